//
// Generated by NVIDIA NVVM Compiler
//
// Compiler Build ID: CL-36424714
// Cuda compilation tools, release 13.0, V13.0.88
// Based on NVVM 20.0.0
//

.version 9.0
.target sm_100
.address_size 64

	// .globl	_Z23rgb_to_y_u8_nhwc_kernelPKhPhii
// _ZZ23clip_cdf_lut_256_kernelPjiiiiiifPhE1h has been demoted
// _ZZ23clip_cdf_lut_256_kernelPjiiiiiifPhE3cdf has been demoted
// _ZZ23clip_cdf_lut_256_kernelPjiiiiiifPhE6excess has been demoted
.extern .shared .align 16 .b8 shist[];

.visible .entry _Z23rgb_to_y_u8_nhwc_kernelPKhPhii(
	.param .u64 .ptr .align 1 _Z23rgb_to_y_u8_nhwc_kernelPKhPhii_param_0,
	.param .u64 .ptr .align 1 _Z23rgb_to_y_u8_nhwc_kernelPKhPhii_param_1,
	.param .u32 _Z23rgb_to_y_u8_nhwc_kernelPKhPhii_param_2,
	.param .u32 _Z23rgb_to_y_u8_nhwc_kernelPKhPhii_param_3
)
{
	.reg .pred 	%p<2>;
	.reg .b16 	%rs<7>;
	.reg .b32 	%r<9>;
	.reg .b32 	%f<9>;
	.reg .b64 	%rd<10>;

	ld.param.u64 	%rd1, [_Z23rgb_to_y_u8_nhwc_kernelPKhPhii_param_0];
	ld.param.u64 	%rd2, [_Z23rgb_to_y_u8_nhwc_kernelPKhPhii_param_1];
	ld.param.u32 	%r2, [_Z23rgb_to_y_u8_nhwc_kernelPKhPhii_param_2];
	ld.param.u32 	%r3, [_Z23rgb_to_y_u8_nhwc_kernelPKhPhii_param_3];
	mov.u32 	%r4, %ctaid.x;
	mov.u32 	%r5, %ntid.x;
	mov.u32 	%r6, %tid.x;
	mad.lo.s32 	%r1, %r4, %r5, %r6;
	mul.lo.s32 	%r7, %r3, %r2;
	setp.ge.s32 	%p1, %r1, %r7;
	@%p1 bra 	$L__BB0_2;
	cvta.to.global.u64 	%rd3, %rd1;
	cvta.to.global.u64 	%rd4, %rd2;
	mul.lo.s32 	%r8, %r1, 3;
	cvt.s64.s32 	%rd5, %r8;
	add.s64 	%rd6, %rd3, %rd5;
	ld.global.nc.u8 	%rs1, [%rd6];
	cvt.u16.u8 	%rs2, %rs1;
	cvt.rn.f32.u16 	%f1, %rs2;
	ld.global.nc.u8 	%rs3, [%rd6+1];
	cvt.u16.u8 	%rs4, %rs3;
	cvt.rn.f32.u16 	%f2, %rs4;
	ld.global.nc.u8 	%rs5, [%rd6+2];
	cvt.u16.u8 	%rs6, %rs5;
	cvt.rn.f32.u16 	%f3, %rs6;
	mul.f32 	%f4, %f2, 0f3F1645A2;
	fma.rn.f32 	%f5, %f1, 0f3E991687, %f4;
	fma.rn.f32 	%f6, %f3, 0f3DE978D5, %f5;
	max.f32 	%f7, %f6, 0f00000000;
	min.f32 	%f8, %f7, 0f437F0000;
	cvt.rni.s64.f32 	%rd7, %f8;
	cvt.s64.s32 	%rd8, %r1;
	add.s64 	%rd9, %rd4, %rd8;
	st.global.u8 	[%rd9], %rd7;
$L__BB0_2:
	ret;

}
	// .globl	_Z34rgb_to_y_u8_nhwc_vectorized_kernelPKhPhii
.visible .entry _Z34rgb_to_y_u8_nhwc_vectorized_kernelPKhPhii(
	.param .u64 .ptr .align 1 _Z34rgb_to_y_u8_nhwc_vectorized_kernelPKhPhii_param_0,
	.param .u64 .ptr .align 1 _Z34rgb_to_y_u8_nhwc_vectorized_kernelPKhPhii_param_1,
	.param .u32 _Z34rgb_to_y_u8_nhwc_vectorized_kernelPKhPhii_param_2,
	.param .u32 _Z34rgb_to_y_u8_nhwc_vectorized_kernelPKhPhii_param_3
)
{
	.reg .pred 	%p<5>;
	.reg .b16 	%rs<7>;
	.reg .b32 	%r<21>;
	.reg .b32 	%f<9>;
	.reg .b64 	%rd<10>;

	ld.param.u64 	%rd3, [_Z34rgb_to_y_u8_nhwc_vectorized_kernelPKhPhii_param_0];
	ld.param.u64 	%rd4, [_Z34rgb_to_y_u8_nhwc_vectorized_kernelPKhPhii_param_1];
	ld.param.u32 	%r11, [_Z34rgb_to_y_u8_nhwc_vectorized_kernelPKhPhii_param_2];
	ld.param.u32 	%r12, [_Z34rgb_to_y_u8_nhwc_vectorized_kernelPKhPhii_param_3];
	mov.u32 	%r13, %ctaid.x;
	mov.u32 	%r14, %ntid.x;
	mov.u32 	%r15, %tid.x;
	mad.lo.s32 	%r1, %r13, %r14, %r15;
	shl.b32 	%r19, %r1, 2;
	mul.lo.s32 	%r3, %r12, %r11;
	setp.ge.s32 	%p1, %r19, %r3;
	@%p1 bra 	$L__BB1_3;
	mul.lo.s32 	%r18, %r1, 12;
	cvta.to.global.u64 	%rd1, %rd3;
	cvta.to.global.u64 	%rd2, %rd4;
	mov.b32 	%r20, 1;
$L__BB1_2:
	add.s32 	%r17, %r20, -1;
	cvt.s64.s32 	%rd5, %r19;
	add.s64 	%rd6, %rd2, %rd5;
	cvt.s64.s32 	%rd7, %r18;
	add.s64 	%rd8, %rd1, %rd7;
	ld.global.nc.u8 	%rs1, [%rd8];
	cvt.u16.u8 	%rs2, %rs1;
	cvt.rn.f32.u16 	%f1, %rs2;
	ld.global.nc.u8 	%rs3, [%rd8+1];
	cvt.u16.u8 	%rs4, %rs3;
	cvt.rn.f32.u16 	%f2, %rs4;
	ld.global.nc.u8 	%rs5, [%rd8+2];
	cvt.u16.u8 	%rs6, %rs5;
	cvt.rn.f32.u16 	%f3, %rs6;
	mul.f32 	%f4, %f2, 0f3F1645A2;
	fma.rn.f32 	%f5, %f1, 0f3E991687, %f4;
	fma.rn.f32 	%f6, %f3, 0f3DE978D5, %f5;
	max.f32 	%f7, %f6, 0f00000000;
	min.f32 	%f8, %f7, 0f437F0000;
	cvt.rni.s64.f32 	%rd9, %f8;
	st.global.u8 	[%rd6], %rd9;
	setp.lt.u32 	%p2, %r17, 3;
	add.s32 	%r19, %r19, 1;
	setp.lt.s32 	%p3, %r19, %r3;
	and.pred  	%p4, %p2, %p3;
	add.s32 	%r20, %r20, 1;
	add.s32 	%r18, %r18, 3;
	@%p4 bra 	$L__BB1_2;
$L__BB1_3:
	ret;

}
	// .globl	_Z26fused_rgb_to_y_hist_kernelPKhPhiiiiPj
.visible .entry _Z26fused_rgb_to_y_hist_kernelPKhPhiiiiPj(
	.param .u64 .ptr .align 1 _Z26fused_rgb_to_y_hist_kernelPKhPhiiiiPj_param_0,
	.param .u64 .ptr .align 1 _Z26fused_rgb_to_y_hist_kernelPKhPhiiiiPj_param_1,
	.param .u32 _Z26fused_rgb_to_y_hist_kernelPKhPhiiiiPj_param_2,
	.param .u32 _Z26fused_rgb_to_y_hist_kernelPKhPhiiiiPj_param_3,
	.param .u32 _Z26fused_rgb_to_y_hist_kernelPKhPhiiiiPj_param_4,
	.param .u32 _Z26fused_rgb_to_y_hist_kernelPKhPhiiiiPj_param_5,
	.param .u64 .ptr .align 1 _Z26fused_rgb_to_y_hist_kernelPKhPhiiiiPj_param_6
)
{
	.reg .pred 	%p<50>;
	.reg .b16 	%rs<7>;
	.reg .b32 	%r<182>;
	.reg .b32 	%f<228>;
	.reg .b64 	%rd<26>;

	ld.param.u64 	%rd8, [_Z26fused_rgb_to_y_hist_kernelPKhPhiiiiPj_param_0];
	ld.param.u64 	%rd9, [_Z26fused_rgb_to_y_hist_kernelPKhPhiiiiPj_param_1];
	ld.param.u32 	%r67, [_Z26fused_rgb_to_y_hist_kernelPKhPhiiiiPj_param_2];
	ld.param.u32 	%r68, [_Z26fused_rgb_to_y_hist_kernelPKhPhiiiiPj_param_3];
	ld.param.u32 	%r69, [_Z26fused_rgb_to_y_hist_kernelPKhPhiiiiPj_param_4];
	ld.param.u32 	%r70, [_Z26fused_rgb_to_y_hist_kernelPKhPhiiiiPj_param_5];
	ld.param.u64 	%rd10, [_Z26fused_rgb_to_y_hist_kernelPKhPhiiiiPj_param_6];
	cvta.to.global.u64 	%rd1, %rd10;
	mov.u32 	%r1, %ctaid.x;
	mov.u32 	%r2, %ctaid.y;
	setp.ge.s32 	%p1, %r1, %r69;
	setp.ge.s32 	%p2, %r2, %r70;
	or.pred  	%p3, %p1, %p2;
	@%p3 bra 	$L__BB2_42;
	mov.u32 	%r181, %tid.x;
	setp.gt.u32 	%p4, %r181, 255;
	@%p4 bra 	$L__BB2_8;
	mov.u32 	%r4, %ntid.x;
	add.s32 	%r71, %r181, %r4;
	max.u32 	%r72, %r71, 256;
	setp.lt.u32 	%p5, %r71, 256;
	selp.u32 	%r73, 1, 0, %p5;
	add.s32 	%r74, %r71, %r73;
	sub.s32 	%r75, %r72, %r74;
	div.u32 	%r76, %r75, %r4;
	add.s32 	%r5, %r76, %r73;
	and.b32  	%r77, %r5, 3;
	setp.eq.s32 	%p6, %r77, 3;
	mov.u32 	%r171, %r181;
	@%p6 bra 	$L__BB2_5;
	add.s32 	%r78, %r5, 1;
	and.b32  	%r79, %r78, 3;
	shl.b32 	%r80, %r181, 2;
	mov.u32 	%r81, shist;
	add.s32 	%r168, %r81, %r80;
	shl.b32 	%r7, %r4, 2;
	neg.s32 	%r167, %r79;
	mad.lo.s32 	%r171, %r4, %r79, %r181;
$L__BB2_4:
	.pragma "nounroll";
	mov.b32 	%r82, 0;
	st.shared.u32 	[%r168], %r82;
	add.s32 	%r168, %r168, %r7;
	add.s32 	%r167, %r167, 1;
	setp.ne.s32 	%p7, %r167, 0;
	@%p7 bra 	$L__BB2_4;
$L__BB2_5:
	setp.lt.u32 	%p8, %r5, 3;
	@%p8 bra 	$L__BB2_8;
	shl.b32 	%r15, %r4, 2;
	shl.b32 	%r83, %r171, 2;
	mov.u32 	%r84, shist;
	add.s32 	%r170, %r84, %r83;
	shl.b32 	%r17, %r4, 4;
	shl.b32 	%r18, %r4, 3;
	mul.lo.s32 	%r19, %r4, 12;
$L__BB2_7:
	mov.b32 	%r85, 0;
	st.shared.u32 	[%r170], %r85;
	add.s32 	%r86, %r170, %r15;
	st.shared.u32 	[%r86], %r85;
	add.s32 	%r87, %r170, %r18;
	st.shared.u32 	[%r87], %r85;
	add.s32 	%r88, %r170, %r19;
	st.shared.u32 	[%r88], %r85;
	add.s32 	%r171, %r171, %r15;
	add.s32 	%r170, %r170, %r17;
	setp.lt.u32 	%p9, %r171, 256;
	@%p9 bra 	$L__BB2_7;
$L__BB2_8:
	bar.sync 	0;
	add.s32 	%r89, %r68, %r69;
	add.s32 	%r90, %r89, -1;
	div.s32 	%r91, %r90, %r69;
	add.s32 	%r92, %r67, %r70;
	add.s32 	%r93, %r92, -1;
	div.s32 	%r94, %r93, %r70;
	mul.lo.s32 	%r24, %r91, %r1;
	mul.lo.s32 	%r25, %r94, %r2;
	add.s32 	%r95, %r24, %r91;
	min.s32 	%r26, %r95, %r68;
	add.s32 	%r96, %r25, %r94;
	min.s32 	%r97, %r96, %r67;
	sub.s32 	%r27, %r26, %r24;
	sub.s32 	%r98, %r97, %r25;
	mul.lo.s32 	%r28, %r98, %r27;
	setp.ge.s32 	%p10, %r181, %r28;
	@%p10 bra 	$L__BB2_35;
	sub.s32 	%r29, %r24, %r26;
	mov.u32 	%r30, %ntid.x;
	cvta.to.global.u64 	%rd2, %rd8;
	cvta.to.global.u64 	%rd3, %rd9;
	mov.u32 	%r172, %r181;
$L__BB2_10:
	div.s32 	%r99, %r172, %r27;
	add.s32 	%r100, %r99, %r25;
	add.s32 	%r101, %r172, %r24;
	mad.lo.s32 	%r102, %r99, %r29, %r101;
	mad.lo.s32 	%r32, %r100, %r68, %r102;
	mul.lo.s32 	%r103, %r32, 3;
	cvt.s64.s32 	%rd11, %r103;
	add.s64 	%rd12, %rd2, %rd11;
	ld.global.nc.u8 	%rs1, [%rd12];
	cvt.u16.u8 	%rs2, %rs1;
	cvt.rn.f32.u16 	%f29, %rs2;
	ld.global.nc.u8 	%rs3, [%rd12+1];
	cvt.u16.u8 	%rs4, %rs3;
	cvt.rn.f32.u16 	%f30, %rs4;
	ld.global.nc.u8 	%rs5, [%rd12+2];
	cvt.u16.u8 	%rs6, %rs5;
	cvt.rn.f32.u16 	%f31, %rs6;
	div.rn.f32 	%f1, %f29, 0f437F0000;
	div.rn.f32 	%f2, %f30, 0f437F0000;
	div.rn.f32 	%f3, %f31, 0f437F0000;
	setp.leu.f32 	%p11, %f1, 0f3D25AEE6;
	@%p11 bra 	$L__BB2_16;
	add.f32 	%f33, %f1, 0f3D6147AE;
	div.rn.f32 	%f4, %f33, 0f3F870A3D;
	abs.f32 	%f5, %f4;
	setp.eq.f32 	%p12, %f4, 0f3F800000;
	mov.f32 	%f224, 0f3F800000;
	@%p12 bra 	$L__BB2_17;
	setp.num.f32 	%p13, %f5, %f5;
	@%p13 bra 	$L__BB2_14;
	mov.f32 	%f89, 0f4019999A;
	add.rn.f32 	%f224, %f4, %f89;
	bra.uni 	$L__BB2_17;
$L__BB2_14:
	setp.lt.f32 	%p14, %f5, 0f00800000;
	mul.f32 	%f34, %f5, 0f4B800000;
	selp.f32 	%f35, %f34, %f5, %p14;
	mov.b32 	%r104, %f35;
	add.s32 	%r105, %r104, -1060439283;
	and.b32  	%r106, %r105, -8388608;
	sub.s32 	%r107, %r104, %r106;
	mov.b32 	%f36, %r107;
	cvt.rn.f32.s32 	%f37, %r106;
	selp.f32 	%f38, 0fC1C00000, 0f00000000, %p14;
	fma.rn.f32 	%f39, %f37, 0f34000000, %f38;
	add.f32 	%f40, %f36, 0fBF800000;
	add.f32 	%f41, %f36, 0f3F800000;
	rcp.approx.ftz.f32 	%f42, %f41;
	add.f32 	%f43, %f40, %f40;
	mul.f32 	%f44, %f43, %f42;
	mul.f32 	%f45, %f44, %f44;
	neg.f32 	%f46, %f44;
	sub.f32 	%f47, %f40, %f44;
	add.f32 	%f48, %f47, %f47;
	fma.rn.f32 	%f49, %f46, %f40, %f48;
	mul.rn.f32 	%f50, %f42, %f49;
	fma.rn.f32 	%f51, %f45, 0f3A2C32E4, 0f3B52E7DB;
	fma.rn.f32 	%f52, %f51, %f45, 0f3C93BB73;
	fma.rn.f32 	%f53, %f52, %f45, 0f3DF6384F;
	mul.rn.f32 	%f54, %f53, %f45;
	fma.rn.f32 	%f55, %f44, 0f3FB8AA3B, %f39;
	mul.f32 	%f56, %f54, 0f40400000;
	sub.f32 	%f57, %f39, %f55;
	fma.rn.f32 	%f58, %f44, 0f3FB8AA3B, %f57;
	fma.rn.f32 	%f59, %f50, 0f3FB8AA3B, %f58;
	fma.rn.f32 	%f60, %f44, 0f32A55E34, %f59;
	fma.rn.f32 	%f61, %f56, %f50, %f60;
	fma.rn.f32 	%f62, %f54, %f44, %f61;
	add.rn.f32 	%f63, %f55, %f62;
	mov.f32 	%f64, 0f4019999A;
	mul.rn.f32 	%f65, %f63, %f64;
	cvt.rni.f32.f32 	%f66, %f65;
	sub.f32 	%f67, %f65, %f66;
	neg.f32 	%f68, %f65;
	fma.rn.f32 	%f69, %f63, 0f4019999A, %f68;
	neg.f32 	%f70, %f55;
	add.rn.f32 	%f71, %f63, %f70;
	neg.f32 	%f72, %f71;
	add.rn.f32 	%f73, %f62, %f72;
	fma.rn.f32 	%f74, %f73, 0f4019999A, %f69;
	add.f32 	%f75, %f67, %f74;
	setp.gt.f32 	%p15, %f66, 0f00000000;
	selp.b32 	%r108, 0, -2097152000, %p15;
	setp.neu.f32 	%p16, %f4, 0f00000000;
	setp.neu.f32 	%p17, %f5, 0f7F800000;
	setp.lt.f32 	%p18, %f65, 0f00000000;
	selp.f32 	%f76, 0f00000000, 0f7F800000, %p18;
	abs.f32 	%f77, %f65;
	setp.gt.f32 	%p19, %f77, 0f43180000;
	cvt.rzi.s32.f32 	%r109, %f66;
	shl.b32 	%r110, %r109, 23;
	sub.s32 	%r111, %r110, %r108;
	mov.b32 	%f78, %r111;
	add.s32 	%r112, %r108, 2130706432;
	mov.b32 	%f79, %r112;
	fma.rn.f32 	%f80, %f75, 0f391FCB8E, 0f3AAF85ED;
	fma.rn.f32 	%f81, %f80, %f75, 0f3C1D9856;
	fma.rn.f32 	%f82, %f81, %f75, 0f3D6357BB;
	fma.rn.f32 	%f83, %f82, %f75, 0f3E75FDEC;
	fma.rn.f32 	%f84, %f83, %f75, 0f3F317218;
	fma.rn.f32 	%f85, %f84, %f75, 0f3F800000;
	mul.f32 	%f86, %f85, %f79;
	mul.f32 	%f87, %f86, %f78;
	selp.f32 	%f224, %f76, %f87, %p19;
	and.pred  	%p20, %p16, %p17;
	@%p20 bra 	$L__BB2_17;
	add.f32 	%f88, %f4, %f4;
	mov.b32 	%r113, %f88;
	and.b32  	%r114, %r113, 2147483647;
	mov.b32 	%f224, %r114;
	bra.uni 	$L__BB2_17;
$L__BB2_16:
	div.rn.f32 	%f224, %f1, 0f414EB852;
$L__BB2_17:
	setp.leu.f32 	%p21, %f2, 0f3D25AEE6;
	@%p21 bra 	$L__BB2_23;
	add.f32 	%f91, %f2, 0f3D6147AE;
	div.rn.f32 	%f11, %f91, 0f3F870A3D;
	abs.f32 	%f12, %f11;
	setp.eq.f32 	%p22, %f11, 0f3F800000;
	mov.f32 	%f225, 0f3F800000;
	@%p22 bra 	$L__BB2_24;
	setp.num.f32 	%p23, %f12, %f12;
	@%p23 bra 	$L__BB2_21;
	mov.f32 	%f147, 0f4019999A;
	add.rn.f32 	%f225, %f11, %f147;
	bra.uni 	$L__BB2_24;
$L__BB2_21:
	setp.lt.f32 	%p24, %f12, 0f00800000;
	mul.f32 	%f92, %f12, 0f4B800000;
	selp.f32 	%f93, %f92, %f12, %p24;
	mov.b32 	%r115, %f93;
	add.s32 	%r116, %r115, -1060439283;
	and.b32  	%r117, %r116, -8388608;
	sub.s32 	%r118, %r115, %r117;
	mov.b32 	%f94, %r118;
	cvt.rn.f32.s32 	%f95, %r117;
	selp.f32 	%f96, 0fC1C00000, 0f00000000, %p24;
	fma.rn.f32 	%f97, %f95, 0f34000000, %f96;
	add.f32 	%f98, %f94, 0fBF800000;
	add.f32 	%f99, %f94, 0f3F800000;
	rcp.approx.ftz.f32 	%f100, %f99;
	add.f32 	%f101, %f98, %f98;
	mul.f32 	%f102, %f101, %f100;
	mul.f32 	%f103, %f102, %f102;
	neg.f32 	%f104, %f102;
	sub.f32 	%f105, %f98, %f102;
	add.f32 	%f106, %f105, %f105;
	fma.rn.f32 	%f107, %f104, %f98, %f106;
	mul.rn.f32 	%f108, %f100, %f107;
	fma.rn.f32 	%f109, %f103, 0f3A2C32E4, 0f3B52E7DB;
	fma.rn.f32 	%f110, %f109, %f103, 0f3C93BB73;
	fma.rn.f32 	%f111, %f110, %f103, 0f3DF6384F;
	mul.rn.f32 	%f112, %f111, %f103;
	fma.rn.f32 	%f113, %f102, 0f3FB8AA3B, %f97;
	mul.f32 	%f114, %f112, 0f40400000;
	sub.f32 	%f115, %f97, %f113;
	fma.rn.f32 	%f116, %f102, 0f3FB8AA3B, %f115;
	fma.rn.f32 	%f117, %f108, 0f3FB8AA3B, %f116;
	fma.rn.f32 	%f118, %f102, 0f32A55E34, %f117;
	fma.rn.f32 	%f119, %f114, %f108, %f118;
	fma.rn.f32 	%f120, %f112, %f102, %f119;
	add.rn.f32 	%f121, %f113, %f120;
	mov.f32 	%f122, 0f4019999A;
	mul.rn.f32 	%f123, %f121, %f122;
	cvt.rni.f32.f32 	%f124, %f123;
	sub.f32 	%f125, %f123, %f124;
	neg.f32 	%f126, %f123;
	fma.rn.f32 	%f127, %f121, 0f4019999A, %f126;
	neg.f32 	%f128, %f113;
	add.rn.f32 	%f129, %f121, %f128;
	neg.f32 	%f130, %f129;
	add.rn.f32 	%f131, %f120, %f130;
	fma.rn.f32 	%f132, %f131, 0f4019999A, %f127;
	add.f32 	%f133, %f125, %f132;
	setp.gt.f32 	%p25, %f124, 0f00000000;
	selp.b32 	%r119, 0, -2097152000, %p25;
	setp.neu.f32 	%p26, %f11, 0f00000000;
	setp.neu.f32 	%p27, %f12, 0f7F800000;
	setp.lt.f32 	%p28, %f123, 0f00000000;
	selp.f32 	%f134, 0f00000000, 0f7F800000, %p28;
	abs.f32 	%f135, %f123;
	setp.gt.f32 	%p29, %f135, 0f43180000;
	cvt.rzi.s32.f32 	%r120, %f124;
	shl.b32 	%r121, %r120, 23;
	sub.s32 	%r122, %r121, %r119;
	mov.b32 	%f136, %r122;
	add.s32 	%r123, %r119, 2130706432;
	mov.b32 	%f137, %r123;
	fma.rn.f32 	%f138, %f133, 0f391FCB8E, 0f3AAF85ED;
	fma.rn.f32 	%f139, %f138, %f133, 0f3C1D9856;
	fma.rn.f32 	%f140, %f139, %f133, 0f3D6357BB;
	fma.rn.f32 	%f141, %f140, %f133, 0f3E75FDEC;
	fma.rn.f32 	%f142, %f141, %f133, 0f3F317218;
	fma.rn.f32 	%f143, %f142, %f133, 0f3F800000;
	mul.f32 	%f144, %f143, %f137;
	mul.f32 	%f145, %f144, %f136;
	selp.f32 	%f225, %f134, %f145, %p29;
	and.pred  	%p30, %p26, %p27;
	@%p30 bra 	$L__BB2_24;
	add.f32 	%f146, %f11, %f11;
	mov.b32 	%r124, %f146;
	and.b32  	%r125, %r124, 2147483647;
	mov.b32 	%f225, %r125;
	bra.uni 	$L__BB2_24;
$L__BB2_23:
	div.rn.f32 	%f225, %f2, 0f414EB852;
$L__BB2_24:
	setp.leu.f32 	%p31, %f3, 0f3D25AEE6;
	@%p31 bra 	$L__BB2_30;
	add.f32 	%f149, %f3, 0f3D6147AE;
	div.rn.f32 	%f18, %f149, 0f3F870A3D;
	abs.f32 	%f19, %f18;
	setp.eq.f32 	%p32, %f18, 0f3F800000;
	mov.f32 	%f226, 0f3F800000;
	@%p32 bra 	$L__BB2_31;
	setp.num.f32 	%p33, %f19, %f19;
	@%p33 bra 	$L__BB2_28;
	mov.f32 	%f205, 0f4019999A;
	add.rn.f32 	%f226, %f18, %f205;
	bra.uni 	$L__BB2_31;
$L__BB2_28:
	setp.lt.f32 	%p34, %f19, 0f00800000;
	mul.f32 	%f150, %f19, 0f4B800000;
	selp.f32 	%f151, %f150, %f19, %p34;
	mov.b32 	%r126, %f151;
	add.s32 	%r127, %r126, -1060439283;
	and.b32  	%r128, %r127, -8388608;
	sub.s32 	%r129, %r126, %r128;
	mov.b32 	%f152, %r129;
	cvt.rn.f32.s32 	%f153, %r128;
	selp.f32 	%f154, 0fC1C00000, 0f00000000, %p34;
	fma.rn.f32 	%f155, %f153, 0f34000000, %f154;
	add.f32 	%f156, %f152, 0fBF800000;
	add.f32 	%f157, %f152, 0f3F800000;
	rcp.approx.ftz.f32 	%f158, %f157;
	add.f32 	%f159, %f156, %f156;
	mul.f32 	%f160, %f159, %f158;
	mul.f32 	%f161, %f160, %f160;
	neg.f32 	%f162, %f160;
	sub.f32 	%f163, %f156, %f160;
	add.f32 	%f164, %f163, %f163;
	fma.rn.f32 	%f165, %f162, %f156, %f164;
	mul.rn.f32 	%f166, %f158, %f165;
	fma.rn.f32 	%f167, %f161, 0f3A2C32E4, 0f3B52E7DB;
	fma.rn.f32 	%f168, %f167, %f161, 0f3C93BB73;
	fma.rn.f32 	%f169, %f168, %f161, 0f3DF6384F;
	mul.rn.f32 	%f170, %f169, %f161;
	fma.rn.f32 	%f171, %f160, 0f3FB8AA3B, %f155;
	mul.f32 	%f172, %f170, 0f40400000;
	sub.f32 	%f173, %f155, %f171;
	fma.rn.f32 	%f174, %f160, 0f3FB8AA3B, %f173;
	fma.rn.f32 	%f175, %f166, 0f3FB8AA3B, %f174;
	fma.rn.f32 	%f176, %f160, 0f32A55E34, %f175;
	fma.rn.f32 	%f177, %f172, %f166, %f176;
	fma.rn.f32 	%f178, %f170, %f160, %f177;
	add.rn.f32 	%f179, %f171, %f178;
	mov.f32 	%f180, 0f4019999A;
	mul.rn.f32 	%f181, %f179, %f180;
	cvt.rni.f32.f32 	%f182, %f181;
	sub.f32 	%f183, %f181, %f182;
	neg.f32 	%f184, %f181;
	fma.rn.f32 	%f185, %f179, 0f4019999A, %f184;
	neg.f32 	%f186, %f171;
	add.rn.f32 	%f187, %f179, %f186;
	neg.f32 	%f188, %f187;
	add.rn.f32 	%f189, %f178, %f188;
	fma.rn.f32 	%f190, %f189, 0f4019999A, %f185;
	add.f32 	%f191, %f183, %f190;
	setp.gt.f32 	%p35, %f182, 0f00000000;
	selp.b32 	%r130, 0, -2097152000, %p35;
	setp.neu.f32 	%p36, %f18, 0f00000000;
	setp.neu.f32 	%p37, %f19, 0f7F800000;
	setp.lt.f32 	%p38, %f181, 0f00000000;
	selp.f32 	%f192, 0f00000000, 0f7F800000, %p38;
	abs.f32 	%f193, %f181;
	setp.gt.f32 	%p39, %f193, 0f43180000;
	cvt.rzi.s32.f32 	%r131, %f182;
	shl.b32 	%r132, %r131, 23;
	sub.s32 	%r133, %r132, %r130;
	mov.b32 	%f194, %r133;
	add.s32 	%r134, %r130, 2130706432;
	mov.b32 	%f195, %r134;
	fma.rn.f32 	%f196, %f191, 0f391FCB8E, 0f3AAF85ED;
	fma.rn.f32 	%f197, %f196, %f191, 0f3C1D9856;
	fma.rn.f32 	%f198, %f197, %f191, 0f3D6357BB;
	fma.rn.f32 	%f199, %f198, %f191, 0f3E75FDEC;
	fma.rn.f32 	%f200, %f199, %f191, 0f3F317218;
	fma.rn.f32 	%f201, %f200, %f191, 0f3F800000;
	mul.f32 	%f202, %f201, %f195;
	mul.f32 	%f203, %f202, %f194;
	selp.f32 	%f226, %f192, %f203, %p39;
	and.pred  	%p40, %p36, %p37;
	@%p40 bra 	$L__BB2_31;
	add.f32 	%f204, %f18, %f18;
	mov.b32 	%r135, %f204;
	and.b32  	%r136, %r135, 2147483647;
	mov.b32 	%f226, %r136;
	bra.uni 	$L__BB2_31;
$L__BB2_30:
	div.rn.f32 	%f226, %f3, 0f414EB852;
$L__BB2_31:
	mul.f32 	%f206, %f225, 0f3F3714BA;
	fma.rn.f32 	%f207, %f224, 0f3E59C66D, %f206;
	fma.rn.f32 	%f25, %f226, 0f3D93CD57, %f207;
	setp.leu.f32 	%p41, %f25, 0f3C1118C2;
	@%p41 bra 	$L__BB2_33;
	abs.f32 	%f208, %f25;
	lg2.approx.f32 	%f209, %f208;
	mul.f32 	%f210, %f209, 0fBF2AAAAB;
	ex2.approx.ftz.f32 	%f211, %f210;
	mul.f32 	%f212, %f208, %f211;
	neg.f32 	%f213, %f212;
	mul.f32 	%f214, %f211, %f213;
	fma.rn.f32 	%f215, %f212, %f214, 0f3F800000;
	mul.f32 	%f216, %f215, 0f3EAAAAAB;
	fma.rn.f32 	%f217, %f212, %f216, %f212;
	add.f32 	%f218, %f25, %f25;
	setp.eq.f32 	%p42, %f218, %f25;
	selp.f32 	%f227, %f218, %f217, %p42;
	bra.uni 	$L__BB2_34;
$L__BB2_33:
	fma.rn.f32 	%f227, %f25, 0f40F92F1B, 0f3E0D3DCB;
$L__BB2_34:
	fma.rn.f32 	%f219, %f227, 0f42E80000, 0fC1800000;
	mul.f32 	%f220, %f219, 0f437F0000;
	div.rn.f32 	%f221, %f220, 0f42C80000;
	max.f32 	%f222, %f221, 0f00000000;
	min.f32 	%f223, %f222, 0f437F0000;
	cvt.rni.s64.f32 	%rd13, %f223;
	cvt.s64.s32 	%rd14, %r32;
	add.s64 	%rd15, %rd3, %rd14;
	st.global.u8 	[%rd15], %rd13;
	cvt.u32.u64 	%r137, %rd13;
	shl.b32 	%r138, %r137, 2;
	and.b32  	%r139, %r138, 1020;
	mov.u32 	%r140, shist;
	add.s32 	%r141, %r140, %r139;
	atom.shared.add.u32 	%r142, [%r141], 1;
	add.s32 	%r172, %r172, %r30;
	setp.lt.s32 	%p43, %r172, %r28;
	@%p43 bra 	$L__BB2_10;
$L__BB2_35:
	setp.gt.u32 	%p44, %r181, 255;
	bar.sync 	0;
	mad.lo.s32 	%r143, %r69, %r2, %r1;
	shl.b32 	%r34, %r143, 8;
	@%p44 bra 	$L__BB2_42;
	mov.u32 	%r35, %ntid.x;
	add.s32 	%r144, %r181, %r35;
	max.u32 	%r145, %r144, 256;
	setp.lt.u32 	%p45, %r144, 256;
	selp.u32 	%r146, 1, 0, %p45;
	add.s32 	%r147, %r144, %r146;
	sub.s32 	%r148, %r145, %r147;
	div.u32 	%r149, %r148, %r35;
	add.s32 	%r36, %r149, %r146;
	and.b32  	%r150, %r36, 3;
	setp.eq.s32 	%p46, %r150, 3;
	@%p46 bra 	$L__BB2_39;
	add.s32 	%r151, %r36, 1;
	and.b32  	%r152, %r151, 3;
	add.s32 	%r153, %r181, %r34;
	mul.wide.u32 	%rd16, %r153, 4;
	add.s64 	%rd25, %rd1, %rd16;
	mul.wide.u32 	%rd5, %r35, 4;
	shl.b32 	%r154, %r181, 2;
	mov.u32 	%r155, shist;
	add.s32 	%r174, %r155, %r154;
	shl.b32 	%r38, %r35, 2;
	neg.s32 	%r173, %r152;
	mad.lo.s32 	%r181, %r35, %r152, %r181;
$L__BB2_38:
	.pragma "nounroll";
	ld.shared.u32 	%r156, [%r174];
	st.global.u32 	[%rd25], %r156;
	add.s64 	%rd25, %rd25, %rd5;
	add.s32 	%r174, %r174, %r38;
	add.s32 	%r173, %r173, 1;
	setp.ne.s32 	%p47, %r173, 0;
	@%p47 bra 	$L__BB2_38;
$L__BB2_39:
	setp.lt.u32 	%p48, %r36, 3;
	@%p48 bra 	$L__BB2_42;
	shl.b32 	%r46, %r35, 2;
	shl.b32 	%r157, %r181, 2;
	mov.u32 	%r158, shist;
	add.s32 	%r180, %r158, %r157;
	shl.b32 	%r48, %r35, 4;
	shl.b32 	%r49, %r35, 3;
	mul.lo.s32 	%r50, %r35, 12;
	add.s32 	%r176, %r181, %r34;
	add.s32 	%r179, %r176, %r35;
	shl.b32 	%r159, %r35, 1;
	add.s32 	%r178, %r176, %r159;
	mad.lo.s32 	%r177, %r35, 3, %r176;
$L__BB2_41:
	ld.shared.u32 	%r160, [%r180];
	mul.wide.u32 	%rd17, %r176, 4;
	add.s64 	%rd18, %rd1, %rd17;
	st.global.u32 	[%rd18], %r160;
	add.s32 	%r161, %r180, %r46;
	ld.shared.u32 	%r162, [%r161];
	mul.wide.u32 	%rd19, %r179, 4;
	add.s64 	%rd20, %rd1, %rd19;
	st.global.u32 	[%rd20], %r162;
	add.s32 	%r163, %r180, %r49;
	ld.shared.u32 	%r164, [%r163];
	mul.wide.u32 	%rd21, %r178, 4;
	add.s64 	%rd22, %rd1, %rd21;
	st.global.u32 	[%rd22], %r164;
	add.s32 	%r165, %r180, %r50;
	ld.shared.u32 	%r166, [%r165];
	mul.wide.u32 	%rd23, %r177, 4;
	add.s64 	%rd24, %rd1, %rd23;
	st.global.u32 	[%rd24], %r166;
	add.s32 	%r181, %r181, %r46;
	add.s32 	%r180, %r180, %r48;
	add.s32 	%r179, %r179, %r46;
	add.s32 	%r178, %r178, %r46;
	add.s32 	%r177, %r177, %r46;
	add.s32 	%r176, %r176, %r46;
	setp.lt.u32 	%p49, %r181, 256;
	@%p49 bra 	$L__BB2_41;
$L__BB2_42:
	ret;

}
	// .globl	_Z24hist_per_tile_256_kernelPKhiiiiPj
.visible .entry _Z24hist_per_tile_256_kernelPKhiiiiPj(
	.param .u64 .ptr .align 1 _Z24hist_per_tile_256_kernelPKhiiiiPj_param_0,
	.param .u32 _Z24hist_per_tile_256_kernelPKhiiiiPj_param_1,
	.param .u32 _Z24hist_per_tile_256_kernelPKhiiiiPj_param_2,
	.param .u32 _Z24hist_per_tile_256_kernelPKhiiiiPj_param_3,
	.param .u32 _Z24hist_per_tile_256_kernelPKhiiiiPj_param_4,
	.param .u64 .ptr .align 1 _Z24hist_per_tile_256_kernelPKhiiiiPj_param_5
)
{
	.reg .pred 	%p<18>;
	.reg .b16 	%rs<3>;
	.reg .b32 	%r<146>;
	.reg .b64 	%rd<21>;

	ld.param.u64 	%rd7, [_Z24hist_per_tile_256_kernelPKhiiiiPj_param_0];
	ld.param.u32 	%r66, [_Z24hist_per_tile_256_kernelPKhiiiiPj_param_1];
	ld.param.u32 	%r67, [_Z24hist_per_tile_256_kernelPKhiiiiPj_param_2];
	ld.param.u32 	%r68, [_Z24hist_per_tile_256_kernelPKhiiiiPj_param_3];
	ld.param.u32 	%r69, [_Z24hist_per_tile_256_kernelPKhiiiiPj_param_4];
	ld.param.u64 	%rd8, [_Z24hist_per_tile_256_kernelPKhiiiiPj_param_5];
	cvta.to.global.u64 	%rd1, %rd8;
	mov.u32 	%r1, %ctaid.x;
	mov.u32 	%r2, %ctaid.y;
	setp.ge.s32 	%p1, %r1, %r68;
	setp.ge.s32 	%p2, %r2, %r69;
	or.pred  	%p3, %p1, %p2;
	@%p3 bra 	$L__BB3_18;
	mov.u32 	%r145, %tid.x;
	setp.gt.u32 	%p4, %r145, 255;
	@%p4 bra 	$L__BB3_8;
	mov.u32 	%r4, %ntid.x;
	add.s32 	%r70, %r145, %r4;
	max.u32 	%r71, %r70, 256;
	setp.lt.u32 	%p5, %r70, 256;
	selp.u32 	%r72, 1, 0, %p5;
	add.s32 	%r73, %r70, %r72;
	sub.s32 	%r74, %r71, %r73;
	div.u32 	%r75, %r74, %r4;
	add.s32 	%r5, %r75, %r72;
	and.b32  	%r76, %r5, 3;
	setp.eq.s32 	%p6, %r76, 3;
	mov.u32 	%r135, %r145;
	@%p6 bra 	$L__BB3_5;
	add.s32 	%r77, %r5, 1;
	and.b32  	%r78, %r77, 3;
	shl.b32 	%r79, %r145, 2;
	mov.u32 	%r80, shist;
	add.s32 	%r132, %r80, %r79;
	shl.b32 	%r7, %r4, 2;
	neg.s32 	%r131, %r78;
	mad.lo.s32 	%r135, %r4, %r78, %r145;
$L__BB3_4:
	.pragma "nounroll";
	mov.b32 	%r81, 0;
	st.shared.u32 	[%r132], %r81;
	add.s32 	%r132, %r132, %r7;
	add.s32 	%r131, %r131, 1;
	setp.ne.s32 	%p7, %r131, 0;
	@%p7 bra 	$L__BB3_4;
$L__BB3_5:
	setp.lt.u32 	%p8, %r5, 3;
	@%p8 bra 	$L__BB3_8;
	shl.b32 	%r15, %r4, 2;
	shl.b32 	%r82, %r135, 2;
	mov.u32 	%r83, shist;
	add.s32 	%r134, %r83, %r82;
	shl.b32 	%r17, %r4, 4;
	shl.b32 	%r18, %r4, 3;
	mul.lo.s32 	%r19, %r4, 12;
$L__BB3_7:
	mov.b32 	%r84, 0;
	st.shared.u32 	[%r134], %r84;
	add.s32 	%r85, %r134, %r15;
	st.shared.u32 	[%r85], %r84;
	add.s32 	%r86, %r134, %r18;
	st.shared.u32 	[%r86], %r84;
	add.s32 	%r87, %r134, %r19;
	st.shared.u32 	[%r87], %r84;
	add.s32 	%r135, %r135, %r15;
	add.s32 	%r134, %r134, %r17;
	setp.lt.u32 	%p9, %r135, 256;
	@%p9 bra 	$L__BB3_7;
$L__BB3_8:
	bar.sync 	0;
	add.s32 	%r88, %r67, %r68;
	add.s32 	%r89, %r88, -1;
	div.s32 	%r90, %r89, %r68;
	add.s32 	%r91, %r66, %r69;
	add.s32 	%r92, %r91, -1;
	div.s32 	%r93, %r92, %r69;
	mul.lo.s32 	%r24, %r90, %r1;
	mul.lo.s32 	%r25, %r93, %r2;
	add.s32 	%r94, %r24, %r90;
	min.s32 	%r26, %r94, %r67;
	add.s32 	%r95, %r25, %r93;
	min.s32 	%r96, %r95, %r66;
	sub.s32 	%r27, %r26, %r24;
	sub.s32 	%r97, %r96, %r25;
	mul.lo.s32 	%r28, %r97, %r27;
	setp.ge.s32 	%p10, %r145, %r28;
	@%p10 bra 	$L__BB3_11;
	sub.s32 	%r29, %r24, %r26;
	mov.u32 	%r30, %ntid.x;
	cvta.to.global.u64 	%rd2, %rd7;
	mov.u32 	%r136, %r145;
$L__BB3_10:
	div.s32 	%r98, %r136, %r27;
	add.s32 	%r99, %r98, %r25;
	add.s32 	%r100, %r136, %r24;
	mad.lo.s32 	%r101, %r98, %r29, %r100;
	mad.lo.s32 	%r102, %r99, %r67, %r101;
	cvt.s64.s32 	%rd9, %r102;
	add.s64 	%rd10, %rd2, %rd9;
	ld.global.nc.u8 	%rs1, [%rd10];
	cvt.u16.u8 	%rs2, %rs1;
	mul.wide.u16 	%r103, %rs2, 4;
	mov.u32 	%r104, shist;
	add.s32 	%r105, %r104, %r103;
	atom.shared.add.u32 	%r106, [%r105], 1;
	add.s32 	%r136, %r136, %r30;
	setp.lt.s32 	%p11, %r136, %r28;
	@%p11 bra 	$L__BB3_10;
$L__BB3_11:
	setp.gt.u32 	%p12, %r145, 255;
	bar.sync 	0;
	mad.lo.s32 	%r107, %r68, %r2, %r1;
	shl.b32 	%r33, %r107, 8;
	@%p12 bra 	$L__BB3_18;
	mov.u32 	%r34, %ntid.x;
	add.s32 	%r108, %r145, %r34;
	max.u32 	%r109, %r108, 256;
	setp.lt.u32 	%p13, %r108, 256;
	selp.u32 	%r110, 1, 0, %p13;
	add.s32 	%r111, %r108, %r110;
	sub.s32 	%r112, %r109, %r111;
	div.u32 	%r113, %r112, %r34;
	add.s32 	%r35, %r113, %r110;
	and.b32  	%r114, %r35, 3;
	setp.eq.s32 	%p14, %r114, 3;
	@%p14 bra 	$L__BB3_15;
	add.s32 	%r115, %r35, 1;
	and.b32  	%r116, %r115, 3;
	add.s32 	%r117, %r145, %r33;
	mul.wide.u32 	%rd11, %r117, 4;
	add.s64 	%rd20, %rd1, %rd11;
	mul.wide.u32 	%rd4, %r34, 4;
	shl.b32 	%r118, %r145, 2;
	mov.u32 	%r119, shist;
	add.s32 	%r138, %r119, %r118;
	shl.b32 	%r37, %r34, 2;
	neg.s32 	%r137, %r116;
	mad.lo.s32 	%r145, %r34, %r116, %r145;
$L__BB3_14:
	.pragma "nounroll";
	ld.shared.u32 	%r120, [%r138];
	st.global.u32 	[%rd20], %r120;
	add.s64 	%rd20, %rd20, %rd4;
	add.s32 	%r138, %r138, %r37;
	add.s32 	%r137, %r137, 1;
	setp.ne.s32 	%p15, %r137, 0;
	@%p15 bra 	$L__BB3_14;
$L__BB3_15:
	setp.lt.u32 	%p16, %r35, 3;
	@%p16 bra 	$L__BB3_18;
	shl.b32 	%r45, %r34, 2;
	shl.b32 	%r121, %r145, 2;
	mov.u32 	%r122, shist;
	add.s32 	%r144, %r122, %r121;
	shl.b32 	%r47, %r34, 4;
	shl.b32 	%r48, %r34, 3;
	mul.lo.s32 	%r49, %r34, 12;
	add.s32 	%r140, %r145, %r33;
	add.s32 	%r143, %r140, %r34;
	shl.b32 	%r123, %r34, 1;
	add.s32 	%r142, %r140, %r123;
	mad.lo.s32 	%r141, %r34, 3, %r140;
$L__BB3_17:
	ld.shared.u32 	%r124, [%r144];
	mul.wide.u32 	%rd12, %r140, 4;
	add.s64 	%rd13, %rd1, %rd12;
	st.global.u32 	[%rd13], %r124;
	add.s32 	%r125, %r144, %r45;
	ld.shared.u32 	%r126, [%r125];
	mul.wide.u32 	%rd14, %r143, 4;
	add.s64 	%rd15, %rd1, %rd14;
	st.global.u32 	[%rd15], %r126;
	add.s32 	%r127, %r144, %r48;
	ld.shared.u32 	%r128, [%r127];
	mul.wide.u32 	%rd16, %r142, 4;
	add.s64 	%rd17, %rd1, %rd16;
	st.global.u32 	[%rd17], %r128;
	add.s32 	%r129, %r144, %r49;
	ld.shared.u32 	%r130, [%r129];
	mul.wide.u32 	%rd18, %r141, 4;
	add.s64 	%rd19, %rd1, %rd18;
	st.global.u32 	[%rd19], %r130;
	add.s32 	%r145, %r145, %r45;
	add.s32 	%r144, %r144, %r47;
	add.s32 	%r143, %r143, %r45;
	add.s32 	%r142, %r142, %r45;
	add.s32 	%r141, %r141, %r45;
	add.s32 	%r140, %r140, %r45;
	setp.lt.u32 	%p17, %r145, 256;
	@%p17 bra 	$L__BB3_17;
$L__BB3_18:
	ret;

}
	// .globl	_Z23clip_cdf_lut_256_kernelPjiiiiiifPh
.visible .entry _Z23clip_cdf_lut_256_kernelPjiiiiiifPh(
	.param .u64 .ptr .align 1 _Z23clip_cdf_lut_256_kernelPjiiiiiifPh_param_0,
	.param .u32 _Z23clip_cdf_lut_256_kernelPjiiiiiifPh_param_1,
	.param .u32 _Z23clip_cdf_lut_256_kernelPjiiiiiifPh_param_2,
	.param .u32 _Z23clip_cdf_lut_256_kernelPjiiiiiifPh_param_3,
	.param .u32 _Z23clip_cdf_lut_256_kernelPjiiiiiifPh_param_4,
	.param .u32 _Z23clip_cdf_lut_256_kernelPjiiiiiifPh_param_5,
	.param .u32 _Z23clip_cdf_lut_256_kernelPjiiiiiifPh_param_6,
	.param .f32 _Z23clip_cdf_lut_256_kernelPjiiiiiifPh_param_7,
	.param .u64 .ptr .align 1 _Z23clip_cdf_lut_256_kernelPjiiiiiifPh_param_8
)
{
	.reg .pred 	%p<43>;
	.reg .b16 	%rs<4>;
	.reg .b32 	%r<384>;
	.reg .b32 	%f<27>;
	.reg .b64 	%rd<38>;
	// demoted variable
	.shared .align 4 .b8 _ZZ23clip_cdf_lut_256_kernelPjiiiiiifPhE1h[1024];
	// demoted variable
	.shared .align 4 .b8 _ZZ23clip_cdf_lut_256_kernelPjiiiiiifPhE3cdf[1024];
	// demoted variable
	.shared .align 4 .u32 _ZZ23clip_cdf_lut_256_kernelPjiiiiiifPhE6excess;
	ld.param.u64 	%rd10, [_Z23clip_cdf_lut_256_kernelPjiiiiiifPh_param_0];
	ld.param.u32 	%r139, [_Z23clip_cdf_lut_256_kernelPjiiiiiifPh_param_1];
	ld.param.u32 	%r144, [_Z23clip_cdf_lut_256_kernelPjiiiiiifPh_param_2];
	ld.param.u32 	%r140, [_Z23clip_cdf_lut_256_kernelPjiiiiiifPh_param_3];
	ld.param.u32 	%r141, [_Z23clip_cdf_lut_256_kernelPjiiiiiifPh_param_4];
	ld.param.u32 	%r142, [_Z23clip_cdf_lut_256_kernelPjiiiiiifPh_param_5];
	ld.param.u32 	%r143, [_Z23clip_cdf_lut_256_kernelPjiiiiiifPh_param_6];
	ld.param.f32 	%f3, [_Z23clip_cdf_lut_256_kernelPjiiiiiifPh_param_7];
	ld.param.u64 	%rd11, [_Z23clip_cdf_lut_256_kernelPjiiiiiifPh_param_8];
	cvta.to.global.u64 	%rd1, %rd10;
	cvta.to.global.u64 	%rd2, %rd11;
	mov.u32 	%r383, %tid.x;
	mov.u32 	%r2, %ctaid.x;
	mov.u32 	%r3, %ctaid.y;
	setp.ge.s32 	%p1, %r2, %r139;
	setp.ge.s32 	%p2, %r3, %r144;
	or.pred  	%p3, %p1, %p2;
	@%p3 bra 	$L__BB4_51;
	mul.lo.s32 	%r145, %r140, %r2;
	mul.lo.s32 	%r146, %r141, %r3;
	add.s32 	%r147, %r145, %r140;
	min.s32 	%r148, %r147, %r142;
	add.s32 	%r149, %r146, %r141;
	min.s32 	%r150, %r149, %r143;
	sub.s32 	%r151, %r148, %r145;
	sub.s32 	%r152, %r150, %r146;
	mul.lo.s32 	%r4, %r152, %r151;
	mad.lo.s32 	%r153, %r139, %r3, %r2;
	shl.b32 	%r5, %r153, 8;
	setp.gt.u32 	%p4, %r383, 255;
	@%p4 bra 	$L__BB4_8;
	mov.u32 	%r6, %ntid.x;
	add.s32 	%r154, %r383, %r6;
	max.u32 	%r155, %r154, 256;
	setp.lt.u32 	%p5, %r154, 256;
	selp.u32 	%r156, 1, 0, %p5;
	add.s32 	%r157, %r154, %r156;
	sub.s32 	%r158, %r155, %r157;
	div.u32 	%r159, %r158, %r6;
	add.s32 	%r7, %r159, %r156;
	and.b32  	%r160, %r7, 3;
	setp.eq.s32 	%p6, %r160, 3;
	mov.u32 	%r357, %r383;
	@%p6 bra 	$L__BB4_5;
	add.s32 	%r161, %r7, 1;
	and.b32  	%r162, %r161, 3;
	shl.b32 	%r163, %r383, 2;
	mov.u32 	%r164, _ZZ23clip_cdf_lut_256_kernelPjiiiiiifPhE1h;
	add.s32 	%r350, %r164, %r163;
	shl.b32 	%r9, %r6, 2;
	add.s32 	%r165, %r383, %r5;
	mul.wide.u32 	%rd12, %r165, 4;
	add.s64 	%rd36, %rd1, %rd12;
	mul.wide.u32 	%rd4, %r6, 4;
	neg.s32 	%r349, %r162;
	mad.lo.s32 	%r357, %r6, %r162, %r383;
$L__BB4_4:
	.pragma "nounroll";
	ld.global.nc.u32 	%r166, [%rd36];
	st.shared.u32 	[%r350], %r166;
	add.s32 	%r350, %r350, %r9;
	add.s64 	%rd36, %rd36, %rd4;
	add.s32 	%r349, %r349, 1;
	setp.ne.s32 	%p7, %r349, 0;
	@%p7 bra 	$L__BB4_4;
$L__BB4_5:
	setp.lt.u32 	%p8, %r7, 3;
	@%p8 bra 	$L__BB4_8;
	shl.b32 	%r17, %r6, 2;
	shl.b32 	%r167, %r357, 2;
	mov.u32 	%r168, _ZZ23clip_cdf_lut_256_kernelPjiiiiiifPhE1h;
	add.s32 	%r356, %r168, %r167;
	shl.b32 	%r19, %r6, 4;
	shl.b32 	%r20, %r6, 3;
	mul.lo.s32 	%r21, %r6, 12;
	add.s32 	%r352, %r357, %r5;
	add.s32 	%r355, %r352, %r6;
	shl.b32 	%r169, %r6, 1;
	add.s32 	%r354, %r352, %r169;
	mad.lo.s32 	%r353, %r6, 3, %r352;
$L__BB4_7:
	mul.wide.u32 	%rd13, %r352, 4;
	add.s64 	%rd14, %rd1, %rd13;
	ld.global.nc.u32 	%r170, [%rd14];
	st.shared.u32 	[%r356], %r170;
	mul.wide.u32 	%rd15, %r355, 4;
	add.s64 	%rd16, %rd1, %rd15;
	ld.global.nc.u32 	%r171, [%rd16];
	add.s32 	%r172, %r356, %r17;
	st.shared.u32 	[%r172], %r171;
	mul.wide.u32 	%rd17, %r354, 4;
	add.s64 	%rd18, %rd1, %rd17;
	ld.global.nc.u32 	%r173, [%rd18];
	add.s32 	%r174, %r356, %r20;
	st.shared.u32 	[%r174], %r173;
	mul.wide.u32 	%rd19, %r353, 4;
	add.s64 	%rd20, %rd1, %rd19;
	ld.global.nc.u32 	%r175, [%rd20];
	add.s32 	%r176, %r356, %r21;
	st.shared.u32 	[%r176], %r175;
	add.s32 	%r357, %r357, %r17;
	add.s32 	%r356, %r356, %r19;
	add.s32 	%r355, %r355, %r17;
	add.s32 	%r354, %r354, %r17;
	add.s32 	%r353, %r353, %r17;
	add.s32 	%r352, %r352, %r17;
	setp.lt.u32 	%p9, %r357, 256;
	@%p9 bra 	$L__BB4_7;
$L__BB4_8:
	bar.sync 	0;
	max.s32 	%r177, %r4, 1;
	cvt.rn.f32.u32 	%f1, %r177;
	mul.f32 	%f4, %f3, %f1;
	mul.f32 	%f5, %f4, 0f3B800000;
	cvt.rzi.u32.f32 	%r178, %f5;
	max.u32 	%r38, %r178, 1;
	setp.ne.s32 	%p10, %r383, 0;
	@%p10 bra 	$L__BB4_10;
	mov.b32 	%r179, 0;
	st.shared.u32 	[_ZZ23clip_cdf_lut_256_kernelPjiiiiiifPhE6excess], %r179;
$L__BB4_10:
	setp.gt.u32 	%p11, %r383, 255;
	bar.sync 	0;
	@%p11 bra 	$L__BB4_27;
	mov.u32 	%r39, %ntid.x;
	add.s32 	%r180, %r383, %r39;
	max.u32 	%r181, %r180, 256;
	setp.lt.u32 	%p12, %r180, 256;
	selp.u32 	%r182, 1, 0, %p12;
	add.s32 	%r183, %r180, %r182;
	sub.s32 	%r184, %r181, %r183;
	div.u32 	%r185, %r184, %r39;
	add.s32 	%r40, %r185, %r182;
	and.b32  	%r186, %r40, 3;
	setp.eq.s32 	%p13, %r186, 3;
	mov.u32 	%r362, %r383;
	@%p13 bra 	$L__BB4_16;
	add.s32 	%r187, %r40, 1;
	and.b32  	%r188, %r187, 3;
	shl.b32 	%r189, %r383, 2;
	mov.u32 	%r190, _ZZ23clip_cdf_lut_256_kernelPjiiiiiifPhE1h;
	add.s32 	%r359, %r190, %r189;
	shl.b32 	%r42, %r39, 2;
	neg.s32 	%r358, %r188;
	mad.lo.s32 	%r362, %r39, %r188, %r383;
$L__BB4_13:
	.pragma "nounroll";
	ld.shared.u32 	%r47, [%r359];
	setp.le.u32 	%p14, %r47, %r38;
	@%p14 bra 	$L__BB4_15;
	sub.s32 	%r191, %r47, %r38;
	st.shared.u32 	[%r359], %r38;
	atom.shared.add.u32 	%r192, [_ZZ23clip_cdf_lut_256_kernelPjiiiiiifPhE6excess], %r191;
$L__BB4_15:
	add.s32 	%r359, %r359, %r42;
	add.s32 	%r358, %r358, 1;
	setp.ne.s32 	%p15, %r358, 0;
	@%p15 bra 	$L__BB4_13;
$L__BB4_16:
	setp.lt.u32 	%p16, %r40, 3;
	@%p16 bra 	$L__BB4_27;
	shl.b32 	%r51, %r39, 2;
	shl.b32 	%r193, %r362, 2;
	mov.u32 	%r194, _ZZ23clip_cdf_lut_256_kernelPjiiiiiifPhE1h;
	add.s32 	%r361, %r194, %r193;
	shl.b32 	%r53, %r39, 4;
	shl.b32 	%r54, %r39, 3;
	mul.lo.s32 	%r55, %r39, 12;
$L__BB4_18:
	ld.shared.u32 	%r58, [%r361];
	setp.le.u32 	%p17, %r58, %r38;
	@%p17 bra 	$L__BB4_20;
	sub.s32 	%r195, %r58, %r38;
	st.shared.u32 	[%r361], %r38;
	atom.shared.add.u32 	%r196, [_ZZ23clip_cdf_lut_256_kernelPjiiiiiifPhE6excess], %r195;
$L__BB4_20:
	add.s32 	%r59, %r361, %r51;
	ld.shared.u32 	%r60, [%r59];
	setp.le.u32 	%p18, %r60, %r38;
	@%p18 bra 	$L__BB4_22;
	sub.s32 	%r197, %r60, %r38;
	st.shared.u32 	[%r59], %r38;
	atom.shared.add.u32 	%r198, [_ZZ23clip_cdf_lut_256_kernelPjiiiiiifPhE6excess], %r197;
$L__BB4_22:
	add.s32 	%r61, %r361, %r54;
	ld.shared.u32 	%r62, [%r61];
	setp.le.u32 	%p19, %r62, %r38;
	@%p19 bra 	$L__BB4_24;
	sub.s32 	%r199, %r62, %r38;
	st.shared.u32 	[%r61], %r38;
	atom.shared.add.u32 	%r200, [_ZZ23clip_cdf_lut_256_kernelPjiiiiiifPhE6excess], %r199;
$L__BB4_24:
	add.s32 	%r63, %r361, %r55;
	ld.shared.u32 	%r64, [%r63];
	setp.le.u32 	%p20, %r64, %r38;
	@%p20 bra 	$L__BB4_26;
	sub.s32 	%r201, %r64, %r38;
	st.shared.u32 	[%r63], %r38;
	atom.shared.add.u32 	%r202, [_ZZ23clip_cdf_lut_256_kernelPjiiiiiifPhE6excess], %r201;
$L__BB4_26:
	add.s32 	%r362, %r362, %r51;
	add.s32 	%r361, %r361, %r53;
	setp.lt.u32 	%p21, %r362, 256;
	@%p21 bra 	$L__BB4_18;
$L__BB4_27:
	setp.gt.u32 	%p22, %r383, 255;
	bar.sync 	0;
	ld.shared.u32 	%r203, [_ZZ23clip_cdf_lut_256_kernelPjiiiiiifPhE6excess];
	shr.u32 	%r67, %r203, 8;
	and.b32  	%r68, %r203, 255;
	@%p22 bra 	$L__BB4_34;
	mov.u32 	%r69, %ntid.x;
	add.s32 	%r204, %r383, %r69;
	max.u32 	%r205, %r204, 256;
	setp.lt.u32 	%p23, %r204, 256;
	selp.u32 	%r206, 1, 0, %p23;
	add.s32 	%r207, %r204, %r206;
	sub.s32 	%r208, %r205, %r207;
	div.u32 	%r209, %r208, %r69;
	add.s32 	%r70, %r209, %r206;
	and.b32  	%r210, %r70, 3;
	setp.eq.s32 	%p24, %r210, 3;
	mov.u32 	%r367, %r383;
	@%p24 bra 	$L__BB4_31;
	add.s32 	%r211, %r70, 1;
	and.b32  	%r212, %r211, 3;
	shl.b32 	%r213, %r383, 2;
	mov.u32 	%r214, _ZZ23clip_cdf_lut_256_kernelPjiiiiiifPhE1h;
	add.s32 	%r364, %r214, %r213;
	shl.b32 	%r72, %r69, 2;
	neg.s32 	%r363, %r212;
	mad.lo.s32 	%r367, %r69, %r212, %r383;
$L__BB4_30:
	.pragma "nounroll";
	ld.shared.u32 	%r215, [%r364];
	add.s32 	%r216, %r215, %r67;
	st.shared.u32 	[%r364], %r216;
	add.s32 	%r364, %r364, %r72;
	add.s32 	%r363, %r363, 1;
	setp.ne.s32 	%p25, %r363, 0;
	@%p25 bra 	$L__BB4_30;
$L__BB4_31:
	setp.lt.u32 	%p26, %r70, 3;
	@%p26 bra 	$L__BB4_34;
	shl.b32 	%r80, %r69, 2;
	shl.b32 	%r217, %r367, 2;
	mov.u32 	%r218, _ZZ23clip_cdf_lut_256_kernelPjiiiiiifPhE1h;
	add.s32 	%r366, %r218, %r217;
	shl.b32 	%r82, %r69, 4;
	shl.b32 	%r83, %r69, 3;
	mul.lo.s32 	%r84, %r69, 12;
$L__BB4_33:
	ld.shared.u32 	%r219, [%r366];
	add.s32 	%r220, %r219, %r67;
	st.shared.u32 	[%r366], %r220;
	add.s32 	%r221, %r366, %r80;
	ld.shared.u32 	%r222, [%r221];
	add.s32 	%r223, %r222, %r67;
	st.shared.u32 	[%r221], %r223;
	add.s32 	%r224, %r366, %r83;
	ld.shared.u32 	%r225, [%r224];
	add.s32 	%r226, %r225, %r67;
	st.shared.u32 	[%r224], %r226;
	add.s32 	%r227, %r366, %r84;
	ld.shared.u32 	%r228, [%r227];
	add.s32 	%r229, %r228, %r67;
	st.shared.u32 	[%r227], %r229;
	add.s32 	%r367, %r367, %r80;
	add.s32 	%r366, %r366, %r82;
	setp.lt.u32 	%p27, %r367, 256;
	@%p27 bra 	$L__BB4_33;
$L__BB4_34:
	setp.ne.s32 	%p28, %r383, 0;
	bar.sync 	0;
	setp.eq.s32 	%p29, %r68, 0;
	or.pred  	%p30, %p28, %p29;
	@%p30 bra 	$L__BB4_41;
	cvt.u16.u32 	%rs1, %r68;
	div.u16 	%rs2, 256, %rs1;
	cvt.u32.u16 	%r89, %rs2;
	div.u16 	%rs3, 255, %rs2;
	cvt.u32.u16 	%r232, %rs3;
	add.s32 	%r233, %r68, -1;
	min.u32 	%r234, %r232, %r233;
	add.s32 	%r90, %r234, 1;
	and.b32  	%r91, %r90, 3;
	setp.lt.u32 	%p31, %r234, 3;
	mov.b32 	%r370, 0;
	@%p31 bra 	$L__BB4_38;
	and.b32  	%r236, %r90, 508;
	neg.s32 	%r368, %r236;
	mov.b32 	%r370, 0;
$L__BB4_37:
	shl.b32 	%r237, %r370, 2;
	mov.u32 	%r238, _ZZ23clip_cdf_lut_256_kernelPjiiiiiifPhE1h;
	add.s32 	%r239, %r238, %r237;
	ld.shared.u32 	%r240, [%r239];
	add.s32 	%r241, %r240, 1;
	st.shared.u32 	[%r239], %r241;
	shl.b32 	%r242, %r89, 2;
	add.s32 	%r243, %r239, %r242;
	ld.shared.u32 	%r244, [%r243];
	add.s32 	%r245, %r244, 1;
	st.shared.u32 	[%r243], %r245;
	add.s32 	%r246, %r243, %r242;
	ld.shared.u32 	%r247, [%r246];
	add.s32 	%r248, %r247, 1;
	st.shared.u32 	[%r246], %r248;
	add.s32 	%r249, %r246, %r242;
	ld.shared.u32 	%r250, [%r249];
	add.s32 	%r251, %r250, 1;
	st.shared.u32 	[%r249], %r251;
	add.s32 	%r370, %r242, %r370;
	add.s32 	%r368, %r368, 4;
	setp.ne.s32 	%p32, %r368, 0;
	@%p32 bra 	$L__BB4_37;
$L__BB4_38:
	setp.eq.s32 	%p33, %r91, 0;
	@%p33 bra 	$L__BB4_41;
	neg.s32 	%r371, %r91;
	mov.u32 	%r253, _ZZ23clip_cdf_lut_256_kernelPjiiiiiifPhE1h;
$L__BB4_40:
	.pragma "nounroll";
	shl.b32 	%r252, %r370, 2;
	add.s32 	%r254, %r253, %r252;
	ld.shared.u32 	%r255, [%r254];
	add.s32 	%r256, %r255, 1;
	st.shared.u32 	[%r254], %r256;
	add.s32 	%r370, %r370, %r89;
	add.s32 	%r371, %r371, 1;
	setp.ne.s32 	%p34, %r371, 0;
	@%p34 bra 	$L__BB4_40;
$L__BB4_41:
	setp.ne.s32 	%p35, %r383, 0;
	bar.sync 	0;
	@%p35 bra 	$L__BB4_44;
	mov.b32 	%r374, 0;
	mov.b32 	%r373, 64;
	mov.u32 	%r259, _ZZ23clip_cdf_lut_256_kernelPjiiiiiifPhE1h;
	mov.u32 	%r263, _ZZ23clip_cdf_lut_256_kernelPjiiiiiifPhE3cdf;
$L__BB4_43:
	add.s32 	%r260, %r259, %r373;
	ld.shared.u32 	%r261, [%r260+-64];
	add.s32 	%r262, %r261, %r374;
	add.s32 	%r264, %r263, %r373;
	st.shared.u32 	[%r264+-64], %r262;
	ld.shared.u32 	%r265, [%r260+-60];
	add.s32 	%r266, %r265, %r262;
	st.shared.u32 	[%r264+-60], %r266;
	ld.shared.u32 	%r267, [%r260+-56];
	add.s32 	%r268, %r267, %r266;
	st.shared.u32 	[%r264+-56], %r268;
	ld.shared.u32 	%r269, [%r260+-52];
	add.s32 	%r270, %r269, %r268;
	st.shared.u32 	[%r264+-52], %r270;
	ld.shared.u32 	%r271, [%r260+-48];
	add.s32 	%r272, %r271, %r270;
	st.shared.u32 	[%r264+-48], %r272;
	ld.shared.u32 	%r273, [%r260+-44];
	add.s32 	%r274, %r273, %r272;
	st.shared.u32 	[%r264+-44], %r274;
	ld.shared.u32 	%r275, [%r260+-40];
	add.s32 	%r276, %r275, %r274;
	st.shared.u32 	[%r264+-40], %r276;
	ld.shared.u32 	%r277, [%r260+-36];
	add.s32 	%r278, %r277, %r276;
	st.shared.u32 	[%r264+-36], %r278;
	ld.shared.u32 	%r279, [%r260+-32];
	add.s32 	%r280, %r279, %r278;
	st.shared.u32 	[%r264+-32], %r280;
	ld.shared.u32 	%r281, [%r260+-28];
	add.s32 	%r282, %r281, %r280;
	st.shared.u32 	[%r264+-28], %r282;
	ld.shared.u32 	%r283, [%r260+-24];
	add.s32 	%r284, %r283, %r282;
	st.shared.u32 	[%r264+-24], %r284;
	ld.shared.u32 	%r285, [%r260+-20];
	add.s32 	%r286, %r285, %r284;
	st.shared.u32 	[%r264+-20], %r286;
	ld.shared.u32 	%r287, [%r260+-16];
	add.s32 	%r288, %r287, %r286;
	st.shared.u32 	[%r264+-16], %r288;
	ld.shared.u32 	%r289, [%r260+-12];
	add.s32 	%r290, %r289, %r288;
	st.shared.u32 	[%r264+-12], %r290;
	ld.shared.u32 	%r291, [%r260+-8];
	add.s32 	%r292, %r291, %r290;
	st.shared.u32 	[%r264+-8], %r292;
	ld.shared.u32 	%r293, [%r260+-4];
	add.s32 	%r294, %r293, %r292;
	st.shared.u32 	[%r264+-4], %r294;
	ld.shared.u32 	%r295, [%r260];
	add.s32 	%r296, %r295, %r294;
	st.shared.u32 	[%r264], %r296;
	ld.shared.u32 	%r297, [%r260+4];
	add.s32 	%r298, %r297, %r296;
	st.shared.u32 	[%r264+4], %r298;
	ld.shared.u32 	%r299, [%r260+8];
	add.s32 	%r300, %r299, %r298;
	st.shared.u32 	[%r264+8], %r300;
	ld.shared.u32 	%r301, [%r260+12];
	add.s32 	%r302, %r301, %r300;
	st.shared.u32 	[%r264+12], %r302;
	ld.shared.u32 	%r303, [%r260+16];
	add.s32 	%r304, %r303, %r302;
	st.shared.u32 	[%r264+16], %r304;
	ld.shared.u32 	%r305, [%r260+20];
	add.s32 	%r306, %r305, %r304;
	st.shared.u32 	[%r264+20], %r306;
	ld.shared.u32 	%r307, [%r260+24];
	add.s32 	%r308, %r307, %r306;
	st.shared.u32 	[%r264+24], %r308;
	ld.shared.u32 	%r309, [%r260+28];
	add.s32 	%r310, %r309, %r308;
	st.shared.u32 	[%r264+28], %r310;
	ld.shared.u32 	%r311, [%r260+32];
	add.s32 	%r312, %r311, %r310;
	st.shared.u32 	[%r264+32], %r312;
	ld.shared.u32 	%r313, [%r260+36];
	add.s32 	%r314, %r313, %r312;
	st.shared.u32 	[%r264+36], %r314;
	ld.shared.u32 	%r315, [%r260+40];
	add.s32 	%r316, %r315, %r314;
	st.shared.u32 	[%r264+40], %r316;
	ld.shared.u32 	%r317, [%r260+44];
	add.s32 	%r318, %r317, %r316;
	st.shared.u32 	[%r264+44], %r318;
	ld.shared.u32 	%r319, [%r260+48];
	add.s32 	%r320, %r319, %r318;
	st.shared.u32 	[%r264+48], %r320;
	ld.shared.u32 	%r321, [%r260+52];
	add.s32 	%r322, %r321, %r320;
	st.shared.u32 	[%r264+52], %r322;
	ld.shared.u32 	%r323, [%r260+56];
	add.s32 	%r324, %r323, %r322;
	st.shared.u32 	[%r264+56], %r324;
	ld.shared.u32 	%r325, [%r260+60];
	add.s32 	%r374, %r325, %r324;
	st.shared.u32 	[%r264+60], %r374;
	add.s32 	%r373, %r373, 128;
	setp.ne.s32 	%p36, %r373, 1088;
	@%p36 bra 	$L__BB4_43;
$L__BB4_44:
	setp.gt.u32 	%p37, %r383, 255;
	bar.sync 	0;
	mov.f32 	%f6, 0f437F0000;
	div.rn.f32 	%f2, %f6, %f1;
	@%p37 bra 	$L__BB4_51;
	mov.u32 	%r107, %ntid.x;
	add.s32 	%r326, %r383, %r107;
	max.u32 	%r327, %r326, 256;
	setp.lt.u32 	%p38, %r326, 256;
	selp.u32 	%r328, 1, 0, %p38;
	add.s32 	%r329, %r326, %r328;
	sub.s32 	%r330, %r327, %r329;
	div.u32 	%r331, %r330, %r107;
	add.s32 	%r108, %r331, %r328;
	and.b32  	%r332, %r108, 3;
	setp.eq.s32 	%p39, %r332, 3;
	@%p39 bra 	$L__BB4_48;
	add.s32 	%r333, %r108, 1;
	and.b32  	%r334, %r333, 3;
	add.s32 	%r335, %r383, %r5;
	cvt.u64.u32 	%rd21, %r335;
	add.s64 	%rd37, %rd2, %rd21;
	shl.b32 	%r336, %r383, 2;
	mov.u32 	%r337, _ZZ23clip_cdf_lut_256_kernelPjiiiiiifPhE3cdf;
	add.s32 	%r376, %r337, %r336;
	shl.b32 	%r110, %r107, 2;
	neg.s32 	%r375, %r334;
	mad.lo.s32 	%r383, %r107, %r334, %r383;
	cvt.u64.u32 	%rd22, %r107;
$L__BB4_47:
	.pragma "nounroll";
	ld.shared.u32 	%r338, [%r376];
	cvt.rn.f32.u32 	%f7, %r338;
	mul.f32 	%f8, %f2, %f7;
	max.f32 	%f9, %f8, 0f00000000;
	min.f32 	%f10, %f9, 0f437F0000;
	cvt.rni.s64.f32 	%rd23, %f10;
	st.global.u8 	[%rd37], %rd23;
	add.s64 	%rd37, %rd37, %rd22;
	add.s32 	%r376, %r376, %r110;
	add.s32 	%r375, %r375, 1;
	setp.ne.s32 	%p40, %r375, 0;
	@%p40 bra 	$L__BB4_47;
$L__BB4_48:
	setp.lt.u32 	%p41, %r108, 3;
	@%p41 bra 	$L__BB4_51;
	shl.b32 	%r118, %r107, 2;
	shl.b32 	%r339, %r383, 2;
	mov.u32 	%r340, _ZZ23clip_cdf_lut_256_kernelPjiiiiiifPhE3cdf;
	add.s32 	%r382, %r340, %r339;
	shl.b32 	%r120, %r107, 4;
	shl.b32 	%r121, %r107, 3;
	mul.lo.s32 	%r122, %r107, 12;
	add.s32 	%r378, %r383, %r5;
	add.s32 	%r381, %r378, %r107;
	shl.b32 	%r341, %r107, 1;
	add.s32 	%r380, %r378, %r341;
	mad.lo.s32 	%r379, %r107, 3, %r378;
$L__BB4_50:
	ld.shared.u32 	%r342, [%r382];
	cvt.rn.f32.u32 	%f11, %r342;
	mul.f32 	%f12, %f2, %f11;
	max.f32 	%f13, %f12, 0f00000000;
	min.f32 	%f14, %f13, 0f437F0000;
	cvt.rni.s64.f32 	%rd24, %f14;
	cvt.u64.u32 	%rd25, %r378;
	add.s64 	%rd26, %rd2, %rd25;
	st.global.u8 	[%rd26], %rd24;
	add.s32 	%r343, %r382, %r118;
	ld.shared.u32 	%r344, [%r343];
	cvt.rn.f32.u32 	%f15, %r344;
	mul.f32 	%f16, %f2, %f15;
	max.f32 	%f17, %f16, 0f00000000;
	min.f32 	%f18, %f17, 0f437F0000;
	cvt.rni.s64.f32 	%rd27, %f18;
	cvt.u64.u32 	%rd28, %r381;
	add.s64 	%rd29, %rd2, %rd28;
	st.global.u8 	[%rd29], %rd27;
	add.s32 	%r345, %r382, %r121;
	ld.shared.u32 	%r346, [%r345];
	cvt.rn.f32.u32 	%f19, %r346;
	mul.f32 	%f20, %f2, %f19;
	max.f32 	%f21, %f20, 0f00000000;
	min.f32 	%f22, %f21, 0f437F0000;
	cvt.rni.s64.f32 	%rd30, %f22;
	cvt.u64.u32 	%rd31, %r380;
	add.s64 	%rd32, %rd2, %rd31;
	st.global.u8 	[%rd32], %rd30;
	add.s32 	%r347, %r382, %r122;
	ld.shared.u32 	%r348, [%r347];
	cvt.rn.f32.u32 	%f23, %r348;
	mul.f32 	%f24, %f2, %f23;
	max.f32 	%f25, %f24, 0f00000000;
	min.f32 	%f26, %f25, 0f437F0000;
	cvt.rni.s64.f32 	%rd33, %f26;
	cvt.u64.u32 	%rd34, %r379;
	add.s64 	%rd35, %rd2, %rd34;
	st.global.u8 	[%rd35], %rd33;
	add.s32 	%r383, %r383, %r118;
	add.s32 	%r382, %r382, %r120;
	add.s32 	%r381, %r381, %r118;
	add.s32 	%r380, %r380, %r118;
	add.s32 	%r379, %r379, %r118;
	add.s32 	%r378, %r378, %r118;
	setp.lt.u32 	%p42, %r383, 256;
	@%p42 bra 	$L__BB4_50;
$L__BB4_51:
	ret;

}
	// .globl	_Z30apply_lut_bilinear_gray_kernelPKhPhiiiiS0_
.visible .entry _Z30apply_lut_bilinear_gray_kernelPKhPhiiiiS0_(
	.param .u64 .ptr .align 1 _Z30apply_lut_bilinear_gray_kernelPKhPhiiiiS0__param_0,
	.param .u64 .ptr .align 1 _Z30apply_lut_bilinear_gray_kernelPKhPhiiiiS0__param_1,
	.param .u32 _Z30apply_lut_bilinear_gray_kernelPKhPhiiiiS0__param_2,
	.param .u32 _Z30apply_lut_bilinear_gray_kernelPKhPhiiiiS0__param_3,
	.param .u32 _Z30apply_lut_bilinear_gray_kernelPKhPhiiiiS0__param_4,
	.param .u32 _Z30apply_lut_bilinear_gray_kernelPKhPhiiiiS0__param_5,
	.param .u64 .ptr .align 1 _Z30apply_lut_bilinear_gray_kernelPKhPhiiiiS0__param_6
)
{
	.reg .pred 	%p<6>;
	.reg .b16 	%rs<10>;
	.reg .b32 	%r<45>;
	.reg .b32 	%f<46>;
	.reg .b64 	%rd<24>;

	ld.param.u64 	%rd1, [_Z30apply_lut_bilinear_gray_kernelPKhPhiiiiS0__param_0];
	ld.param.u64 	%rd2, [_Z30apply_lut_bilinear_gray_kernelPKhPhiiiiS0__param_1];
	ld.param.u32 	%r12, [_Z30apply_lut_bilinear_gray_kernelPKhPhiiiiS0__param_2];
	ld.param.u32 	%r13, [_Z30apply_lut_bilinear_gray_kernelPKhPhiiiiS0__param_3];
	ld.param.u32 	%r14, [_Z30apply_lut_bilinear_gray_kernelPKhPhiiiiS0__param_4];
	ld.param.u32 	%r15, [_Z30apply_lut_bilinear_gray_kernelPKhPhiiiiS0__param_5];
	ld.param.u64 	%rd3, [_Z30apply_lut_bilinear_gray_kernelPKhPhiiiiS0__param_6];
	mov.u32 	%r16, %ctaid.x;
	mov.u32 	%r17, %ntid.x;
	mov.u32 	%r18, %tid.x;
	mad.lo.s32 	%r1, %r16, %r17, %r18;
	mul.lo.s32 	%r19, %r13, %r12;
	setp.ge.s32 	%p1, %r1, %r19;
	mov.f32 	%f44, 0f00000000;
	@%p1 bra 	$L__BB5_8;
	div.s32 	%r21, %r1, %r13;
	mul.lo.s32 	%r22, %r21, %r13;
	sub.s32 	%r23, %r1, %r22;
	add.s32 	%r24, %r13, %r14;
	add.s32 	%r25, %r24, -1;
	div.s32 	%r26, %r25, %r14;
	add.s32 	%r27, %r12, %r15;
	add.s32 	%r28, %r27, -1;
	div.s32 	%r29, %r28, %r15;
	cvt.rn.f32.s32 	%f8, %r23;
	add.f32 	%f9, %f8, 0f3F000000;
	cvt.rn.f32.s32 	%f10, %r26;
	div.rn.f32 	%f11, %f9, %f10;
	add.f32 	%f1, %f11, 0fBF000000;
	cvt.rn.f32.s32 	%f12, %r21;
	add.f32 	%f13, %f12, 0f3F000000;
	cvt.rn.f32.s32 	%f14, %r29;
	div.rn.f32 	%f15, %f13, %f14;
	add.f32 	%f2, %f15, 0fBF000000;
	cvt.rmi.f32.f32 	%f16, %f1;
	cvt.rzi.s32.f32 	%r2, %f16;
	cvt.rmi.f32.f32 	%f17, %f2;
	cvt.rzi.s32.f32 	%r3, %f17;
	setp.lt.s32 	%p2, %r2, 0;
	mov.b32 	%r41, 0;
	mov.u32 	%r42, %r41;
	@%p2 bra 	$L__BB5_4;
	add.s32 	%r41, %r14, -1;
	setp.ge.s32 	%p3, %r2, %r41;
	mov.u32 	%r42, %r41;
	@%p3 bra 	$L__BB5_4;
	add.s32 	%r42, %r2, 1;
	cvt.rn.f32.s32 	%f19, %r2;
	sub.f32 	%f20, %f1, %f19;
	max.f32 	%f21, %f20, 0f00000000;
	min.f32 	%f44, %f21, 0f3F800000;
	mov.u32 	%r41, %r2;
$L__BB5_4:
	setp.lt.s32 	%p4, %r3, 0;
	mov.b32 	%r43, 0;
	mov.f32 	%f45, 0f00000000;
	mov.u32 	%r44, %r43;
	@%p4 bra 	$L__BB5_7;
	add.s32 	%r43, %r15, -1;
	setp.ge.s32 	%p5, %r3, %r43;
	mov.u32 	%r44, %r43;
	@%p5 bra 	$L__BB5_7;
	add.s32 	%r44, %r3, 1;
	cvt.rn.f32.s32 	%f24, %r3;
	sub.f32 	%f25, %f2, %f24;
	max.f32 	%f26, %f25, 0f00000000;
	min.f32 	%f45, %f26, 0f3F800000;
	mov.u32 	%r43, %r3;
$L__BB5_7:
	cvta.to.global.u64 	%rd4, %rd3;
	mul.lo.s32 	%r31, %r43, %r14;
	add.s32 	%r32, %r31, %r41;
	shl.b32 	%r33, %r32, 8;
	cvt.s64.s32 	%rd5, %r33;
	add.s32 	%r34, %r31, %r42;
	shl.b32 	%r35, %r34, 8;
	cvt.s64.s32 	%rd6, %r35;
	mul.lo.s32 	%r36, %r44, %r14;
	add.s32 	%r37, %r36, %r41;
	shl.b32 	%r38, %r37, 8;
	cvt.s64.s32 	%rd7, %r38;
	add.s32 	%r39, %r36, %r42;
	shl.b32 	%r40, %r39, 8;
	cvt.s64.s32 	%rd8, %r40;
	cvt.s64.s32 	%rd9, %r1;
	cvta.to.global.u64 	%rd10, %rd1;
	add.s64 	%rd11, %rd10, %rd9;
	ld.global.nc.u8 	%rs1, [%rd11];
	cvt.u64.u8 	%rd12, %rs1;
	or.b64  	%rd13, %rd5, %rd12;
	add.s64 	%rd14, %rd4, %rd13;
	ld.global.nc.u8 	%rs2, [%rd14];
	cvt.u16.u8 	%rs3, %rs2;
	cvt.rn.f32.u16 	%f27, %rs3;
	or.b64  	%rd15, %rd6, %rd12;
	add.s64 	%rd16, %rd4, %rd15;
	ld.global.nc.u8 	%rs4, [%rd16];
	cvt.u16.u8 	%rs5, %rs4;
	cvt.rn.f32.u16 	%f28, %rs5;
	or.b64  	%rd17, %rd7, %rd12;
	add.s64 	%rd18, %rd4, %rd17;
	ld.global.nc.u8 	%rs6, [%rd18];
	cvt.u16.u8 	%rs7, %rs6;
	cvt.rn.f32.u16 	%f29, %rs7;
	or.b64  	%rd19, %rd8, %rd12;
	add.s64 	%rd20, %rd4, %rd19;
	ld.global.nc.u8 	%rs8, [%rd20];
	cvt.u16.u8 	%rs9, %rs8;
	cvt.rn.f32.u16 	%f30, %rs9;
	mov.f32 	%f31, 0f3F800000;
	sub.f32 	%f32, %f31, %f44;
	mul.f32 	%f33, %f44, %f28;
	fma.rn.f32 	%f34, %f32, %f27, %f33;
	mul.f32 	%f35, %f44, %f30;
	fma.rn.f32 	%f36, %f32, %f29, %f35;
	sub.f32 	%f37, %f31, %f45;
	mul.f32 	%f38, %f45, %f36;
	fma.rn.f32 	%f39, %f37, %f34, %f38;
	max.f32 	%f40, %f39, 0f00000000;
	min.f32 	%f41, %f40, 0f437F0000;
	cvt.rni.s64.f32 	%rd21, %f41;
	cvta.to.global.u64 	%rd22, %rd2;
	add.s64 	%rd23, %rd22, %rd9;
	st.global.u8 	[%rd23], %rd21;
$L__BB5_8:
	ret;

}
	// .globl	_Z29apply_lut_bilinear_rgb_kernelPKhS0_PhiiiiS0_
.visible .entry _Z29apply_lut_bilinear_rgb_kernelPKhS0_PhiiiiS0_(
	.param .u64 .ptr .align 1 _Z29apply_lut_bilinear_rgb_kernelPKhS0_PhiiiiS0__param_0,
	.param .u64 .ptr .align 1 _Z29apply_lut_bilinear_rgb_kernelPKhS0_PhiiiiS0__param_1,
	.param .u64 .ptr .align 1 _Z29apply_lut_bilinear_rgb_kernelPKhS0_PhiiiiS0__param_2,
	.param .u32 _Z29apply_lut_bilinear_rgb_kernelPKhS0_PhiiiiS0__param_3,
	.param .u32 _Z29apply_lut_bilinear_rgb_kernelPKhS0_PhiiiiS0__param_4,
	.param .u32 _Z29apply_lut_bilinear_rgb_kernelPKhS0_PhiiiiS0__param_5,
	.param .u32 _Z29apply_lut_bilinear_rgb_kernelPKhS0_PhiiiiS0__param_6,
	.param .u64 .ptr .align 1 _Z29apply_lut_bilinear_rgb_kernelPKhS0_PhiiiiS0__param_7
)
{
	.reg .pred 	%p<69>;
	.reg .b16 	%rs<16>;
	.reg .b32 	%r<106>;
	.reg .b32 	%f<555>;
	.reg .b64 	%rd<31>;

	ld.param.u64 	%rd1, [_Z29apply_lut_bilinear_rgb_kernelPKhS0_PhiiiiS0__param_0];
	ld.param.u64 	%rd2, [_Z29apply_lut_bilinear_rgb_kernelPKhS0_PhiiiiS0__param_1];
	ld.param.u64 	%rd3, [_Z29apply_lut_bilinear_rgb_kernelPKhS0_PhiiiiS0__param_2];
	ld.param.u32 	%r13, [_Z29apply_lut_bilinear_rgb_kernelPKhS0_PhiiiiS0__param_3];
	ld.param.u32 	%r14, [_Z29apply_lut_bilinear_rgb_kernelPKhS0_PhiiiiS0__param_4];
	ld.param.u32 	%r15, [_Z29apply_lut_bilinear_rgb_kernelPKhS0_PhiiiiS0__param_5];
	ld.param.u32 	%r16, [_Z29apply_lut_bilinear_rgb_kernelPKhS0_PhiiiiS0__param_6];
	ld.param.u64 	%rd4, [_Z29apply_lut_bilinear_rgb_kernelPKhS0_PhiiiiS0__param_7];
	mov.u32 	%r17, %ctaid.x;
	mov.u32 	%r18, %ntid.x;
	mov.u32 	%r19, %tid.x;
	mad.lo.s32 	%r1, %r17, %r18, %r19;
	mul.lo.s32 	%r20, %r14, %r13;
	setp.ge.s32 	%p1, %r1, %r20;
	mov.f32 	%f541, 0f00000000;
	@%p1 bra 	$L__BB6_62;
	div.s32 	%r22, %r1, %r14;
	mul.lo.s32 	%r23, %r22, %r14;
	sub.s32 	%r24, %r1, %r23;
	cvt.rn.f32.s32 	%f72, %r15;
	cvt.rn.f32.s32 	%f73, %r14;
	div.rn.f32 	%f74, %f72, %f73;
	cvt.rn.f32.s32 	%f75, %r16;
	cvt.rn.f32.s32 	%f76, %r13;
	div.rn.f32 	%f77, %f75, %f76;
	cvt.rn.f32.s32 	%f78, %r24;
	fma.rn.f32 	%f1, %f74, %f78, 0fBF000000;
	cvt.rn.f32.s32 	%f79, %r22;
	fma.rn.f32 	%f2, %f77, %f79, 0fBF000000;
	cvt.rmi.f32.f32 	%f80, %f1;
	cvt.rzi.s32.f32 	%r2, %f80;
	cvt.rmi.f32.f32 	%f81, %f2;
	cvt.rzi.s32.f32 	%r3, %f81;
	setp.lt.s32 	%p2, %r2, 0;
	mov.b32 	%r102, 0;
	mov.u32 	%r103, %r102;
	@%p2 bra 	$L__BB6_4;
	add.s32 	%r102, %r15, -1;
	setp.ge.s32 	%p3, %r2, %r102;
	mov.u32 	%r103, %r102;
	@%p3 bra 	$L__BB6_4;
	add.s32 	%r103, %r2, 1;
	cvt.rn.f32.s32 	%f83, %r2;
	sub.f32 	%f84, %f1, %f83;
	max.f32 	%f85, %f84, 0f00000000;
	min.f32 	%f541, %f85, 0f3F800000;
	mov.u32 	%r102, %r2;
$L__BB6_4:
	setp.lt.s32 	%p4, %r3, 0;
	mov.b32 	%r104, 0;
	mov.f32 	%f542, 0f00000000;
	mov.u32 	%r105, %r104;
	@%p4 bra 	$L__BB6_7;
	add.s32 	%r104, %r16, -1;
	setp.ge.s32 	%p5, %r3, %r104;
	mov.u32 	%r105, %r104;
	@%p5 bra 	$L__BB6_7;
	add.s32 	%r105, %r3, 1;
	cvt.rn.f32.s32 	%f88, %r3;
	sub.f32 	%f89, %f2, %f88;
	max.f32 	%f90, %f89, 0f00000000;
	min.f32 	%f542, %f90, 0f3F800000;
	mov.u32 	%r104, %r3;
$L__BB6_7:
	cvta.to.global.u64 	%rd5, %rd4;
	mul.lo.s32 	%r26, %r104, %r15;
	add.s32 	%r27, %r26, %r102;
	shl.b32 	%r28, %r27, 8;
	cvt.s64.s32 	%rd6, %r28;
	add.s32 	%r29, %r26, %r103;
	shl.b32 	%r30, %r29, 8;
	cvt.s64.s32 	%rd7, %r30;
	mul.lo.s32 	%r31, %r105, %r15;
	add.s32 	%r32, %r31, %r102;
	shl.b32 	%r33, %r32, 8;
	cvt.s64.s32 	%rd8, %r33;
	add.s32 	%r34, %r31, %r103;
	shl.b32 	%r35, %r34, 8;
	cvt.s64.s32 	%rd9, %r35;
	cvt.s64.s32 	%rd10, %r1;
	cvta.to.global.u64 	%rd11, %rd2;
	add.s64 	%rd12, %rd11, %rd10;
	ld.global.nc.u8 	%rs1, [%rd12];
	cvt.u64.u8 	%rd13, %rs1;
	or.b64  	%rd14, %rd6, %rd13;
	add.s64 	%rd15, %rd5, %rd14;
	ld.global.nc.u8 	%rs2, [%rd15];
	cvt.u16.u8 	%rs3, %rs2;
	cvt.rn.f32.u16 	%f91, %rs3;
	or.b64  	%rd16, %rd7, %rd13;
	add.s64 	%rd17, %rd5, %rd16;
	ld.global.nc.u8 	%rs4, [%rd17];
	cvt.u16.u8 	%rs5, %rs4;
	cvt.rn.f32.u16 	%f92, %rs5;
	or.b64  	%rd18, %rd8, %rd13;
	add.s64 	%rd19, %rd5, %rd18;
	ld.global.nc.u8 	%rs6, [%rd19];
	cvt.u16.u8 	%rs7, %rs6;
	cvt.rn.f32.u16 	%f93, %rs7;
	or.b64  	%rd20, %rd9, %rd13;
	add.s64 	%rd21, %rd5, %rd20;
	ld.global.nc.u8 	%rs8, [%rd21];
	cvt.u16.u8 	%rs9, %rs8;
	cvt.rn.f32.u16 	%f94, %rs9;
	mov.f32 	%f95, 0f3F800000;
	sub.f32 	%f96, %f95, %f541;
	mul.f32 	%f97, %f541, %f92;
	fma.rn.f32 	%f98, %f96, %f91, %f97;
	mul.f32 	%f99, %f541, %f94;
	fma.rn.f32 	%f100, %f96, %f93, %f99;
	sub.f32 	%f101, %f95, %f542;
	mul.f32 	%f102, %f542, %f100;
	fma.rn.f32 	%f7, %f101, %f98, %f102;
	mul.lo.s32 	%r12, %r1, 3;
	cvt.s64.s32 	%rd22, %r12;
	cvta.to.global.u64 	%rd23, %rd1;
	add.s64 	%rd24, %rd23, %rd22;
	ld.global.nc.u8 	%rs10, [%rd24];
	cvt.u16.u8 	%rs11, %rs10;
	ld.global.nc.u8 	%rs12, [%rd24+1];
	cvt.u16.u8 	%rs13, %rs12;
	ld.global.nc.u8 	%rs14, [%rd24+2];
	cvt.u16.u8 	%rs15, %rs14;
	cvt.rn.f32.u16 	%f103, %rs11;
	div.rn.f32 	%f8, %f103, 0f437F0000;
	cvt.rn.f32.u16 	%f104, %rs13;
	div.rn.f32 	%f9, %f104, 0f437F0000;
	cvt.rn.f32.u16 	%f105, %rs15;
	div.rn.f32 	%f10, %f105, 0f437F0000;
	setp.leu.f32 	%p6, %f8, 0f3D25AEE6;
	@%p6 bra 	$L__BB6_13;
	add.f32 	%f107, %f8, 0f3D6147AE;
	div.rn.f32 	%f11, %f107, 0f3F870A3D;
	abs.f32 	%f12, %f11;
	setp.eq.f32 	%p7, %f11, 0f3F800000;
	mov.f32 	%f543, 0f3F800000;
	@%p7 bra 	$L__BB6_14;
	setp.num.f32 	%p8, %f12, %f12;
	@%p8 bra 	$L__BB6_11;
	mov.f32 	%f163, 0f4019999A;
	add.rn.f32 	%f543, %f11, %f163;
	bra.uni 	$L__BB6_14;
$L__BB6_11:
	setp.lt.f32 	%p9, %f12, 0f00800000;
	mul.f32 	%f108, %f12, 0f4B800000;
	selp.f32 	%f109, %f108, %f12, %p9;
	mov.b32 	%r36, %f109;
	add.s32 	%r37, %r36, -1060439283;
	and.b32  	%r38, %r37, -8388608;
	sub.s32 	%r39, %r36, %r38;
	mov.b32 	%f110, %r39;
	cvt.rn.f32.s32 	%f111, %r38;
	selp.f32 	%f112, 0fC1C00000, 0f00000000, %p9;
	fma.rn.f32 	%f113, %f111, 0f34000000, %f112;
	add.f32 	%f114, %f110, 0fBF800000;
	add.f32 	%f115, %f110, 0f3F800000;
	rcp.approx.ftz.f32 	%f116, %f115;
	add.f32 	%f117, %f114, %f114;
	mul.f32 	%f118, %f117, %f116;
	mul.f32 	%f119, %f118, %f118;
	neg.f32 	%f120, %f118;
	sub.f32 	%f121, %f114, %f118;
	add.f32 	%f122, %f121, %f121;
	fma.rn.f32 	%f123, %f120, %f114, %f122;
	mul.rn.f32 	%f124, %f116, %f123;
	fma.rn.f32 	%f125, %f119, 0f3A2C32E4, 0f3B52E7DB;
	fma.rn.f32 	%f126, %f125, %f119, 0f3C93BB73;
	fma.rn.f32 	%f127, %f126, %f119, 0f3DF6384F;
	mul.rn.f32 	%f128, %f127, %f119;
	fma.rn.f32 	%f129, %f118, 0f3FB8AA3B, %f113;
	mul.f32 	%f130, %f128, 0f40400000;
	sub.f32 	%f131, %f113, %f129;
	fma.rn.f32 	%f132, %f118, 0f3FB8AA3B, %f131;
	fma.rn.f32 	%f133, %f124, 0f3FB8AA3B, %f132;
	fma.rn.f32 	%f134, %f118, 0f32A55E34, %f133;
	fma.rn.f32 	%f135, %f130, %f124, %f134;
	fma.rn.f32 	%f136, %f128, %f118, %f135;
	add.rn.f32 	%f137, %f129, %f136;
	mov.f32 	%f138, 0f4019999A;
	mul.rn.f32 	%f139, %f137, %f138;
	cvt.rni.f32.f32 	%f140, %f139;
	sub.f32 	%f141, %f139, %f140;
	neg.f32 	%f142, %f139;
	fma.rn.f32 	%f143, %f137, 0f4019999A, %f142;
	neg.f32 	%f144, %f129;
	add.rn.f32 	%f145, %f137, %f144;
	neg.f32 	%f146, %f145;
	add.rn.f32 	%f147, %f136, %f146;
	fma.rn.f32 	%f148, %f147, 0f4019999A, %f143;
	add.f32 	%f149, %f141, %f148;
	setp.gt.f32 	%p10, %f140, 0f00000000;
	selp.b32 	%r40, 0, -2097152000, %p10;
	setp.neu.f32 	%p11, %f11, 0f00000000;
	setp.neu.f32 	%p12, %f12, 0f7F800000;
	setp.lt.f32 	%p13, %f139, 0f00000000;
	selp.f32 	%f150, 0f00000000, 0f7F800000, %p13;
	abs.f32 	%f151, %f139;
	setp.gt.f32 	%p14, %f151, 0f43180000;
	cvt.rzi.s32.f32 	%r41, %f140;
	shl.b32 	%r42, %r41, 23;
	sub.s32 	%r43, %r42, %r40;
	mov.b32 	%f152, %r43;
	add.s32 	%r44, %r40, 2130706432;
	mov.b32 	%f153, %r44;
	fma.rn.f32 	%f154, %f149, 0f391FCB8E, 0f3AAF85ED;
	fma.rn.f32 	%f155, %f154, %f149, 0f3C1D9856;
	fma.rn.f32 	%f156, %f155, %f149, 0f3D6357BB;
	fma.rn.f32 	%f157, %f156, %f149, 0f3E75FDEC;
	fma.rn.f32 	%f158, %f157, %f149, 0f3F317218;
	fma.rn.f32 	%f159, %f158, %f149, 0f3F800000;
	mul.f32 	%f160, %f159, %f153;
	mul.f32 	%f161, %f160, %f152;
	selp.f32 	%f543, %f150, %f161, %p14;
	and.pred  	%p15, %p11, %p12;
	@%p15 bra 	$L__BB6_14;
	add.f32 	%f162, %f11, %f11;
	mov.b32 	%r45, %f162;
	and.b32  	%r46, %r45, 2147483647;
	mov.b32 	%f543, %r46;
	bra.uni 	$L__BB6_14;
$L__BB6_13:
	div.rn.f32 	%f543, %f8, 0f414EB852;
$L__BB6_14:
	setp.leu.f32 	%p16, %f9, 0f3D25AEE6;
	@%p16 bra 	$L__BB6_20;
	add.f32 	%f165, %f9, 0f3D6147AE;
	div.rn.f32 	%f18, %f165, 0f3F870A3D;
	abs.f32 	%f19, %f18;
	setp.eq.f32 	%p17, %f18, 0f3F800000;
	mov.f32 	%f544, 0f3F800000;
	@%p17 bra 	$L__BB6_21;
	setp.num.f32 	%p18, %f19, %f19;
	@%p18 bra 	$L__BB6_18;
	mov.f32 	%f221, 0f4019999A;
	add.rn.f32 	%f544, %f18, %f221;
	bra.uni 	$L__BB6_21;
$L__BB6_18:
	setp.lt.f32 	%p19, %f19, 0f00800000;
	mul.f32 	%f166, %f19, 0f4B800000;
	selp.f32 	%f167, %f166, %f19, %p19;
	mov.b32 	%r47, %f167;
	add.s32 	%r48, %r47, -1060439283;
	and.b32  	%r49, %r48, -8388608;
	sub.s32 	%r50, %r47, %r49;
	mov.b32 	%f168, %r50;
	cvt.rn.f32.s32 	%f169, %r49;
	selp.f32 	%f170, 0fC1C00000, 0f00000000, %p19;
	fma.rn.f32 	%f171, %f169, 0f34000000, %f170;
	add.f32 	%f172, %f168, 0fBF800000;
	add.f32 	%f173, %f168, 0f3F800000;
	rcp.approx.ftz.f32 	%f174, %f173;
	add.f32 	%f175, %f172, %f172;
	mul.f32 	%f176, %f175, %f174;
	mul.f32 	%f177, %f176, %f176;
	neg.f32 	%f178, %f176;
	sub.f32 	%f179, %f172, %f176;
	add.f32 	%f180, %f179, %f179;
	fma.rn.f32 	%f181, %f178, %f172, %f180;
	mul.rn.f32 	%f182, %f174, %f181;
	fma.rn.f32 	%f183, %f177, 0f3A2C32E4, 0f3B52E7DB;
	fma.rn.f32 	%f184, %f183, %f177, 0f3C93BB73;
	fma.rn.f32 	%f185, %f184, %f177, 0f3DF6384F;
	mul.rn.f32 	%f186, %f185, %f177;
	fma.rn.f32 	%f187, %f176, 0f3FB8AA3B, %f171;
	mul.f32 	%f188, %f186, 0f40400000;
	sub.f32 	%f189, %f171, %f187;
	fma.rn.f32 	%f190, %f176, 0f3FB8AA3B, %f189;
	fma.rn.f32 	%f191, %f182, 0f3FB8AA3B, %f190;
	fma.rn.f32 	%f192, %f176, 0f32A55E34, %f191;
	fma.rn.f32 	%f193, %f188, %f182, %f192;
	fma.rn.f32 	%f194, %f186, %f176, %f193;
	add.rn.f32 	%f195, %f187, %f194;
	mov.f32 	%f196, 0f4019999A;
	mul.rn.f32 	%f197, %f195, %f196;
	cvt.rni.f32.f32 	%f198, %f197;
	sub.f32 	%f199, %f197, %f198;
	neg.f32 	%f200, %f197;
	fma.rn.f32 	%f201, %f195, 0f4019999A, %f200;
	neg.f32 	%f202, %f187;
	add.rn.f32 	%f203, %f195, %f202;
	neg.f32 	%f204, %f203;
	add.rn.f32 	%f205, %f194, %f204;
	fma.rn.f32 	%f206, %f205, 0f4019999A, %f201;
	add.f32 	%f207, %f199, %f206;
	setp.gt.f32 	%p20, %f198, 0f00000000;
	selp.b32 	%r51, 0, -2097152000, %p20;
	setp.neu.f32 	%p21, %f18, 0f00000000;
	setp.neu.f32 	%p22, %f19, 0f7F800000;
	setp.lt.f32 	%p23, %f197, 0f00000000;
	selp.f32 	%f208, 0f00000000, 0f7F800000, %p23;
	abs.f32 	%f209, %f197;
	setp.gt.f32 	%p24, %f209, 0f43180000;
	cvt.rzi.s32.f32 	%r52, %f198;
	shl.b32 	%r53, %r52, 23;
	sub.s32 	%r54, %r53, %r51;
	mov.b32 	%f210, %r54;
	add.s32 	%r55, %r51, 2130706432;
	mov.b32 	%f211, %r55;
	fma.rn.f32 	%f212, %f207, 0f391FCB8E, 0f3AAF85ED;
	fma.rn.f32 	%f213, %f212, %f207, 0f3C1D9856;
	fma.rn.f32 	%f214, %f213, %f207, 0f3D6357BB;
	fma.rn.f32 	%f215, %f214, %f207, 0f3E75FDEC;
	fma.rn.f32 	%f216, %f215, %f207, 0f3F317218;
	fma.rn.f32 	%f217, %f216, %f207, 0f3F800000;
	mul.f32 	%f218, %f217, %f211;
	mul.f32 	%f219, %f218, %f210;
	selp.f32 	%f544, %f208, %f219, %p24;
	and.pred  	%p25, %p21, %p22;
	@%p25 bra 	$L__BB6_21;
	add.f32 	%f220, %f18, %f18;
	mov.b32 	%r56, %f220;
	and.b32  	%r57, %r56, 2147483647;
	mov.b32 	%f544, %r57;
	bra.uni 	$L__BB6_21;
$L__BB6_20:
	div.rn.f32 	%f544, %f9, 0f414EB852;
$L__BB6_21:
	setp.leu.f32 	%p26, %f10, 0f3D25AEE6;
	@%p26 bra 	$L__BB6_27;
	add.f32 	%f223, %f10, 0f3D6147AE;
	div.rn.f32 	%f25, %f223, 0f3F870A3D;
	abs.f32 	%f26, %f25;
	setp.eq.f32 	%p27, %f25, 0f3F800000;
	mov.f32 	%f545, 0f3F800000;
	@%p27 bra 	$L__BB6_28;
	setp.num.f32 	%p28, %f26, %f26;
	@%p28 bra 	$L__BB6_25;
	mov.f32 	%f279, 0f4019999A;
	add.rn.f32 	%f545, %f25, %f279;
	bra.uni 	$L__BB6_28;
$L__BB6_25:
	setp.lt.f32 	%p29, %f26, 0f00800000;
	mul.f32 	%f224, %f26, 0f4B800000;
	selp.f32 	%f225, %f224, %f26, %p29;
	mov.b32 	%r58, %f225;
	add.s32 	%r59, %r58, -1060439283;
	and.b32  	%r60, %r59, -8388608;
	sub.s32 	%r61, %r58, %r60;
	mov.b32 	%f226, %r61;
	cvt.rn.f32.s32 	%f227, %r60;
	selp.f32 	%f228, 0fC1C00000, 0f00000000, %p29;
	fma.rn.f32 	%f229, %f227, 0f34000000, %f228;
	add.f32 	%f230, %f226, 0fBF800000;
	add.f32 	%f231, %f226, 0f3F800000;
	rcp.approx.ftz.f32 	%f232, %f231;
	add.f32 	%f233, %f230, %f230;
	mul.f32 	%f234, %f233, %f232;
	mul.f32 	%f235, %f234, %f234;
	neg.f32 	%f236, %f234;
	sub.f32 	%f237, %f230, %f234;
	add.f32 	%f238, %f237, %f237;
	fma.rn.f32 	%f239, %f236, %f230, %f238;
	mul.rn.f32 	%f240, %f232, %f239;
	fma.rn.f32 	%f241, %f235, 0f3A2C32E4, 0f3B52E7DB;
	fma.rn.f32 	%f242, %f241, %f235, 0f3C93BB73;
	fma.rn.f32 	%f243, %f242, %f235, 0f3DF6384F;
	mul.rn.f32 	%f244, %f243, %f235;
	fma.rn.f32 	%f245, %f234, 0f3FB8AA3B, %f229;
	mul.f32 	%f246, %f244, 0f40400000;
	sub.f32 	%f247, %f229, %f245;
	fma.rn.f32 	%f248, %f234, 0f3FB8AA3B, %f247;
	fma.rn.f32 	%f249, %f240, 0f3FB8AA3B, %f248;
	fma.rn.f32 	%f250, %f234, 0f32A55E34, %f249;
	fma.rn.f32 	%f251, %f246, %f240, %f250;
	fma.rn.f32 	%f252, %f244, %f234, %f251;
	add.rn.f32 	%f253, %f245, %f252;
	mov.f32 	%f254, 0f4019999A;
	mul.rn.f32 	%f255, %f253, %f254;
	cvt.rni.f32.f32 	%f256, %f255;
	sub.f32 	%f257, %f255, %f256;
	neg.f32 	%f258, %f255;
	fma.rn.f32 	%f259, %f253, 0f4019999A, %f258;
	neg.f32 	%f260, %f245;
	add.rn.f32 	%f261, %f253, %f260;
	neg.f32 	%f262, %f261;
	add.rn.f32 	%f263, %f252, %f262;
	fma.rn.f32 	%f264, %f263, 0f4019999A, %f259;
	add.f32 	%f265, %f257, %f264;
	setp.gt.f32 	%p30, %f256, 0f00000000;
	selp.b32 	%r62, 0, -2097152000, %p30;
	setp.neu.f32 	%p31, %f25, 0f00000000;
	setp.neu.f32 	%p32, %f26, 0f7F800000;
	setp.lt.f32 	%p33, %f255, 0f00000000;
	selp.f32 	%f266, 0f00000000, 0f7F800000, %p33;
	abs.f32 	%f267, %f255;
	setp.gt.f32 	%p34, %f267, 0f43180000;
	cvt.rzi.s32.f32 	%r63, %f256;
	shl.b32 	%r64, %r63, 23;
	sub.s32 	%r65, %r64, %r62;
	mov.b32 	%f268, %r65;
	add.s32 	%r66, %r62, 2130706432;
	mov.b32 	%f269, %r66;
	fma.rn.f32 	%f270, %f265, 0f391FCB8E, 0f3AAF85ED;
	fma.rn.f32 	%f271, %f270, %f265, 0f3C1D9856;
	fma.rn.f32 	%f272, %f271, %f265, 0f3D6357BB;
	fma.rn.f32 	%f273, %f272, %f265, 0f3E75FDEC;
	fma.rn.f32 	%f274, %f273, %f265, 0f3F317218;
	fma.rn.f32 	%f275, %f274, %f265, 0f3F800000;
	mul.f32 	%f276, %f275, %f269;
	mul.f32 	%f277, %f276, %f268;
	selp.f32 	%f545, %f266, %f277, %p34;
	and.pred  	%p35, %p31, %p32;
	@%p35 bra 	$L__BB6_28;
	add.f32 	%f278, %f25, %f25;
	mov.b32 	%r67, %f278;
	and.b32  	%r68, %r67, 2147483647;
	mov.b32 	%f545, %r68;
	bra.uni 	$L__BB6_28;
$L__BB6_27:
	div.rn.f32 	%f545, %f10, 0f414EB852;
$L__BB6_28:
	mul.f32 	%f280, %f544, 0f3EB714BA;
	fma.rn.f32 	%f281, %f543, 0f3ED32D0A, %f280;
	fma.rn.f32 	%f282, %f545, 0f3E38C0CF, %f281;
	mul.f32 	%f283, %f544, 0f3F3714BA;
	fma.rn.f32 	%f284, %f543, 0f3E59C66D, %f283;
	fma.rn.f32 	%f32, %f545, 0f3D93CD57, %f284;
	mul.f32 	%f285, %f544, 0f3DF41B76;
	fma.rn.f32 	%f286, %f543, 0f3C9E6256, %f285;
	fma.rn.f32 	%f287, %f545, 0f3F734214, %f286;
	div.rn.f32 	%f33, %f282, 0f3F735116;
	div.rn.f32 	%f34, %f287, 0f3F8B5C4B;
	setp.leu.f32 	%p36, %f33, 0f3C111AA7;
	@%p36 bra 	$L__BB6_30;
	abs.f32 	%f289, %f33;
	lg2.approx.f32 	%f290, %f289;
	mul.f32 	%f291, %f290, 0fBF2AAAAB;
	ex2.approx.ftz.f32 	%f292, %f291;
	mul.f32 	%f293, %f289, %f292;
	neg.f32 	%f294, %f293;
	mul.f32 	%f295, %f292, %f294;
	fma.rn.f32 	%f296, %f293, %f295, 0f3F800000;
	mul.f32 	%f297, %f296, 0f3EAAAAAB;
	fma.rn.f32 	%f298, %f293, %f297, %f293;
	add.f32 	%f299, %f33, %f33;
	setp.eq.f32 	%p37, %f299, %f33;
	selp.f32 	%f546, %f299, %f298, %p37;
	bra.uni 	$L__BB6_31;
$L__BB6_30:
	div.rn.f32 	%f288, %f33, 0f3E038028;
	add.f32 	%f546, %f288, 0f3E0D3DCB;
$L__BB6_31:
	setp.leu.f32 	%p38, %f32, 0f3C111AA7;
	@%p38 bra 	$L__BB6_33;
	abs.f32 	%f301, %f32;
	lg2.approx.f32 	%f302, %f301;
	mul.f32 	%f303, %f302, 0fBF2AAAAB;
	ex2.approx.ftz.f32 	%f304, %f303;
	mul.f32 	%f305, %f301, %f304;
	neg.f32 	%f306, %f305;
	mul.f32 	%f307, %f304, %f306;
	fma.rn.f32 	%f308, %f305, %f307, 0f3F800000;
	mul.f32 	%f309, %f308, 0f3EAAAAAB;
	fma.rn.f32 	%f310, %f305, %f309, %f305;
	add.f32 	%f311, %f32, %f32;
	setp.eq.f32 	%p39, %f311, %f32;
	selp.f32 	%f547, %f311, %f310, %p39;
	bra.uni 	$L__BB6_34;
$L__BB6_33:
	div.rn.f32 	%f300, %f32, 0f3E038028;
	add.f32 	%f547, %f300, 0f3E0D3DCB;
$L__BB6_34:
	setp.leu.f32 	%p40, %f34, 0f3C111AA7;
	@%p40 bra 	$L__BB6_36;
	abs.f32 	%f313, %f34;
	lg2.approx.f32 	%f314, %f313;
	mul.f32 	%f315, %f314, 0fBF2AAAAB;
	ex2.approx.ftz.f32 	%f316, %f315;
	mul.f32 	%f317, %f313, %f316;
	neg.f32 	%f318, %f317;
	mul.f32 	%f319, %f316, %f318;
	fma.rn.f32 	%f320, %f317, %f319, 0f3F800000;
	mul.f32 	%f321, %f320, 0f3EAAAAAB;
	fma.rn.f32 	%f322, %f317, %f321, %f317;
	add.f32 	%f323, %f34, %f34;
	setp.eq.f32 	%p41, %f323, %f34;
	selp.f32 	%f548, %f323, %f322, %p41;
	bra.uni 	$L__BB6_37;
$L__BB6_36:
	div.rn.f32 	%f312, %f34, 0f3E038028;
	add.f32 	%f548, %f312, 0f3E0D3DCB;
$L__BB6_37:
	sub.f32 	%f324, %f546, %f547;
	mul.f32 	%f325, %f324, 0f43FA0000;
	sub.f32 	%f326, %f547, %f548;
	mul.f32 	%f327, %f326, 0f43480000;
	mul.f32 	%f328, %f7, 0f42C80000;
	div.rn.f32 	%f329, %f328, 0f437F0000;
	add.f32 	%f330, %f329, 0f41800000;
	div.rn.f32 	%f331, %f330, 0f42E80000;
	div.rn.f32 	%f332, %f325, 0f43FA0000;
	add.f32 	%f333, %f331, %f332;
	div.rn.f32 	%f334, %f327, 0f43480000;
	sub.f32 	%f335, %f331, %f334;
	setp.gt.f32 	%p42, %f333, 0f3E53DCB1;
	mul.f32 	%f336, %f333, %f333;
	mul.f32 	%f337, %f333, %f336;
	add.f32 	%f338, %f333, 0fBE0D3DCB;
	mul.f32 	%f339, %f338, 0f3E038028;
	selp.f32 	%f340, %f337, %f339, %p42;
	mul.f32 	%f341, %f340, 0f3F735116;
	setp.gt.f32 	%p43, %f331, 0f3E53DCB1;
	mul.f32 	%f342, %f331, %f331;
	mul.f32 	%f343, %f331, %f342;
	add.f32 	%f344, %f331, 0fBE0D3DCB;
	mul.f32 	%f345, %f344, 0f3E038028;
	selp.f32 	%f346, %f343, %f345, %p43;
	setp.gt.f32 	%p44, %f335, 0f3E53DCB1;
	mul.f32 	%f347, %f335, %f335;
	mul.f32 	%f348, %f335, %f347;
	add.f32 	%f349, %f335, 0fBE0D3DCB;
	mul.f32 	%f350, %f349, 0f3E038028;
	selp.f32 	%f351, %f348, %f350, %p44;
	mul.f32 	%f352, %f351, 0f3F8B5C4B;
	mul.f32 	%f353, %f346, 0fBFC4C155;
	fma.rn.f32 	%f354, %f341, 0f404F6402, %f353;
	fma.rn.f32 	%f44, %f352, 0fBEFF3FFB, %f354;
	mul.f32 	%f355, %f341, 0fBF782129;
	fma.rn.f32 	%f356, %f346, 0f3FF02079, %f355;
	fma.rn.f32 	%f45, %f352, 0f3D2A36A0, %f356;
	mul.f32 	%f357, %f346, 0fBE50F0A6;
	fma.rn.f32 	%f358, %f341, 0f3D63EF28, %f357;
	fma.rn.f32 	%f46, %f352, 0f3F8755F8, %f358;
	setp.leu.f32 	%p45, %f44, 0f3B4D2E1C;
	@%p45 bra 	$L__BB6_44;
	abs.f32 	%f47, %f44;
	setp.eq.f32 	%p46, %f44, 0f3F800000;
	mov.f32 	%f549, 0f3F800000;
	@%p46 bra 	$L__BB6_43;
	setp.num.f32 	%p47, %f47, %f47;
	@%p47 bra 	$L__BB6_41;
	mov.f32 	%f415, 0f3ED55555;
	add.rn.f32 	%f549, %f44, %f415;
	bra.uni 	$L__BB6_43;
$L__BB6_41:
	setp.lt.f32 	%p48, %f47, 0f00800000;
	mul.f32 	%f360, %f47, 0f4B800000;
	selp.f32 	%f361, %f360, %f47, %p48;
	mov.b32 	%r69, %f361;
	add.s32 	%r70, %r69, -1060439283;
	and.b32  	%r71, %r70, -8388608;
	sub.s32 	%r72, %r69, %r71;
	mov.b32 	%f362, %r72;
	cvt.rn.f32.s32 	%f363, %r71;
	selp.f32 	%f364, 0fC1C00000, 0f00000000, %p48;
	fma.rn.f32 	%f365, %f363, 0f34000000, %f364;
	add.f32 	%f366, %f362, 0fBF800000;
	add.f32 	%f367, %f362, 0f3F800000;
	rcp.approx.ftz.f32 	%f368, %f367;
	add.f32 	%f369, %f366, %f366;
	mul.f32 	%f370, %f369, %f368;
	mul.f32 	%f371, %f370, %f370;
	neg.f32 	%f372, %f370;
	sub.f32 	%f373, %f366, %f370;
	add.f32 	%f374, %f373, %f373;
	fma.rn.f32 	%f375, %f372, %f366, %f374;
	mul.rn.f32 	%f376, %f368, %f375;
	fma.rn.f32 	%f377, %f371, 0f3A2C32E4, 0f3B52E7DB;
	fma.rn.f32 	%f378, %f377, %f371, 0f3C93BB73;
	fma.rn.f32 	%f379, %f378, %f371, 0f3DF6384F;
	mul.rn.f32 	%f380, %f379, %f371;
	fma.rn.f32 	%f381, %f370, 0f3FB8AA3B, %f365;
	mul.f32 	%f382, %f380, 0f40400000;
	sub.f32 	%f383, %f365, %f381;
	fma.rn.f32 	%f384, %f370, 0f3FB8AA3B, %f383;
	fma.rn.f32 	%f385, %f376, 0f3FB8AA3B, %f384;
	fma.rn.f32 	%f386, %f370, 0f32A55E34, %f385;
	fma.rn.f32 	%f387, %f382, %f376, %f386;
	fma.rn.f32 	%f388, %f380, %f370, %f387;
	add.rn.f32 	%f389, %f381, %f388;
	mov.f32 	%f390, 0f3ED55555;
	mul.rn.f32 	%f391, %f389, %f390;
	cvt.rni.f32.f32 	%f392, %f391;
	sub.f32 	%f393, %f391, %f392;
	neg.f32 	%f394, %f391;
	fma.rn.f32 	%f395, %f389, 0f3ED55555, %f394;
	neg.f32 	%f396, %f381;
	add.rn.f32 	%f397, %f389, %f396;
	neg.f32 	%f398, %f397;
	add.rn.f32 	%f399, %f388, %f398;
	fma.rn.f32 	%f400, %f399, 0f3ED55555, %f395;
	add.f32 	%f401, %f393, %f400;
	setp.gt.f32 	%p49, %f392, 0f00000000;
	selp.b32 	%r73, 0, -2097152000, %p49;
	setp.neu.f32 	%p50, %f47, 0f7F800000;
	setp.lt.f32 	%p51, %f391, 0f00000000;
	selp.f32 	%f402, 0f00000000, 0f7F800000, %p51;
	abs.f32 	%f403, %f391;
	setp.gt.f32 	%p52, %f403, 0f43180000;
	cvt.rzi.s32.f32 	%r74, %f392;
	shl.b32 	%r75, %r74, 23;
	sub.s32 	%r76, %r75, %r73;
	mov.b32 	%f404, %r76;
	add.s32 	%r77, %r73, 2130706432;
	mov.b32 	%f405, %r77;
	fma.rn.f32 	%f406, %f401, 0f391FCB8E, 0f3AAF85ED;
	fma.rn.f32 	%f407, %f406, %f401, 0f3C1D9856;
	fma.rn.f32 	%f408, %f407, %f401, 0f3D6357BB;
	fma.rn.f32 	%f409, %f408, %f401, 0f3E75FDEC;
	fma.rn.f32 	%f410, %f409, %f401, 0f3F317218;
	fma.rn.f32 	%f411, %f410, %f401, 0f3F800000;
	mul.f32 	%f412, %f411, %f405;
	mul.f32 	%f413, %f412, %f404;
	selp.f32 	%f549, %f402, %f413, %p52;
	@%p50 bra 	$L__BB6_43;
	add.f32 	%f414, %f44, %f44;
	mov.b32 	%r78, %f414;
	and.b32  	%r79, %r78, 2147483647;
	mov.b32 	%f549, %r79;
$L__BB6_43:
	fma.rn.f32 	%f550, %f549, 0f3F870A3D, 0fBD6147AE;
	bra.uni 	$L__BB6_45;
$L__BB6_44:
	mul.f32 	%f550, %f44, 0f414EB852;
$L__BB6_45:
	setp.leu.f32 	%p53, %f45, 0f3B4D2E1C;
	@%p53 bra 	$L__BB6_52;
	abs.f32 	%f55, %f45;
	setp.eq.f32 	%p54, %f45, 0f3F800000;
	mov.f32 	%f551, 0f3F800000;
	@%p54 bra 	$L__BB6_51;
	setp.num.f32 	%p55, %f55, %f55;
	@%p55 bra 	$L__BB6_49;
	mov.f32 	%f472, 0f3ED55555;
	add.rn.f32 	%f551, %f45, %f472;
	bra.uni 	$L__BB6_51;
$L__BB6_49:
	setp.lt.f32 	%p56, %f55, 0f00800000;
	mul.f32 	%f417, %f55, 0f4B800000;
	selp.f32 	%f418, %f417, %f55, %p56;
	mov.b32 	%r80, %f418;
	add.s32 	%r81, %r80, -1060439283;
	and.b32  	%r82, %r81, -8388608;
	sub.s32 	%r83, %r80, %r82;
	mov.b32 	%f419, %r83;
	cvt.rn.f32.s32 	%f420, %r82;
	selp.f32 	%f421, 0fC1C00000, 0f00000000, %p56;
	fma.rn.f32 	%f422, %f420, 0f34000000, %f421;
	add.f32 	%f423, %f419, 0fBF800000;
	add.f32 	%f424, %f419, 0f3F800000;
	rcp.approx.ftz.f32 	%f425, %f424;
	add.f32 	%f426, %f423, %f423;
	mul.f32 	%f427, %f426, %f425;
	mul.f32 	%f428, %f427, %f427;
	neg.f32 	%f429, %f427;
	sub.f32 	%f430, %f423, %f427;
	add.f32 	%f431, %f430, %f430;
	fma.rn.f32 	%f432, %f429, %f423, %f431;
	mul.rn.f32 	%f433, %f425, %f432;
	fma.rn.f32 	%f434, %f428, 0f3A2C32E4, 0f3B52E7DB;
	fma.rn.f32 	%f435, %f434, %f428, 0f3C93BB73;
	fma.rn.f32 	%f436, %f435, %f428, 0f3DF6384F;
	mul.rn.f32 	%f437, %f436, %f428;
	fma.rn.f32 	%f438, %f427, 0f3FB8AA3B, %f422;
	mul.f32 	%f439, %f437, 0f40400000;
	sub.f32 	%f440, %f422, %f438;
	fma.rn.f32 	%f441, %f427, 0f3FB8AA3B, %f440;
	fma.rn.f32 	%f442, %f433, 0f3FB8AA3B, %f441;
	fma.rn.f32 	%f443, %f427, 0f32A55E34, %f442;
	fma.rn.f32 	%f444, %f439, %f433, %f443;
	fma.rn.f32 	%f445, %f437, %f427, %f444;
	add.rn.f32 	%f446, %f438, %f445;
	mov.f32 	%f447, 0f3ED55555;
	mul.rn.f32 	%f448, %f446, %f447;
	cvt.rni.f32.f32 	%f449, %f448;
	sub.f32 	%f450, %f448, %f449;
	neg.f32 	%f451, %f448;
	fma.rn.f32 	%f452, %f446, 0f3ED55555, %f451;
	neg.f32 	%f453, %f438;
	add.rn.f32 	%f454, %f446, %f453;
	neg.f32 	%f455, %f454;
	add.rn.f32 	%f456, %f445, %f455;
	fma.rn.f32 	%f457, %f456, 0f3ED55555, %f452;
	add.f32 	%f458, %f450, %f457;
	setp.gt.f32 	%p57, %f449, 0f00000000;
	selp.b32 	%r84, 0, -2097152000, %p57;
	setp.neu.f32 	%p58, %f55, 0f7F800000;
	setp.lt.f32 	%p59, %f448, 0f00000000;
	selp.f32 	%f459, 0f00000000, 0f7F800000, %p59;
	abs.f32 	%f460, %f448;
	setp.gt.f32 	%p60, %f460, 0f43180000;
	cvt.rzi.s32.f32 	%r85, %f449;
	shl.b32 	%r86, %r85, 23;
	sub.s32 	%r87, %r86, %r84;
	mov.b32 	%f461, %r87;
	add.s32 	%r88, %r84, 2130706432;
	mov.b32 	%f462, %r88;
	fma.rn.f32 	%f463, %f458, 0f391FCB8E, 0f3AAF85ED;
	fma.rn.f32 	%f464, %f463, %f458, 0f3C1D9856;
	fma.rn.f32 	%f465, %f464, %f458, 0f3D6357BB;
	fma.rn.f32 	%f466, %f465, %f458, 0f3E75FDEC;
	fma.rn.f32 	%f467, %f466, %f458, 0f3F317218;
	fma.rn.f32 	%f468, %f467, %f458, 0f3F800000;
	mul.f32 	%f469, %f468, %f462;
	mul.f32 	%f470, %f469, %f461;
	selp.f32 	%f551, %f459, %f470, %p60;
	@%p58 bra 	$L__BB6_51;
	add.f32 	%f471, %f45, %f45;
	mov.b32 	%r89, %f471;
	and.b32  	%r90, %r89, 2147483647;
	mov.b32 	%f551, %r90;
$L__BB6_51:
	fma.rn.f32 	%f552, %f551, 0f3F870A3D, 0fBD6147AE;
	bra.uni 	$L__BB6_53;
$L__BB6_52:
	mul.f32 	%f552, %f45, 0f414EB852;
$L__BB6_53:
	setp.leu.f32 	%p61, %f46, 0f3B4D2E1C;
	@%p61 bra 	$L__BB6_60;
	abs.f32 	%f63, %f46;
	setp.eq.f32 	%p62, %f46, 0f3F800000;
	mov.f32 	%f553, 0f3F800000;
	@%p62 bra 	$L__BB6_59;
	setp.num.f32 	%p63, %f63, %f63;
	@%p63 bra 	$L__BB6_57;
	mov.f32 	%f529, 0f3ED55555;
	add.rn.f32 	%f553, %f46, %f529;
	bra.uni 	$L__BB6_59;
$L__BB6_57:
	setp.lt.f32 	%p64, %f63, 0f00800000;
	mul.f32 	%f474, %f63, 0f4B800000;
	selp.f32 	%f475, %f474, %f63, %p64;
	mov.b32 	%r91, %f475;
	add.s32 	%r92, %r91, -1060439283;
	and.b32  	%r93, %r92, -8388608;
	sub.s32 	%r94, %r91, %r93;
	mov.b32 	%f476, %r94;
	cvt.rn.f32.s32 	%f477, %r93;
	selp.f32 	%f478, 0fC1C00000, 0f00000000, %p64;
	fma.rn.f32 	%f479, %f477, 0f34000000, %f478;
	add.f32 	%f480, %f476, 0fBF800000;
	add.f32 	%f481, %f476, 0f3F800000;
	rcp.approx.ftz.f32 	%f482, %f481;
	add.f32 	%f483, %f480, %f480;
	mul.f32 	%f484, %f483, %f482;
	mul.f32 	%f485, %f484, %f484;
	neg.f32 	%f486, %f484;
	sub.f32 	%f487, %f480, %f484;
	add.f32 	%f488, %f487, %f487;
	fma.rn.f32 	%f489, %f486, %f480, %f488;
	mul.rn.f32 	%f490, %f482, %f489;
	fma.rn.f32 	%f491, %f485, 0f3A2C32E4, 0f3B52E7DB;
	fma.rn.f32 	%f492, %f491, %f485, 0f3C93BB73;
	fma.rn.f32 	%f493, %f492, %f485, 0f3DF6384F;
	mul.rn.f32 	%f494, %f493, %f485;
	fma.rn.f32 	%f495, %f484, 0f3FB8AA3B, %f479;
	mul.f32 	%f496, %f494, 0f40400000;
	sub.f32 	%f497, %f479, %f495;
	fma.rn.f32 	%f498, %f484, 0f3FB8AA3B, %f497;
	fma.rn.f32 	%f499, %f490, 0f3FB8AA3B, %f498;
	fma.rn.f32 	%f500, %f484, 0f32A55E34, %f499;
	fma.rn.f32 	%f501, %f496, %f490, %f500;
	fma.rn.f32 	%f502, %f494, %f484, %f501;
	add.rn.f32 	%f503, %f495, %f502;
	mov.f32 	%f504, 0f3ED55555;
	mul.rn.f32 	%f505, %f503, %f504;
	cvt.rni.f32.f32 	%f506, %f505;
	sub.f32 	%f507, %f505, %f506;
	neg.f32 	%f508, %f505;
	fma.rn.f32 	%f509, %f503, 0f3ED55555, %f508;
	neg.f32 	%f510, %f495;
	add.rn.f32 	%f511, %f503, %f510;
	neg.f32 	%f512, %f511;
	add.rn.f32 	%f513, %f502, %f512;
	fma.rn.f32 	%f514, %f513, 0f3ED55555, %f509;
	add.f32 	%f515, %f507, %f514;
	setp.gt.f32 	%p65, %f506, 0f00000000;
	selp.b32 	%r95, 0, -2097152000, %p65;
	setp.neu.f32 	%p66, %f63, 0f7F800000;
	setp.lt.f32 	%p67, %f505, 0f00000000;
	selp.f32 	%f516, 0f00000000, 0f7F800000, %p67;
	abs.f32 	%f517, %f505;
	setp.gt.f32 	%p68, %f517, 0f43180000;
	cvt.rzi.s32.f32 	%r96, %f506;
	shl.b32 	%r97, %r96, 23;
	sub.s32 	%r98, %r97, %r95;
	mov.b32 	%f518, %r98;
	add.s32 	%r99, %r95, 2130706432;
	mov.b32 	%f519, %r99;
	fma.rn.f32 	%f520, %f515, 0f391FCB8E, 0f3AAF85ED;
	fma.rn.f32 	%f521, %f520, %f515, 0f3C1D9856;
	fma.rn.f32 	%f522, %f521, %f515, 0f3D6357BB;
	fma.rn.f32 	%f523, %f522, %f515, 0f3E75FDEC;
	fma.rn.f32 	%f524, %f523, %f515, 0f3F317218;
	fma.rn.f32 	%f525, %f524, %f515, 0f3F800000;
	mul.f32 	%f526, %f525, %f519;
	mul.f32 	%f527, %f526, %f518;
	selp.f32 	%f553, %f516, %f527, %p68;
	@%p66 bra 	$L__BB6_59;
	add.f32 	%f528, %f46, %f46;
	mov.b32 	%r100, %f528;
	and.b32  	%r101, %r100, 2147483647;
	mov.b32 	%f553, %r101;
$L__BB6_59:
	fma.rn.f32 	%f554, %f553, 0f3F870A3D, 0fBD6147AE;
	bra.uni 	$L__BB6_61;
$L__BB6_60:
	mul.f32 	%f554, %f46, 0f414EB852;
$L__BB6_61:
	mul.f32 	%f530, %f550, 0f437F0000;
	max.f32 	%f531, %f530, 0f00000000;
	min.f32 	%f532, %f531, 0f437F0000;
	cvt.rni.s64.f32 	%rd26, %f532;
	mul.f32 	%f533, %f552, 0f437F0000;
	max.f32 	%f534, %f533, 0f00000000;
	min.f32 	%f535, %f534, 0f437F0000;
	cvt.rni.s64.f32 	%rd27, %f535;
	mul.f32 	%f536, %f554, 0f437F0000;
	max.f32 	%f537, %f536, 0f00000000;
	min.f32 	%f538, %f537, 0f437F0000;
	cvt.rni.s64.f32 	%rd28, %f538;
	cvta.to.global.u64 	%rd29, %rd3;
	add.s64 	%rd30, %rd29, %rd22;
	st.global.u8 	[%rd30], %rd26;
	st.global.u8 	[%rd30+1], %rd27;
	st.global.u8 	[%rd30+2], %rd28;
$L__BB6_62:
	ret;

}


// ===== COMPILED SASS (sm_100) =====

	.target	sm_100

	.elftype	@"ET_EXEC"


//--------------------- .note.nv.tkinfo           --------------------------
	.section	.note.nv.tkinfo,"",@"SHT_NOTE"
	.sectionflags	@"SHF_NOTE_NV_TKINFO"
	.tkinfo
        /*0018*/ 	.word	0x00000002
        /*0030*/ 	.string	""
        /*0030*/ 	.string	"ptxas"
        /*0030*/ 	.string	"Cuda compilation tools, release 13.0, V13.0.88"
        /*0030*/ 	.string	"Build cuda_13.0.r13.0/compiler.36424714_0"
        /*0030*/ 	.string	"-arch sm_100 -m 64 "



//--------------------- .note.nv.cuinfo           --------------------------
	.section	.note.nv.cuinfo,"",@"SHT_NOTE"
	.sectionflags	@"SHF_NOTE_NV_CUINFO"
        /*0018*/ 	.short	0x0002
        /*001a*/ 	.short	0x0064
        /*001c*/ 	.short	0x0082
	.zero		2


//--------------------- .nv.info                  --------------------------
	.section	.nv.info,"",@"SHT_CUDA_INFO"
	.align	4


	//----- nvinfo : EIATTR_REGCOUNT
	.align		4
        /*0000*/ 	.byte	0x04, 0x2f
        /*0002*/ 	.short	(.L_1 - .L_0)
	.align		4
.L_0:
        /*0004*/ 	.word	index@(_Z23rgb_to_y_u8_nhwc_kernelPKhPhii)
        /*0008*/ 	.word	0x0000000a


	//----- nvinfo : EIATTR_FRAME_SIZE
	.align		4
.L_1:
        /*000c*/ 	.byte	0x04, 0x11
        /*000e*/ 	.short	(.L_3 - .L_2)
	.align		4
.L_2:
        /*0010*/ 	.word	index@(_Z23rgb_to_y_u8_nhwc_kernelPKhPhii)
        /*0014*/ 	.word	0x00000000


	//----- nvinfo : EIATTR_REGCOUNT
	.align		4
.L_3:
        /*0018*/ 	.byte	0x04, 0x2f
        /*001a*/ 	.short	(.L_5 - .L_4)
	.align		4
.L_4:
        /*001c*/ 	.word	index@(_Z34rgb_to_y_u8_nhwc_vectorized_kernelPKhPhii)
        /*0020*/ 	.word	0x0000000c


	//----- nvinfo : EIATTR_FRAME_SIZE
	.align		4
.L_5:
        /*0024*/ 	.byte	0x04, 0x11
        /*0026*/ 	.short	(.L_7 - .L_6)
	.align		4
.L_6:
        /*0028*/ 	.word	index@(_Z34rgb_to_y_u8_nhwc_vectorized_kernelPKhPhii)
        /*002c*/ 	.word	0x00000000


	//----- nvinfo : EIATTR_REGCOUNT
	.align		4
.L_7:
        /*0030*/ 	.byte	0x04, 0x2f
        /*0032*/ 	.short	(.L_9 - .L_8)
	.align		4
.L_8:
        /*0034*/ 	.word	index@(_Z26fused_rgb_to_y_hist_kernelPKhPhiiiiPj)
        /*0038*/ 	.word	0x00000020


	//----- nvinfo : EIATTR_FRAME_SIZE
	.align		4
.L_9:
        /*003c*/ 	.byte	0x04, 0x11
        /*003e*/ 	.short	(.L_11 - .L_10)
	.align		4
.L_10:
        /*0040*/ 	.word	index@($__internal_4_$__cuda_sm3x_div_rn_noftz_f32_slowpath)
        /*0044*/ 	.word	0x00000000


	//----- nvinfo : EIATTR_FRAME_SIZE
	.align		4
.L_11:
        /*0048*/ 	.byte	0x04, 0x11
        /*004a*/ 	.short	(.L_13 - .L_12)
	.align		4
.L_12:
        /*004c*/ 	.word	index@(_Z26fused_rgb_to_y_hist_kernelPKhPhiiiiPj)
        /*0050*/ 	.word	0x00000000


	//----- nvinfo : EIATTR_REGCOUNT
	.align		4
.L_13:
        /*0054*/ 	.byte	0x04, 0x2f
        /*0056*/ 	.short	(.L_15 - .L_14)
	.align		4
.L_14:
        /*0058*/ 	.word	index@(_Z24hist_per_tile_256_kernelPKhiiiiPj)
        /*005c*/ 	.word	0x0000001c


	//----- nvinfo : EIATTR_FRAME_SIZE
	.align		4
.L_15:
        /*0060*/ 	.byte	0x04, 0x11
        /*0062*/ 	.short	(.L_17 - .L_16)
	.align		4
.L_16:
        /*0064*/ 	.word	index@(_Z24hist_per_tile_256_kernelPKhiiiiPj)
        /*0068*/ 	.word	0x00000000


	//----- nvinfo : EIATTR_REGCOUNT
	.align		4
.L_17:
        /*006c*/ 	.byte	0x04, 0x2f
        /*006e*/ 	.short	(.L_19 - .L_18)
	.align		4
.L_18:
        /*0070*/ 	.word	index@(_Z23clip_cdf_lut_256_kernelPjiiiiiifPh)
        /*0074*/ 	.word	0x0000001c


	//----- nvinfo : EIATTR_FRAME_SIZE
	.align		4
.L_19:
        /*0078*/ 	.byte	0x04, 0x11
        /*007a*/ 	.short	(.L_21 - .L_20)
	.align		4
.L_20:
        /*007c*/ 	.word	index@($__internal_3_$__cuda_sm3x_div_rn_noftz_f32_slowpath)
        /*0080*/ 	.word	0x00000000


	//----- nvinfo : EIATTR_FRAME_SIZE
	.align		4
.L_21:
        /*0084*/ 	.byte	0x04, 0x11
        /*0086*/ 	.short	(.L_23 - .L_22)
	.align		4
.L_22:
        /*0088*/ 	.word	index@($__internal_2_$__cuda_sm20_div_u16)
        /*008c*/ 	.word	0x00000000


	//----- nvinfo : EIATTR_FRAME_SIZE
	.align		4
.L_23:
        /*0090*/ 	.byte	0x04, 0x11
        /*0092*/ 	.short	(.L_25 - .L_24)
	.align		4
.L_24:
        /*0094*/ 	.word	index@(_Z23clip_cdf_lut_256_kernelPjiiiiiifPh)
        /*0098*/ 	.word	0x00000000


	//----- nvinfo : EIATTR_REGCOUNT
	.align		4
.L_25:
        /*009c*/ 	.byte	0x04, 0x2f
        /*009e*/ 	.short	(.L_27 - .L_26)
	.align		4
.L_26:
        /*00a0*/ 	.word	index@(_Z30apply_lut_bilinear_gray_kernelPKhPhiiiiS0_)
        /*00a4*/ 	.word	0x00000015


	//----- nvinfo : EIATTR_FRAME_SIZE
	.align		4
.L_27:
        /*00a8*/ 	.byte	0x04, 0x11
        /*00aa*/ 	.short	(.L_29 - .L_28)
	.align		4
.L_28:
        /*00ac*/ 	.word	index@($__internal_1_$__cuda_sm3x_div_rn_noftz_f32_slowpath)
        /*00b0*/ 	.word	0x00000000


	//----- nvinfo : EIATTR_FRAME_SIZE
	.align		4
.L_29:
        /*00b4*/ 	.byte	0x04, 0x11
        /*00b6*/ 	.short	(.L_31 - .L_30)
	.align		4
.L_30:
        /*00b8*/ 	.word	index@(_Z30apply_lut_bilinear_gray_kernelPKhPhiiiiS0_)
        /*00bc*/ 	.word	0x00000000


	//----- nvinfo : EIATTR_REGCOUNT
	.align		4
.L_31:
        /*00c0*/ 	.byte	0x04, 0x2f
        /*00c2*/ 	.short	(.L_33 - .L_32)
	.align		4
.L_32:
        /*00c4*/ 	.word	index@(_Z29apply_lut_bilinear_rgb_kernelPKhS0_PhiiiiS0_)
        /*00c8*/ 	.word	0x00000019


	//----- nvinfo : EIATTR_FRAME_SIZE
	.align		4
.L_33:
        /*00cc*/ 	.byte	0x04, 0x11
        /*00ce*/ 	.short	(.L_35 - .L_34)
	.align		4
.L_34:
        /*00d0*/ 	.word	index@($__internal_0_$__cuda_sm3x_div_rn_noftz_f32_slowpath)
        /*00d4*/ 	.word	0x00000000


	//----- nvinfo : EIATTR_FRAME_SIZE
	.align		4
.L_35:
        /*00d8*/ 	.byte	0x04, 0x11
        /*00da*/ 	.short	(.L_37 - .L_36)
	.align		4
.L_36:
        /*00dc*/ 	.word	index@(_Z29apply_lut_bilinear_rgb_kernelPKhS0_PhiiiiS0_)
        /*00e0*/ 	.word	0x00000000


	//----- nvinfo : EIATTR_MIN_STACK_SIZE
	.align		4
.L_37:
        /*00e4*/ 	.byte	0x04, 0x12
        /*00e6*/ 	.short	(.L_39 - .L_38)
	.align		4
.L_38:
        /*00e8*/ 	.word	index@(_Z29apply_lut_bilinear_rgb_kernelPKhS0_PhiiiiS0_)
        /*00ec*/ 	.word	0x00000000


	//----- nvinfo : EIATTR_MIN_STACK_SIZE
	.align		4
.L_39:
        /*00f0*/ 	.byte	0x04, 0x12
        /*00f2*/ 	.short	(.L_41 - .L_40)
	.align		4
.L_40:
        /*00f4*/ 	.word	index@(_Z30apply_lut_bilinear_gray_kernelPKhPhiiiiS0_)
        /*00f8*/ 	.word	0x00000000


	//----- nvinfo : EIATTR_MIN_STACK_SIZE
	.align		4
.L_41:
        /*00fc*/ 	.byte	0x04, 0x12
        /*00fe*/ 	.short	(.L_43 - .L_42)
	.align		4
.L_42:
        /*0100*/ 	.word	index@(_Z23clip_cdf_lut_256_kernelPjiiiiiifPh)
        /*0104*/ 	.word	0x00000000


	//----- nvinfo : EIATTR_MIN_STACK_SIZE
	.align		4
.L_43:
        /*0108*/ 	.byte	0x04, 0x12
        /*010a*/ 	.short	(.L_45 - .L_44)
	.align		4
.L_44:
        /*010c*/ 	.word	index@(_Z24hist_per_tile_256_kernelPKhiiiiPj)
        /*0110*/ 	.word	0x00000000


	//----- nvinfo : EIATTR_MIN_STACK_SIZE
	.align		4
.L_45:
        /*0114*/ 	.byte	0x04, 0x12
        /*0116*/ 	.short	(.L_47 - .L_46)
	.align		4
.L_46:
        /*0118*/ 	.word	index@(_Z26fused_rgb_to_y_hist_kernelPKhPhiiiiPj)
        /*011c*/ 	.word	0x00000000


	//----- nvinfo : EIATTR_MIN_STACK_SIZE
	.align		4
.L_47:
        /*0120*/ 	.byte	0x04, 0x12
        /*0122*/ 	.short	(.L_49 - .L_48)
	.align		4
.L_48:
        /*0124*/ 	.word	index@(_Z34rgb_to_y_u8_nhwc_vectorized_kernelPKhPhii)
        /*0128*/ 	.word	0x00000000


	//----- nvinfo : EIATTR_MIN_STACK_SIZE
	.align		4
.L_49:
        /*012c*/ 	.byte	0x04, 0x12
        /*012e*/ 	.short	(.L_51 - .L_50)
	.align		4
.L_50:
        /*0130*/ 	.word	index@(_Z23rgb_to_y_u8_nhwc_kernelPKhPhii)
        /*0134*/ 	.word	0x00000000
.L_51:


//--------------------- .nv.compat                --------------------------
	.section	.nv.compat,"",@"SHT_CUDA_COMPAT_INFO"
	.align	4
        /*0000*/ 	.byte	0x02, 0x09, 0x00, 0x00, 0x02, 0x02, 0x01, 0x00, 0x02, 0x05, 0x05, 0x00, 0x03, 0x07, 0x01, 0x01
        /*0010*/ 	.byte	0x02, 0x03, 0x00, 0x00, 0x02, 0x06, 0x01, 0x00, 0x04, 0x0b, 0x08, 0x00, 0x01, 0x00, 0x00, 0x00
        /*0020*/ 	.byte	0x00, 0x00, 0x00, 0x00


//--------------------- .nv.info._Z29apply_lut_bilinear_rgb_kernelPKhS0_PhiiiiS0_ --------------------------
	.section	.nv.info._Z29apply_lut_bilinear_rgb_kernelPKhS0_PhiiiiS0_,"",@"SHT_CUDA_INFO"
	.sectionflags	@""
	.align	4


	//----- nvinfo : EIATTR_CUDA_API_VERSION
	.align		4
        /*0000*/ 	.byte	0x04, 0x37
        /*0002*/ 	.short	(.L_53 - .L_52)
.L_52:
        /*0004*/ 	.word	0x00000082


	//----- nvinfo : EIATTR_KPARAM_INFO
	.align		4
.L_53:
        /*0008*/ 	.byte	0x04, 0x17
        /*000a*/ 	.short	(.L_55 - .L_54)
.L_54:
        /*000c*/ 	.word	0x00000000
        /*0010*/ 	.short	0x0007
        /*0012*/ 	.short	0x0028
        /*0014*/ 	.byte	0x00, 0xf5, 0x21, 0x00


	//----- nvinfo : EIATTR_KPARAM_INFO
	.align		4
.L_55:
        /*0018*/ 	.byte	0x04, 0x17
        /*001a*/ 	.short	(.L_57 - .L_56)
.L_56:
        /*001c*/ 	.word	0x00000000
        /*0020*/ 	.short	0x0006
        /*0022*/ 	.short	0x0024
        /*0024*/ 	.byte	0x00, 0xf0, 0x11, 0x00


	//----- nvinfo : EIATTR_KPARAM_INFO
	.align		4
.L_57:
        /*0028*/ 	.byte	0x04, 0x17
        /*002a*/ 	.short	(.L_59 - .L_58)
.L_58:
        /*002c*/ 	.word	0x00000000
        /*0030*/ 	.short	0x0005
        /*0032*/ 	.short	0x0020
        /*0034*/ 	.byte	0x00, 0xf0, 0x11, 0x00


	//----- nvinfo : EIATTR_KPARAM_INFO
	.align		4
.L_59:
        /*0038*/ 	.byte	0x04, 0x17
        /*003a*/ 	.short	(.L_61 - .L_60)
.L_60:
        /*003c*/ 	.word	0x00000000
        /*0040*/ 	.short	0x0004
        /*0042*/ 	.short	0x001c
        /*0044*/ 	.byte	0x00, 0xf0, 0x11, 0x00


	//----- nvinfo : EIATTR_KPARAM_INFO
	.align		4
.L_61:
        /*0048*/ 	.byte	0x04, 0x17
        /*004a*/ 	.short	(.L_63 - .L_62)
.L_62:
        /*004c*/ 	.word	0x00000000
        /*0050*/ 	.short	0x0003
        /*0052*/ 	.short	0x0018
        /*0054*/ 	.byte	0x00, 0xf0, 0x11, 0x00


	//----- nvinfo : EIATTR_KPARAM_INFO
	.align		4
.L_63:
        /*0058*/ 	.byte	0x04, 0x17
        /*005a*/ 	.short	(.L_65 - .L_64)
.L_64:
        /*005c*/ 	.word	0x00000000
        /*0060*/ 	.short	0x0002
        /*0062*/ 	.short	0x0010
        /*0064*/ 	.byte	0x00, 0xf5, 0x21, 0x00


	//----- nvinfo : EIATTR_KPARAM_INFO
	.align		4
.L_65:
        /*0068*/ 	.byte	0x04, 0x17
        /*006a*/ 	.short	(.L_67 - .L_66)
.L_66:
        /*006c*/ 	.word	0x00000000
        /*0070*/ 	.short	0x0001
        /*0072*/ 	.short	0x0008
        /*0074*/ 	.byte	0x00, 0xf5, 0x21, 0x00


	//----- nvinfo : EIATTR_KPARAM_INFO
	.align		4
.L_67:
        /*0078*/ 	.byte	0x04, 0x17
        /*007a*/ 	.short	(.L_69 - .L_68)
.L_68:
        /*007c*/ 	.word	0x00000000
        /*0080*/ 	.short	0x0000
        /*0082*/ 	.short	0x0000
        /*0084*/ 	.byte	0x00, 0xf5, 0x21, 0x00


	//----- nvinfo : EIATTR_SPARSE_MMA_MASK
	.align		4
.L_69:
        /*0088*/ 	.byte	0x03, 0x50
        /*008a*/ 	.short	0x0000


	//----- nvinfo : EIATTR_MAXREG_COUNT
	.align		4
        /*008c*/ 	.byte	0x03, 0x1b
        /*008e*/ 	.short	0x00ff


	//----- nvinfo : EIATTR_MERCURY_ISA_VERSION
	.align		4
        /*0090*/ 	.byte	0x03, 0x5f
        /*0092*/ 	.short	0x0101


	//----- nvinfo : EIATTR_VRC_CTA_INIT_COUNT
	.align		4
        /*0094*/ 	.byte	0x02, 0x4a
	.zero		1
	.zero		1


	//----- nvinfo : EIATTR_EXIT_INSTR_OFFSETS
	.align		4
        /*0098*/ 	.byte	0x04, 0x1c
        /*009a*/ 	.short	(.L_71 - .L_70)


	//   ....[0]....
.L_70:
        /*009c*/ 	.word	0x00000080


	//   ....[1]....
        /*00a0*/ 	.word	0x00003ee0


	//----- nvinfo : EIATTR_CRS_STACK_SIZE
	.align		4
.L_71:
        /*00a4*/ 	.byte	0x04, 0x1e
        /*00a6*/ 	.short	(.L_73 - .L_72)
.L_72:
        /*00a8*/ 	.word	0x00000000


	//----- nvinfo : EIATTR_CBANK_PARAM_SIZE
	.align		4
.L_73:
        /*00ac*/ 	.byte	0x03, 0x19
        /*00ae*/ 	.short	0x0030


	//----- nvinfo : EIATTR_PARAM_CBANK
	.align		4
        /*00b0*/ 	.byte	0x04, 0x0a
        /*00b2*/ 	.short	(.L_75 - .L_74)
	.align		4
.L_74:
        /*00b4*/ 	.word	index@(.nv.constant0._Z29apply_lut_bilinear_rgb_kernelPKhS0_PhiiiiS0_)
        /*00b8*/ 	.short	0x0380
        /*00ba*/ 	.short	0x0030


	//----- nvinfo : EIATTR_SW_WAR
	.align		4
.L_75:
        /*00bc*/ 	.byte	0x04, 0x36
        /*00be*/ 	.short	(.L_77 - .L_76)
.L_76:
        /*00c0*/ 	.word	0x00000008
.L_77:


//--------------------- .nv.info._Z30apply_lut_bilinear_gray_kernelPKhPhiiiiS0_ --------------------------
	.section	.nv.info._Z30apply_lut_bilinear_gray_kernelPKhPhiiiiS0_,"",@"SHT_CUDA_INFO"
	.sectionflags	@""
	.align	4


	//----- nvinfo : EIATTR_CUDA_API_VERSION
	.align		4
        /*0000*/ 	.byte	0x04, 0x37
        /*0002*/ 	.short	(.L_79 - .L_78)
.L_78:
        /*0004*/ 	.word	0x00000082


	//----- nvinfo : EIATTR_KPARAM_INFO
	.align		4
.L_79:
        /*0008*/ 	.byte	0x04, 0x17
        /*000a*/ 	.short	(.L_81 - .L_80)
.L_80:
        /*000c*/ 	.word	0x00000000
        /*0010*/ 	.short	0x0006
        /*0012*/ 	.short	0x0020
        /*0014*/ 	.byte	0x00, 0xf5, 0x21, 0x00


	//----- nvinfo : EIATTR_KPARAM_INFO
	.align		4
.L_81:
        /*0018*/ 	.byte	0x04, 0x17
        /*001a*/ 	.short	(.L_83 - .L_82)
.L_82:
        /*001c*/ 	.word	0x00000000
        /*0020*/ 	.short	0x0005
        /*0022*/ 	.short	0x001c
        /*0024*/ 	.byte	0x00, 0xf0, 0x11, 0x00


	//----- nvinfo : EIATTR_KPARAM_INFO
	.align		4
.L_83:
        /*0028*/ 	.byte	0x04, 0x17
        /*002a*/ 	.short	(.L_85 - .L_84)
.L_84:
        /*002c*/ 	.word	0x00000000
        /*0030*/ 	.short	0x0004
        /*0032*/ 	.short	0x0018
        /*0034*/ 	.byte	0x00, 0xf0, 0x11, 0x00


	//----- nvinfo : EIATTR_KPARAM_INFO
	.align		4
.L_85:
        /*0038*/ 	.byte	0x04, 0x17
        /*003a*/ 	.short	(.L_87 - .L_86)
.L_86:
        /*003c*/ 	.word	0x00000000
        /*0040*/ 	.short	0x0003
        /*0042*/ 	.short	0x0014
        /*0044*/ 	.byte	0x00, 0xf0, 0x11, 0x00


	//----- nvinfo : EIATTR_KPARAM_INFO
	.align		4
.L_87:
        /*0048*/ 	.byte	0x04, 0x17
        /*004a*/ 	.short	(.L_89 - .L_88)
.L_88:
        /*004c*/ 	.word	0x00000000
        /*0050*/ 	.short	0x0002
        /*0052*/ 	.short	0x0010
        /*0054*/ 	.byte	0x00, 0xf0, 0x11, 0x00


	//----- nvinfo : EIATTR_KPARAM_INFO
	.align		4
.L_89:
        /*0058*/ 	.byte	0x04, 0x17
        /*005a*/ 	.short	(.L_91 - .L_90)
.L_90:
        /*005c*/ 	.word	0x00000000
        /*0060*/ 	.short	0x0001
        /*0062*/ 	.short	0x0008
        /*0064*/ 	.byte	0x00, 0xf5, 0x21, 0x00


	//----- nvinfo : EIATTR_KPARAM_INFO
	.align		4
.L_91:
        /*0068*/ 	.byte	0x04, 0x17
        /*006a*/ 	.short	(.L_93 - .L_92)
.L_92:
        /*006c*/ 	.word	0x00000000
        /*0070*/ 	.short	0x0000
        /*0072*/ 	.short	0x0000
        /*0074*/ 	.byte	0x00, 0xf5, 0x21, 0x00


	//----- nvinfo : EIATTR_SPARSE_MMA_MASK
	.align		4
.L_93:
        /*0078*/ 	.byte	0x03, 0x50
        /*007a*/ 	.short	0x0000


	//----- nvinfo : EIATTR_MAXREG_COUNT
	.align		4
        /*007c*/ 	.byte	0x03, 0x1b
        /*007e*/ 	.short	0x00ff


	//----- nvinfo : EIATTR_MERCURY_ISA_VERSION
	.align		4
        /*0080*/ 	.byte	0x03, 0x5f
        /*0082*/ 	.short	0x0101


	//----- nvinfo : EIATTR_VRC_CTA_INIT_COUNT
	.align		4
        /*0084*/ 	.byte	0x02, 0x4a
	.zero		1
	.zero		1


	//----- nvinfo : EIATTR_EXIT_INSTR_OFFSETS
	.align		4
        /*0088*/ 	.byte	0x04, 0x1c
        /*008a*/ 	.short	(.L_95 - .L_94)


	//   ....[0]....
.L_94:
        /*008c*/ 	.word	0x00000080


	//   ....[1]....
        /*0090*/ 	.word	0x00000cf0


	//----- nvinfo : EIATTR_CRS_STACK_SIZE
	.align		4
.L_95:
        /*0094*/ 	.byte	0x04, 0x1e
        /*0096*/ 	.short	(.L_97 - .L_96)
.L_96:
        /*0098*/ 	.word	0x00000000


	//----- nvinfo : EIATTR_CBANK_PARAM_SIZE
	.align		4
.L_97:
        /*009c*/ 	.byte	0x03, 0x19
        /*009e*/ 	.short	0x0028


	//----- nvinfo : EIATTR_PARAM_CBANK
	.align		4
        /*00a0*/ 	.byte	0x04, 0x0a
        /*00a2*/ 	.short	(.L_99 - .L_98)
	.align		4
.L_98:
        /*00a4*/ 	.word	index@(.nv.constant0._Z30apply_lut_bilinear_gray_kernelPKhPhiiiiS0_)
        /*00a8*/ 	.short	0x0380
        /*00aa*/ 	.short	0x0028


	//----- nvinfo : EIATTR_SW_WAR
	.align		4
.L_99:
        /*00ac*/ 	.byte	0x04, 0x36
        /*00ae*/ 	.short	(.L_101 - .L_100)
.L_100:
        /*00b0*/ 	.word	0x00000008
.L_101:


//--------------------- .nv.info._Z23clip_cdf_lut_256_kernelPjiiiiiifPh --------------------------
	.section	.nv.info._Z23clip_cdf_lut_256_kernelPjiiiiiifPh,"",@"SHT_CUDA_INFO"
	.sectionflags	@""
	.align	4


	//----- nvinfo : EIATTR_CUDA_API_VERSION
	.align		4
        /*0000*/ 	.byte	0x04, 0x37
        /*0002*/ 	.short	(.L_103 - .L_102)
.L_102:
        /*0004*/ 	.word	0x00000082


	//----- nvinfo : EIATTR_KPARAM_INFO
	.align		4
.L_103:
        /*0008*/ 	.byte	0x04, 0x17
        /*000a*/ 	.short	(.L_105 - .L_104)
.L_104:
        /*000c*/ 	.word	0x00000000
        /*0010*/ 	.short	0x0008
        /*0012*/ 	.short	0x0028
        /*0014*/ 	.byte	0x00, 0xf5, 0x21, 0x00


	//----- nvinfo : EIATTR_KPARAM_INFO
	.align		4
.L_105:
        /*0018*/ 	.byte	0x04, 0x17
        /*001a*/ 	.short	(.L_107 - .L_106)
.L_106:
        /*001c*/ 	.word	0x00000000
        /*0020*/ 	.short	0x0007
        /*0022*/ 	.short	0x0020
        /*0024*/ 	.byte	0x00, 0xf0, 0x11, 0x00


	//----- nvinfo : EIATTR_KPARAM_INFO
	.align		4
.L_107:
        /*0028*/ 	.byte	0x04, 0x17
        /*002a*/ 	.short	(.L_109 - .L_108)
.L_108:
        /*002c*/ 	.word	0x00000000
        /*0030*/ 	.short	0x0006
        /*0032*/ 	.short	0x001c
        /*0034*/ 	.byte	0x00, 0xf0, 0x11, 0x00


	//----- nvinfo : EIATTR_KPARAM_INFO
	.align		4
.L_109:
        /*0038*/ 	.byte	0x04, 0x17
        /*003a*/ 	.short	(.L_111 - .L_110)
.L_110:
        /*003c*/ 	.word	0x00000000
        /*0040*/ 	.short	0x0005
        /*0042*/ 	.short	0x0018
        /*0044*/ 	.byte	0x00, 0xf0, 0x11, 0x00


	//----- nvinfo : EIATTR_KPARAM_INFO
	.align		4
.L_111:
        /*0048*/ 	.byte	0x04, 0x17
        /*004a*/ 	.short	(.L_113 - .L_112)
.L_112:
        /*004c*/ 	.word	0x00000000
        /*0050*/ 	.short	0x0004
        /*0052*/ 	.short	0x0014
        /*0054*/ 	.byte	0x00, 0xf0, 0x11, 0x00


	//----- nvinfo : EIATTR_KPARAM_INFO
	.align		4
.L_113:
        /*0058*/ 	.byte	0x04, 0x17
        /*005a*/ 	.short	(.L_115 - .L_114)
.L_114:
        /*005c*/ 	.word	0x00000000
        /*0060*/ 	.short	0x0003
        /*0062*/ 	.short	0x0010
        /*0064*/ 	.byte	0x00, 0xf0, 0x11, 0x00


	//----- nvinfo : EIATTR_KPARAM_INFO
	.align		4
.L_115:
        /*0068*/ 	.byte	0x04, 0x17
        /*006a*/ 	.short	(.L_117 - .L_116)
.L_116:
        /*006c*/ 	.word	0x00000000
        /*0070*/ 	.short	0x0002
        /*0072*/ 	.short	0x000c
        /*0074*/ 	.byte	0x00, 0xf0, 0x11, 0x00


	//----- nvinfo : EIATTR_KPARAM_INFO
	.align		4
.L_117:
        /*0078*/ 	.byte	0x04, 0x17
        /*007a*/ 	.short	(.L_119 - .L_118)
.L_118:
        /*007c*/ 	.word	0x00000000
        /*0080*/ 	.short	0x0001
        /*0082*/ 	.short	0x0008
        /*0084*/ 	.byte	0x00, 0xf0, 0x11, 0x00


	//----- nvinfo : EIATTR_KPARAM_INFO
	.align		4
.L_119:
        /*0088*/ 	.byte	0x04, 0x17
        /*008a*/ 	.short	(.L_121 - .L_120)
.L_120:
        /*008c*/ 	.word	0x00000000
        /*0090*/ 	.short	0x0000
        /*0092*/ 	.short	0x0000
        /*0094*/ 	.byte	0x00, 0xf5, 0x21, 0x00


	//----- nvinfo : EIATTR_SPARSE_MMA_MASK
	.align		4
.L_121:
        /*0098*/ 	.byte	0x03, 0x50
        /*009a*/ 	.short	0x0000


	//----- nvinfo : EIATTR_MAXREG_COUNT
	.align		4
        /*009c*/ 	.byte	0x03, 0x1b
        /*009e*/ 	.short	0x00ff


	//----- nvinfo : EIATTR_NUM_BARRIERS
	.align		4
        /*00a0*/ 	.byte	0x02, 0x4c
        /*00a2*/ 	.byte	0x01
	.zero		1


	//----- nvinfo : EIATTR_MERCURY_ISA_VERSION
	.align		4
        /*00a4*/ 	.byte	0x03, 0x5f
        /*00a6*/ 	.short	0x0101


	//----- nvinfo : EIATTR_INT_WARP_WIDE_INSTR_OFFSETS
	.align		4
        /*00a8*/ 	.byte	0x04, 0x31
        /*00aa*/ 	.short	(.L_123 - .L_122)


	//   ....[0]....
.L_122:
        /*00ac*/ 	.word	0x00000ac0


	//   ....[1]....
        /*00b0*/ 	.word	0x00000ae0


	//   ....[2]....
        /*00b4*/ 	.word	0x00000c90


	//   ....[3]....
        /*00b8*/ 	.word	0x00000cb0


	//   ....[4]....
        /*00bc*/ 	.word	0x00000dc0


	//   ....[5]....
        /*00c0*/ 	.word	0x00000de0


	//   ....[6]....
        /*00c4*/ 	.word	0x00000ef0


	//   ....[7]....
        /*00c8*/ 	.word	0x00000f10


	//   ....[8]....
        /*00cc*/ 	.word	0x00001030


	//   ....[9]....
        /*00d0*/ 	.word	0x00001050


	//----- nvinfo : EIATTR_VRC_CTA_INIT_COUNT
	.align		4
.L_123:
        /*00d4*/ 	.byte	0x02, 0x4a
	.zero		1
	.zero		1


	//----- nvinfo : EIATTR_EXIT_INSTR_OFFSETS
	.align		4
        /*00d8*/ 	.byte	0x04, 0x1c
        /*00da*/ 	.short	(.L_125 - .L_124)


	//   ....[0]....
.L_124:
        /*00dc*/ 	.word	0x00000060


	//   ....[1]....
        /*00e0*/ 	.word	0x00002190


	//   ....[2]....
        /*00e4*/ 	.word	0x00002560


	//   ....[3]....
        /*00e8*/ 	.word	0x00002920


	//----- nvinfo : EIATTR_CRS_STACK_SIZE
	.align		4
.L_125:
        /*00ec*/ 	.byte	0x04, 0x1e
        /*00ee*/ 	.short	(.L_127 - .L_126)
.L_126:
        /*00f0*/ 	.word	0x00000000


	//----- nvinfo : EIATTR_CBANK_PARAM_SIZE
	.align		4
.L_127:
        /*00f4*/ 	.byte	0x03, 0x19
        /*00f6*/ 	.short	0x0030


	//----- nvinfo : EIATTR_PARAM_CBANK
	.align		4
        /*00f8*/ 	.byte	0x04, 0x0a
        /*00fa*/ 	.short	(.L_129 - .L_128)
	.align		4
.L_128:
        /*00fc*/ 	.word	index@(.nv.constant0._Z23clip_cdf_lut_256_kernelPjiiiiiifPh)
        /*0100*/ 	.short	0x0380
        /*0102*/ 	.short	0x0030


	//----- nvinfo : EIATTR_SW_WAR
	.align		4
.L_129:
        /*0104*/ 	.byte	0x04, 0x36
        /*0106*/ 	.short	(.L_131 - .L_130)
.L_130:
        /*0108*/ 	.word	0x00000008
.L_131:


//--------------------- .nv.info._Z24hist_per_tile_256_kernelPKhiiiiPj --------------------------
	.section	.nv.info._Z24hist_per_tile_256_kernelPKhiiiiPj,"",@"SHT_CUDA_INFO"
	.sectionflags	@""
	.align	4


	//----- nvinfo : EIATTR_CUDA_API_VERSION
	.align		4
        /*0000*/ 	.byte	0x04, 0x37
        /*0002*/ 	.short	(.L_133 - .L_132)
.L_132:
        /*0004*/ 	.word	0x00000082


	//----- nvinfo : EIATTR_KPARAM_INFO
	.align		4
.L_133:
        /*0008*/ 	.byte	0x04, 0x17
        /*000a*/ 	.short	(.L_135 - .L_134)
.L_134:
        /*000c*/ 	.word	0x00000000
        /*0010*/ 	.short	0x0005
        /*0012*/ 	.short	0x0018
        /*0014*/ 	.byte	0x00, 0xf5, 0x21, 0x00


	//----- nvinfo : EIATTR_KPARAM_INFO
	.align		4
.L_135:
        /*0018*/ 	.byte	0x04, 0x17
        /*001a*/ 	.short	(.L_137 - .L_136)
.L_136:
        /*001c*/ 	.word	0x00000000
        /*0020*/ 	.short	0x0004
        /*0022*/ 	.short	0x0014
        /*0024*/ 	.byte	0x00, 0xf0, 0x11, 0x00


	//----- nvinfo : EIATTR_KPARAM_INFO
	.align		4
.L_137:
        /*0028*/ 	.byte	0x04, 0x17
        /*002a*/ 	.short	(.L_139 - .L_138)
.L_138:
        /*002c*/ 	.word	0x00000000
        /*0030*/ 	.short	0x0003
        /*0032*/ 	.short	0x0010
        /*0034*/ 	.byte	0x00, 0xf0, 0x11, 0x00


	//----- nvinfo : EIATTR_KPARAM_INFO
	.align		4
.L_139:
        /*0038*/ 	.byte	0x04, 0x17
        /*003a*/ 	.short	(.L_141 - .L_140)
.L_140:
        /*003c*/ 	.word	0x00000000
        /*0040*/ 	.short	0x0002
        /*0042*/ 	.short	0x000c
        /*0044*/ 	.byte	0x00, 0xf0, 0x11, 0x00


	//----- nvinfo : EIATTR_KPARAM_INFO
	.align		4
.L_141:
        /*0048*/ 	.byte	0x04, 0x17
        /*004a*/ 	.short	(.L_143 - .L_142)
.L_142:
        /*004c*/ 	.word	0x00000000
        /*0050*/ 	.short	0x0001
        /*0052*/ 	.short	0x0008
        /*0054*/ 	.byte	0x00, 0xf0, 0x11, 0x00


	//----- nvinfo : EIATTR_KPARAM_INFO
	.align		4
.L_143:
        /*0058*/ 	.byte	0x04, 0x17
        /*005a*/ 	.short	(.L_145 - .L_144)
.L_144:
        /*005c*/ 	.word	0x00000000
        /*0060*/ 	.short	0x0000
        /*0062*/ 	.short	0x0000
        /*0064*/ 	.byte	0x00, 0xf5, 0x21, 0x00


	//----- nvinfo : EIATTR_SPARSE_MMA_MASK
	.align		4
.L_145:
        /*0068*/ 	.byte	0x03, 0x50
        /*006a*/ 	.short	0x0000


	//----- nvinfo : EIATTR_MAXREG_COUNT
	.align		4
        /*006c*/ 	.byte	0x03, 0x1b
        /*006e*/ 	.short	0x00ff


	//----- nvinfo : EIATTR_NUM_BARRIERS
	.align		4
        /*0070*/ 	.byte	0x02, 0x4c
        /*0072*/ 	.byte	0x01
	.zero		1


	//----- nvinfo : EIATTR_MERCURY_ISA_VERSION
	.align		4
        /*0074*/ 	.byte	0x03, 0x5f
        /*0076*/ 	.short	0x0101


	//----- nvinfo : EIATTR_VRC_CTA_INIT_COUNT
	.align		4
        /*0078*/ 	.byte	0x02, 0x4a
	.zero		1
	.zero		1


	//----- nvinfo : EIATTR_EXIT_INSTR_OFFSETS
	.align		4
        /*007c*/ 	.byte	0x04, 0x1c
        /*007e*/ 	.short	(.L_147 - .L_146)


	//   ....[0]....
.L_146:
        /*0080*/ 	.word	0x00000060


	//   ....[1]....
        /*0084*/ 	.word	0x00000bc0


	//   ....[2]....
        /*0088*/ 	.word	0x00000ee0


	//   ....[3]....
        /*008c*/ 	.word	0x000010f0


	//----- nvinfo : EIATTR_CRS_STACK_SIZE
	.align		4
.L_147:
        /*0090*/ 	.byte	0x04, 0x1e
        /*0092*/ 	.short	(.L_149 - .L_148)
.L_148:
        /*0094*/ 	.word	0x00000000


	//----- nvinfo : EIATTR_CBANK_PARAM_SIZE
	.align		4
.L_149:
        /*0098*/ 	.byte	0x03, 0x19
        /*009a*/ 	.short	0x0020


	//----- nvinfo : EIATTR_PARAM_CBANK
	.align		4
        /*009c*/ 	.byte	0x04, 0x0a
        /*009e*/ 	.short	(.L_151 - .L_150)
	.align		4
.L_150:
        /*00a0*/ 	.word	index@(.nv.constant0._Z24hist_per_tile_256_kernelPKhiiiiPj)
        /*00a4*/ 	.short	0x0380
        /*00a6*/ 	.short	0x0020


	//----- nvinfo : EIATTR_SW_WAR
	.align		4
.L_151:
        /*00a8*/ 	.byte	0x04, 0x36
        /*00aa*/ 	.short	(.L_153 - .L_152)
.L_152:
        /*00ac*/ 	.word	0x00000008
.L_153:


//--------------------- .nv.info._Z26fused_rgb_to_y_hist_kernelPKhPhiiiiPj --------------------------
	.section	.nv.info._Z26fused_rgb_to_y_hist_kernelPKhPhiiiiPj,"",@"SHT_CUDA_INFO"
	.sectionflags	@""
	.align	4


	//----- nvinfo : EIATTR_CUDA_API_VERSION
	.align		4
        /*0000*/ 	.byte	0x04, 0x37
        /*0002*/ 	.short	(.L_155 - .L_154)
.L_154:
        /*0004*/ 	.word	0x00000082


	//----- nvinfo : EIATTR_KPARAM_INFO
	.align		4
.L_155:
        /*0008*/ 	.byte	0x04, 0x17
        /*000a*/ 	.short	(.L_157 - .L_156)
.L_156:
        /*000c*/ 	.word	0x00000000
        /*0010*/ 	.short	0x0006
        /*0012*/ 	.short	0x0020
        /*0014*/ 	.byte	0x00, 0xf5, 0x21, 0x00


	//----- nvinfo : EIATTR_KPARAM_INFO
	.align		4
.L_157:
        /*0018*/ 	.byte	0x04, 0x17
        /*001a*/ 	.short	(.L_159 - .L_158)
.L_158:
        /*001c*/ 	.word	0x00000000
        /*0020*/ 	.short	0x0005
        /*0022*/ 	.short	0x001c
        /*0024*/ 	.byte	0x00, 0xf0, 0x11, 0x00


	//----- nvinfo : EIATTR_KPARAM_INFO
	.align		4
.L_159:
        /*0028*/ 	.byte	0x04, 0x17
        /*002a*/ 	.short	(.L_161 - .L_160)
.L_160:
        /*002c*/ 	.word	0x00000000
        /*0030*/ 	.short	0x0004
        /*0032*/ 	.short	0x0018
        /*0034*/ 	.byte	0x00, 0xf0, 0x11, 0x00


	//----- nvinfo : EIATTR_KPARAM_INFO
	.align		4
.L_161:
        /*0038*/ 	.byte	0x04, 0x17
        /*003a*/ 	.short	(.L_163 - .L_162)
.L_162:
        /*003c*/ 	.word	0x00000000
        /*0040*/ 	.short	0x0003
        /*0042*/ 	.short	0x0014
        /*0044*/ 	.byte	0x00, 0xf0, 0x11, 0x00


	//----- nvinfo : EIATTR_KPARAM_INFO
	.align		4
.L_163:
        /*0048*/ 	.byte	0x04, 0x17
        /*004a*/ 	.short	(.L_165 - .L_164)
.L_164:
        /*004c*/ 	.word	0x00000000
        /*0050*/ 	.short	0x0002
        /*0052*/ 	.short	0x0010
        /*0054*/ 	.byte	0x00, 0xf0, 0x11, 0x00


	//----- nvinfo : EIATTR_KPARAM_INFO
	.align		4
.L_165:
        /*0058*/ 	.byte	0x04, 0x17
        /*005a*/ 	.short	(.L_167 - .L_166)
.L_166:
        /*005c*/ 	.word	0x00000000
        /*0060*/ 	.short	0x0001
        /*0062*/ 	.short	0x0008
        /*0064*/ 	.byte	0x00, 0xf5, 0x21, 0x00


	//----- nvinfo : EIATTR_KPARAM_INFO
	.align		4
.L_167:
        /*0068*/ 	.byte	0x04, 0x17
        /*006a*/ 	.short	(.L_169 - .L_168)
.L_168:
        /*006c*/ 	.word	0x00000000
        /*0070*/ 	.short	0x0000
        /*0072*/ 	.short	0x0000
        /*0074*/ 	.byte	0x00, 0xf5, 0x21, 0x00


	//----- nvinfo : EIATTR_SPARSE_MMA_MASK
	.align		4
.L_169:
        /*0078*/ 	.byte	0x03, 0x50
        /*007a*/ 	.short	0x0000


	//----- nvinfo : EIATTR_MAXREG_COUNT
	.align		4
        /*007c*/ 	.byte	0x03, 0x1b
        /*007e*/ 	.short	0x00ff


	//----- nvinfo : EIATTR_NUM_BARRIERS
	.align		4
        /*0080*/ 	.byte	0x02, 0x4c
        /*0082*/ 	.byte	0x01
	.zero		1


	//----- nvinfo : EIATTR_MERCURY_ISA_VERSION
	.align		4
        /*0084*/ 	.byte	0x03, 0x5f
        /*0086*/ 	.short	0x0101


	//----- nvinfo : EIATTR_VRC_CTA_INIT_COUNT
	.align		4
        /*0088*/ 	.byte	0x02, 0x4a
	.zero		1
	.zero		1


	//----- nvinfo : EIATTR_EXIT_INSTR_OFFSETS
	.align		4
        /*008c*/ 	.byte	0x04, 0x1c
        /*008e*/ 	.short	(.L_171 - .L_170)


	//   ....[0]....
.L_170:
        /*0090*/ 	.word	0x00000060


	//   ....[1]....
        /*0094*/ 	.word	0x00002600


	//   ....[2]....
        /*0098*/ 	.word	0x00002920


	//   ....[3]....
        /*009c*/ 	.word	0x00002b30


	//----- nvinfo : EIATTR_CRS_STACK_SIZE
	.align		4
.L_171:
        /*00a0*/ 	.byte	0x04, 0x1e
        /*00a2*/ 	.short	(.L_173 - .L_172)
.L_172:
        /*00a4*/ 	.word	0x00000000


	//----- nvinfo : EIATTR_CBANK_PARAM_SIZE
	.align		4
.L_173:
        /*00a8*/ 	.byte	0x03, 0x19
        /*00aa*/ 	.short	0x0028


	//----- nvinfo : EIATTR_PARAM_CBANK
	.align		4
        /*00ac*/ 	.byte	0x04, 0x0a
        /*00ae*/ 	.short	(.L_175 - .L_174)
	.align		4
.L_174:
        /*00b0*/ 	.word	index@(.nv.constant0._Z26fused_rgb_to_y_hist_kernelPKhPhiiiiPj)
        /*00b4*/ 	.short	0x0380
        /*00b6*/ 	.short	0x0028


	//----- nvinfo : EIATTR_SW_WAR
	.align		4
.L_175:
        /*00b8*/ 	.byte	0x04, 0x36
        /*00ba*/ 	.short	(.L_177 - .L_176)
.L_176:
        /*00bc*/ 	.word	0x00000008
.L_177:


//--------------------- .nv.info._Z34rgb_to_y_u8_nhwc_vectorized_kernelPKhPhii --------------------------
	.section	.nv.info._Z34rgb_to_y_u8_nhwc_vectorized_kernelPKhPhii,"",@"SHT_CUDA_INFO"
	.sectionflags	@""
	.align	4


	//----- nvinfo : EIATTR_CUDA_API_VERSION
	.align		4
        /*0000*/ 	.byte	0x04, 0x37
        /*0002*/ 	.short	(.L_179 - .L_178)
.L_178:
        /*0004*/ 	.word	0x00000082


	//----- nvinfo : EIATTR_KPARAM_INFO
	.align		4
.L_179:
        /*0008*/ 	.byte	0x04, 0x17
        /*000a*/ 	.short	(.L_181 - .L_180)
.L_180:
        /*000c*/ 	.word	0x00000000
        /*0010*/ 	.short	0x0003
        /*0012*/ 	.short	0x0014
        /*0014*/ 	.byte	0x00, 0xf0, 0x11, 0x00


	//----- nvinfo : EIATTR_KPARAM_INFO
	.align		4
.L_181:
        /*0018*/ 	.byte	0x04, 0x17
        /*001a*/ 	.short	(.L_183 - .L_182)
.L_182:
        /*001c*/ 	.word	0x00000000
        /*0020*/ 	.short	0x0002
        /*0022*/ 	.short	0x0010
        /*0024*/ 	.byte	0x00, 0xf0, 0x11, 0x00


	//----- nvinfo : EIATTR_KPARAM_INFO
	.align		4
.L_183:
        /*0028*/ 	.byte	0x04, 0x17
        /*002a*/ 	.short	(.L_185 - .L_184)
.L_184:
        /*002c*/ 	.word	0x00000000
        /*0030*/ 	.short	0x0001
        /*0032*/ 	.short	0x0008
        /*0034*/ 	.byte	0x00, 0xf5, 0x21, 0x00


	//----- nvinfo : EIATTR_KPARAM_INFO
	.align		4
.L_185:
        /*0038*/ 	.byte	0x04, 0x17
        /*003a*/ 	.short	(.L_187 - .L_186)
.L_186:
        /*003c*/ 	.word	0x00000000
        /*0040*/ 	.short	0x0000
        /*0042*/ 	.short	0x0000
        /*0044*/ 	.byte	0x00, 0xf5, 0x21, 0x00


	//----- nvinfo : EIATTR_SPARSE_MMA_MASK
	.align		4
.L_187:
        /*0048*/ 	.byte	0x03, 0x50
        /*004a*/ 	.short	0x0000


	//----- nvinfo : EIATTR_MAXREG_COUNT
	.align		4
        /*004c*/ 	.byte	0x03, 0x1b
        /*004e*/ 	.short	0x00ff


	//----- nvinfo : EIATTR_MERCURY_ISA_VERSION
	.align		4
        /*0050*/ 	.byte	0x03, 0x5f
        /*0052*/ 	.short	0x0101


	//----- nvinfo : EIATTR_VRC_CTA_INIT_COUNT
	.align		4
        /*0054*/ 	.byte	0x02, 0x4a
	.zero		1
	.zero		1


	//----- nvinfo : EIATTR_EXIT_INSTR_OFFSETS
	.align		4
        /*0058*/ 	.byte	0x04, 0x1c
        /*005a*/ 	.short	(.L_189 - .L_188)


	//   ....[0]....
.L_188:
        /*005c*/ 	.word	0x00000090


	//   ....[1]....
        /*0060*/ 	.word	0x00000270


	//----- nvinfo : EIATTR_CRS_STACK_SIZE
	.align		4
.L_189:
        /*0064*/ 	.byte	0x04, 0x1e
        /*0066*/ 	.short	(.L_191 - .L_190)
.L_190:
        /*0068*/ 	.word	0x00000000


	//----- nvinfo : EIATTR_CBANK_PARAM_SIZE
	.align		4
.L_191:
        /*006c*/ 	.byte	0x03, 0x19
        /*006e*/ 	.short	0x0018


	//----- nvinfo : EIATTR_PARAM_CBANK
	.align		4
        /*0070*/ 	.byte	0x04, 0x0a
        /*0072*/ 	.short	(.L_193 - .L_192)
	.align		4
.L_192:
        /*0074*/ 	.word	index@(.nv.constant0._Z34rgb_to_y_u8_nhwc_vectorized_kernelPKhPhii)
        /*0078*/ 	.short	0x0380
        /*007a*/ 	.short	0x0018


	//----- nvinfo : EIATTR_SW_WAR
	.align		4
.L_193:
        /*007c*/ 	.byte	0x04, 0x36
        /*007e*/ 	.short	(.L_195 - .L_194)
.L_194:
        /*0080*/ 	.word	0x00000008
.L_195:


//--------------------- .nv.info._Z23rgb_to_y_u8_nhwc_kernelPKhPhii --------------------------
	.section	.nv.info._Z23rgb_to_y_u8_nhwc_kernelPKhPhii,"",@"SHT_CUDA_INFO"
	.sectionflags	@""
	.align	4


	//----- nvinfo : EIATTR_CUDA_API_VERSION
	.align		4
        /*0000*/ 	.byte	0x04, 0x37
        /*0002*/ 	.short	(.L_197 - .L_196)
.L_196:
        /*0004*/ 	.word	0x00000082


	//----- nvinfo : EIATTR_KPARAM_INFO
	.align		4
.L_197:
        /*0008*/ 	.byte	0x04, 0x17
        /*000a*/ 	.short	(.L_199 - .L_198)
.L_198:
        /*000c*/ 	.word	0x00000000
        /*0010*/ 	.short	0x0003
        /*0012*/ 	.short	0x0014
        /*0014*/ 	.byte	0x00, 0xf0, 0x11, 0x00


	//----- nvinfo : EIATTR_KPARAM_INFO
	.align		4
.L_199:
        /*0018*/ 	.byte	0x04, 0x17
        /*001a*/ 	.short	(.L_201 - .L_200)
.L_200:
        /*001c*/ 	.word	0x00000000
        /*0020*/ 	.short	0x0002
        /*0022*/ 	.short	0x0010
        /*0024*/ 	.byte	0x00, 0xf0, 0x11, 0x00


	//----- nvinfo : EIATTR_KPARAM_INFO
	.align		4
.L_201:
        /*0028*/ 	.byte	0x04, 0x17
        /*002a*/ 	.short	(.L_203 - .L_202)
.L_202:
        /*002c*/ 	.word	0x00000000
        /*0030*/ 	.short	0x0001
        /*0032*/ 	.short	0x0008
        /*0034*/ 	.byte	0x00, 0xf5, 0x21, 0x00


	//----- nvinfo : EIATTR_KPARAM_INFO
	.align		4
.L_203:
        /*0038*/ 	.byte	0x04, 0x17
        /*003a*/ 	.short	(.L_205 - .L_204)
.L_204:
        /*003c*/ 	.word	0x00000000
        /*0040*/ 	.short	0x0000
        /*0042*/ 	.short	0x0000
        /*0044*/ 	.byte	0x00, 0xf5, 0x21, 0x00


	//----- nvinfo : EIATTR_SPARSE_MMA_MASK
	.align		4
.L_205:
        /*0048*/ 	.byte	0x03, 0x50
        /*004a*/ 	.short	0x0000


	//----- nvinfo : EIATTR_MAXREG_COUNT
	.align		4
        /*004c*/ 	.byte	0x03, 0x1b
        /*004e*/ 	.short	0x00ff


	//----- nvinfo : EIATTR_MERCURY_ISA_VERSION
	.align		4
        /*0050*/ 	.byte	0x03, 0x5f
        /*0052*/ 	.short	0x0101


	//----- nvinfo : EIATTR_VRC_CTA_INIT_COUNT
	.align		4
        /*0054*/ 	.byte	0x02, 0x4a
	.zero		1
	.zero		1


	//----- nvinfo : EIATTR_EXIT_INSTR_OFFSETS
	.align		4
        /*0058*/ 	.byte	0x04, 0x1c
        /*005a*/ 	.short	(.L_207 - .L_206)


	//   ....[0]....
.L_206:
        /*005c*/ 	.word	0x00000080


	//   ....[1]....
        /*0060*/ 	.word	0x000001d0


	//----- nvinfo : EIATTR_CBANK_PARAM_SIZE
	.align		4
.L_207:
        /*0064*/ 	.byte	0x03, 0x19
        /*0066*/ 	.short	0x0018


	//----- nvinfo : EIATTR_PARAM_CBANK
	.align		4
        /*0068*/ 	.byte	0x04, 0x0a
        /*006a*/ 	.short	(.L_209 - .L_208)
	.align		4
.L_208:
        /*006c*/ 	.word	index@(.nv.constant0._Z23rgb_to_y_u8_nhwc_kernelPKhPhii)
        /*0070*/ 	.short	0x0380
        /*0072*/ 	.short	0x0018


	//----- nvinfo : EIATTR_SW_WAR
	.align		4
.L_209:
        /*0074*/ 	.byte	0x04, 0x36
        /*0076*/ 	.short	(.L_211 - .L_210)
.L_210:
        /*0078*/ 	.word	0x00000008
.L_211:


//--------------------- .nv.callgraph             --------------------------
	.section	.nv.callgraph,"",@"SHT_CUDA_CALLGRAPH"
	.align	4
	.sectionentsize	8
	.align		4
        /*0000*/ 	.word	0x00000000
	.align		4
        /*0004*/ 	.word	0xffffffff
	.align		4
        /*0008*/ 	.word	0x00000000
	.align		4
        /*000c*/ 	.word	0xfffffffe
	.align		4
        /*0010*/ 	.word	0x00000000
	.align		4
        /*0014*/ 	.word	0xfffffffd
	.align		4
        /*0018*/ 	.word	0x00000000
	.align		4
        /*001c*/ 	.word	0xfffffffc


//--------------------- .text._Z29apply_lut_bilinear_rgb_kernelPKhS0_PhiiiiS0_ --------------------------
	.section	.text._Z29apply_lut_bilinear_rgb_kernelPKhS0_PhiiiiS0_,"ax",@progbits
	.align	128
        .global         _Z29apply_lut_bilinear_rgb_kernelPKhS0_PhiiiiS0_
        .type           _Z29apply_lut_bilinear_rgb_kernelPKhS0_PhiiiiS0_,@function
        .size           _Z29apply_lut_bilinear_rgb_kernelPKhS0_PhiiiiS0_,(.L_x_227 - _Z29apply_lut_bilinear_rgb_kernelPKhS0_PhiiiiS0_)
        .other          _Z29apply_lut_bilinear_rgb_kernelPKhS0_PhiiiiS0_,@"STO_CUDA_ENTRY STV_DEFAULT"
_Z29apply_lut_bilinear_rgb_kernelPKhS0_PhiiiiS0_:
.text._Z29apply_lut_bilinear_rgb_kernelPKhS0_PhiiiiS0_:
[----:B------:R-:W-:Y:S01]  /*0000*/  LDC R1, c[0x0][0x37c] ;  /* 0x0000df00ff017b82 */ /* 0x000fe20000000800 */
[----:B------:R-:W0:Y:S07]  /*0010*/  S2R R3, SR_TID.X ;  /* 0x0000000000037919 */ /* 0x000e2e0000002100 */
[----:B------:R-:W0:Y:S08]  /*0020*/  S2UR UR4, SR_CTAID.X ;  /* 0x00000000000479c3 */ /* 0x000e300000002500 */
[----:B------:R-:W0:Y:S08]  /*0030*/  LDC R14, c[0x0][0x360] ;  /* 0x0000d800ff0e7b82 */ /* 0x000e300000000800 */
[----:B------:R-:W1:Y:S01]  /*0040*/  LDC.64 R4, c[0x0][0x398] ;  /* 0x0000e600ff047b82 */ /* 0x000e620000000a00 */
[----:B0-----:R-:W-:-:S02]  /*0050*/  IMAD R14, R14, UR4, R3 ;  /* 0x000000040e0e7c24 */ /* 0x001fc4000f8e0203 */
[----:B-1----:R-:W-:-:S05]  /*0060*/  IMAD R3, R5, R4, RZ ;  /* 0x0000000405037224 */ /* 0x002fca00078e02ff */
[----:B------:R-:W-:-:S13]  /*0070*/  ISETP.GE.AND P0, PT, R14, R3, PT ;  /* 0x000000030e00720c */ /* 0x000fda0003f06270 */
[----:B------:R-:W-:Y:S05]  /*0080*/  @P0 EXIT ;  /* 0x000000000000094d */ /* 0x000fea0003800000 */
[-C--:B------:R-:W-:Y:S01]  /*0090*/  IABS R11, R5.reuse ;  /* 0x00000005000b7213 */ /* 0x080fe20000000000 */
[----:B------:R-:W0:Y:S01]  /*00a0*/  LDCU UR4, c[0x0][0x3a0] ;  /* 0x00007400ff0477ac */ /* 0x000e220008000800 */
[----:B------:R-:W-:Y:S02]  /*00b0*/  I2FP.F32.S32 R6, R5 ;  /* 0x0000000500067245 */ /* 0x000fe40000201400 */
[----:B------:R-:W1:Y:S08]  /*00c0*/  I2F.RP R0, R11 ;  /* 0x0000000b00007306 */ /* 0x000e700000209400 */
[----:B------:R-:W-:Y:S08]  /*00d0*/  MUFU.RCP R9, R6 ;  /* 0x0000000600097308 */ /* 0x000ff00000001000 */
[----:B-1----:R-:W1:Y:S02]  /*00e0*/  MUFU.RCP R0, R0 ;  /* 0x0000000000007308 */ /* 0x002e640000001000 */
[----:B-1----:R-:W-:-:S06]  /*00f0*/  IADD3 R2, PT, PT, R0, 0xffffffe, RZ ;  /* 0x0ffffffe00027810 */ /* 0x002fcc0007ffe0ff */
[----:B------:R1:W2:Y:S02]  /*0100*/  F2I.FTZ.U32.TRUNC.NTZ R3, R2 ;  /* 0x0000000200037305 */ /* 0x0002a4000021f000 */
[----:B-1----:R-:W-:Y:S01]  /*0110*/  HFMA2 R2, -RZ, RZ, 0, 0 ;  /* 0x00000000ff027431 */ /* 0x002fe200000001ff */
[----:B--2---:R-:W-:-:S05]  /*0120*/  IADD3 R4, PT, PT, RZ, -R3, RZ ;  /* 0x80000003ff047210 */ /* 0x004fca0007ffe0ff */
[----:B------:R-:W-:Y:S01]  /*0130*/  IMAD R7, R4, R11, RZ ;  /* 0x0000000b04077224 */ /* 0x000fe200078e02ff */
[----:B------:R-:W-:-:S03]  /*0140*/  IABS R4, R14 ;  /* 0x0000000e00047213 */ /* 0x000fc60000000000 */
[----:B------:R-:W-:-:S06]  /*0150*/  IMAD.HI.U32 R3, R3, R7, R2 ;  /* 0x0000000703037227 */ /* 0x000fcc00078e0002 */
[----:B------:R-:W-:Y:S01]  /*0160*/  IMAD.HI.U32 R7, R3, R4, RZ ;  /* 0x0000000403077227 */ /* 0x000fe200078e00ff */
[----:B0-----:R-:W-:-:S04]  /*0170*/  I2FP.F32.S32 R3, UR4 ;  /* 0x0000000400037c45 */ /* 0x001fc80008201400 */
[----:B------:R-:W-:-:S05]  /*0180*/  IADD3 R0, PT, PT, -R7, RZ, RZ ;  /* 0x000000ff07007210 */ /* 0x000fca0007ffe1ff */
[----:B------:R-:W-:Y:S01]  /*0190*/  IMAD R0, R11, R0, R4 ;  /* 0x000000000b007224 */ /* 0x000fe200078e0204 */
[----:B------:R-:W-:-:S04]  /*01a0*/  MOV R4, RZ ;  /* 0x000000ff00047202 */ /* 0x000fc80000000f00 */
[----:B------:R-:W-:-:S13]  /*01b0*/  ISETP.GT.U32.AND P1, PT, R11, R0, PT ;  /* 0x000000000b00720c */ /* 0x000fda0003f24070 */
[-C--:B------:R-:W-:Y:S02]  /*01c0*/  @!P1 IADD3 R0, PT, PT, R0, -R11.reuse, RZ ;  /* 0x8000000b00009210 */ /* 0x080fe40007ffe0ff */
[----:B------:R-:W-:Y:S02]  /*01d0*/  @!P1 IADD3 R7, PT, PT, R7, 0x1, RZ ;  /* 0x0000000107079810 */ /* 0x000fe40007ffe0ff */
[----:B------:R-:W-:Y:S02]  /*01e0*/  ISETP.GE.U32.AND P0, PT, R0, R11, PT ;  /* 0x0000000b0000720c */ /* 0x000fe40003f06070 */
[----:B------:R-:W-:Y:S02]  /*01f0*/  LOP3.LUT R0, R14, R5, RZ, 0x3c, !PT ;  /* 0x000000050e007212 */ /* 0x000fe400078e3cff */
[----:B------:R-:W-:Y:S02]  /*0200*/  ISETP.NE.AND P1, PT, R5, RZ, PT ;  /* 0x000000ff0500720c */ /* 0x000fe40003f25270 */
[----:B------:R-:W-:Y:S01]  /*0210*/  ISETP.GE.AND P2, PT, R0, RZ, PT ;  /* 0x000000ff0000720c */ /* 0x000fe20003f46270 */
[----:B------:R-:W-:-:S04]  /*0220*/  FFMA R0, -R6, R9, 1 ;  /* 0x3f80000006007423 */ /* 0x000fc80000000109 */
[----:B------:R-:W-:Y:S02]  /*0230*/  FFMA R0, R9, R0, R9 ;  /* 0x0000000009007223 */ /* 0x000fe40000000009 */
[----:B------:R-:W-:Y:S01]  /*0240*/  @P0 IADD3 R7, PT, PT, R7, 0x1, RZ ;  /* 0x0000000107070810 */ /* 0x000fe20007ffe0ff */
[----:B------:R-:W0:Y:S01]  /*0250*/  FCHK P0, R3, R6 ;  /* 0x0000000603007302 */ /* 0x000e220000000000 */
[----:B------:R-:W-:-:S04]  /*0260*/  FFMA R9, R3, R0, RZ ;  /* 0x0000000003097223 */ /* 0x000fc800000000ff */
[----:B------:R-:W-:Y:S01]  /*0270*/  @!P2 IADD3 R7, PT, PT, -R7, RZ, RZ ;  /* 0x000000ff0707a210 */ /* 0x000fe20007ffe1ff */
[----:B------:R-:W-:Y:S01]  /*0280*/  FFMA R8, -R6, R9, R3 ;  /* 0x0000000906087223 */ /* 0x000fe20000000103 */
[----:B------:R-:W-:-:S03]  /*0290*/  @!P1 LOP3.LUT R7, RZ, R5, RZ, 0x33, !PT ;  /* 0x00000005ff079212 */ /* 0x000fc600078e33ff */
[----:B------:R-:W-:Y:S01]  /*02a0*/  FFMA R8, R0, R8, R9 ;  /* 0x0000000800087223 */ /* 0x000fe20000000009 */
[----:B------:R-:W-:-:S05]  /*02b0*/  IADD3 R2, PT, PT, -R7, RZ, RZ ;  /* 0x000000ff07027210 */ /* 0x000fca0007ffe1ff */
[----:B------:R-:W-:Y:S01]  /*02c0*/  IMAD R2, R5, R2, R14 ;  /* 0x0000000205027224 */ /* 0x000fe200078e020e */
[----:B0-----:R-:W-:Y:S06]  /*02d0*/  @!P0 BRA `(.L_x_0) ;  /* 0x0000000000108947 */ /* 0x001fec0003800000 */
[----:B------:R-:W-:Y:S02]  /*02e0*/  MOV R0, R6 ;  /* 0x0000000600007202 */ /* 0x000fe40000000f00 */
[----:B------:R-:W-:-:S07]  /*02f0*/  MOV R10, 0x310 ;  /* 0x00000310000a7802 */ /* 0x000fce0000000f00 */
[----:B------:R-:W-:Y:S05]  /*0300*/  CALL.REL.NOINC `($__internal_0_$__cuda_sm3x_div_rn_noftz_f32_slowpath) ;  /* 0x0000003800f87944 */ /* 0x000fea0003c00000 */
[----:B------:R-:W-:-:S07]  /*0310*/  MOV R8, R0 ;  /* 0x0000000000087202 */ /* 0x000fce0000000f00 */
.L_x_0:
[----:B------:R-:W0:Y:S02]  /*0320*/  LDCU UR4, c[0x0][0x398] ;  /* 0x00007300ff0477ac */ /* 0x000e240008000800 */
[----:B0-----:R-:W-:Y:S01]  /*0330*/  I2FP.F32.S32 R0, UR4 ;  /* 0x0000000400007c45 */ /* 0x001fe20008201400 */
[----:B------:R-:W0:Y:S03]  /*0340*/  LDCU UR4, c[0x0][0x3a4] ;  /* 0x00007480ff0477ac */ /* 0x000e260008000800 */
[----:B------:R-:W1:Y:S01]  /*0350*/  MUFU.RCP R5, R0 ;  /* 0x0000000000057308 */ /* 0x000e620000001000 */
[----:B0-----:R-:W-:Y:S01]  /*0360*/  I2FP.F32.S32 R3, UR4 ;  /* 0x0000000400037c45 */ /* 0x001fe20008201400 */
[----:B-1----:R-:W-:-:S06]  /*0370*/  FFMA R6, -R0, R5, 1 ;  /* 0x3f80000000067423 */ /* 0x002fcc0000000105 */
[----:B------:R-:W0:Y:S01]  /*0380*/  FCHK P0, R3, R0 ;  /* 0x0000000003007302 */ /* 0x000e220000000000 */
[----:B------:R-:W-:-:S04]  /*0390*/  FFMA R6, R5, R6, R5 ;  /* 0x0000000605067223 */ /* 0x000fc80000000005 */
[----:B------:R-:W-:-:S04]  /*03a0*/  FFMA R5, R3, R6, RZ ;  /* 0x0000000603057223 */ /* 0x000fc800000000ff */
[----:B------:R-:W-:-:S04]  /*03b0*/  FFMA R9, -R0, R5, R3 ;  /* 0x0000000500097223 */ /* 0x000fc80000000103 */
[----:B------:R-:W-:Y:S01]  /*03c0*/  FFMA R5, R6, R9, R5 ;  /* 0x0000000906057223 */ /* 0x000fe20000000005 */
[----:B0-----:R-:W-:Y:S06]  /*03d0*/  @!P0 BRA `(.L_x_1) ;  /* 0x00000000000c8947 */ /* 0x001fec0003800000 */
[----:B------:R-:W-:-:S07]  /*03e0*/  MOV R10, 0x400 ;  /* 0x00000400000a7802 */ /* 0x000fce0000000f00 */
[----:B------:R-:W-:Y:S05]  /*03f0*/  CALL.REL.NOINC `($__internal_0_$__cuda_sm3x_div_rn_noftz_f32_slowpath) ;  /* 0x0000003800bc7944 */ /* 0x000fea0003c00000 */
[----:B------:R-:W-:-:S07]  /*0400*/  MOV R5, R0 ;  /* 0x0000000000057202 */ /* 0x000fce0000000f00 */
.L_x_1:
[----:B------:R-:W-:Y:S01]  /*0410*/  I2FP.F32.S32 R3, R2 ;  /* 0x0000000200037245 */ /* 0x000fe20000201400 */
[----:B------:R-:W-:Y:S01]  /*0420*/  BSSY.RECONVERGENT B0, `(.L_x_2) ;  /* 0x0000015000007945 */ /* 0x000fe20003800200 */
[----:B------:R-:W-:Y:S01]  /*0430*/  I2FP.F32.S32 R0, R7 ;  /* 0x0000000700007245 */ /* 0x000fe20000201400 */
[----:B------:R-:W-:Y:S01]  /*0440*/  HFMA2 R6, -RZ, RZ, 0, 0 ;  /* 0x00000000ff067431 */ /* 0x000fe200000001ff */
[----:B------:R-:W-:Y:S01]  /*0450*/  MOV R9, RZ ;  /* 0x000000ff00097202 */ /* 0x000fe20000000f00 */
[----:B------:R-:W-:Y:S02]  /*0460*/  FFMA R3, R3, R8, -0.5 ;  /* 0xbf00000003037423 */ /* 0x000fe40000000008 */
[----:B------:R-:W-:Y:S01]  /*0470*/  FFMA R7, R0, R5, -0.5 ;  /* 0xbf00000000077423 */ /* 0x000fe20000000005 */
[----:B------:R-:W-:Y:S01]  /*0480*/  HFMA2 R5, -RZ, RZ, 0, 0 ;  /* 0x00000000ff057431 */ /* 0x000fe200000001ff */
[----:B------:R-:W0:Y:S08]  /*0490*/  F2I.FLOOR.NTZ R2, R3 ;  /* 0x0000000300027305 */ /* 0x000e300000207100 */
[----:B------:R-:W1:Y:S01]  /*04a0*/  F2I.FLOOR.NTZ R8, R7 ;  /* 0x0000000700087305 */ /* 0x000e620000207100 */
[----:B0-----:R-:W-:-:S02]  /*04b0*/  ISETP.GE.AND P0, PT, R2, RZ, PT ;  /* 0x000000ff0200720c */ /* 0x001fc40003f06270 */
[----:B-1----:R-:W-:-:S11]  /*04c0*/  ISETP.GE.AND P1, PT, R8, RZ, PT ;  /* 0x000000ff0800720c */ /* 0x002fd60003f26270 */
[----:B------:R-:W-:Y:S05]  /*04d0*/  @!P0 BRA `(.L_x_3) ;  /* 0x0000000000248947 */ /* 0x000fea0003800000 */
[----:B------:R-:W0:Y:S02]  /*04e0*/  LDCU UR4, c[0x0][0x3a0] ;  /* 0x00007400ff0477ac */ /* 0x000e240008000800 */
[----:B0-----:R-:W-:-:S06]  /*04f0*/  UIADD3 UR4, UPT, UPT, UR4, -0x1, URZ ;  /* 0xffffffff04047890 */ /* 0x001fcc000fffe0ff */
[----:B------:R-:W-:Y:S02]  /*0500*/  ISETP.GE.AND P0, PT, R2, UR4, PT ;  /* 0x0000000402007c0c */ /* 0x000fe4000bf06270 */
[----:B------:R-:W-:Y:S02]  /*0510*/  MOV R6, UR4 ;  /* 0x0000000400067c02 */ /* 0x000fe40008000f00 */
[----:B------:R-:W-:-:S09]  /*0520*/  MOV R5, UR4 ;  /* 0x0000000400057c02 */ /* 0x000fd20008000f00 */
[-C--:B------:R-:W-:Y:S02]  /*0530*/  @!P0 I2FP.F32.S32 R0, R2.reuse ;  /* 0x0000000200008245 */ /* 0x080fe40000201400 */
[----:B------:R-:W-:Y:S02]  /*0540*/  @!P0 IADD3 R6, PT, PT, R2, 0x1, RZ ;  /* 0x0000000102068810 */ /* 0x000fe40007ffe0ff */
[----:B------:R-:W-:Y:S01]  /*0550*/  @!P0 MOV R5, R2 ;  /* 0x0000000200058202 */ /* 0x000fe20000000f00 */
[----:B------:R-:W-:-:S07]  /*0560*/  @!P0 FADD.SAT R4, R3, -R0 ;  /* 0x8000000003048221 */ /* 0x000fce0000002000 */
.L_x_3:
[----:B------:R-:W-:Y:S05]  /*0570*/  BSYNC.RECONVERGENT B0 ;  /* 0x0000000000007941 */ /* 0x000fea0003800200 */
.L_x_2:
[----:B------:R-:W-:Y:S01]  /*0580*/  BSSY.RECONVERGENT B0, `(.L_x_4) ;  /* 0x000000d000007945 */ /* 0x000fe20003800200 */
[----:B------:R-:W-:Y:S01]  /*0590*/  HFMA2 R11, -RZ, RZ, 0, 0 ;  /* 0x00000000ff0b7431 */ /* 0x000fe200000001ff */
[----:B------:R-:W-:Y:S02]  /*05a0*/  MOV R0, RZ ;  /* 0x000000ff00007202 */ /* 0x000fe40000000f00 */
        /* <DEDUP_REMOVED lines=10> */
.L_x_5:
[----:B------:R-:W-:Y:S05]  /*0650*/  BSYNC.RECONVERGENT B0 ;  /* 0x0000000000007941 */ /* 0x000fea0003800200 */
.L_x_4:
[----:B------:R-:W0:Y:S01]  /*0660*/  LDCU.128 UR8, c[0x0][0x380] ;  /* 0x00007000ff0877ac */ /* 0x000e220008000c00 */
[----:B------:R-:W1:Y:S01]  /*0670*/  LDCU.64 UR4, c[0x0][0x358] ;  /* 0x00006b00ff0477ac */ /* 0x000e620008000a00 */
[----:B------:R-:W2:Y:S01]  /*0680*/  LDCU.64 UR6, c[0x0][0x3a8] ;  /* 0x00007500ff0677ac */ /* 0x000ea20008000a00 */
[C---:B0-----:R-:W-:Y:S01]  /*0690*/  IADD3 R2, P0, PT, R14.reuse, UR10, RZ ;  /* 0x0000000a0e027c10 */ /* 0x041fe2000ff1e0ff */
[----:B------:R-:W0:Y:S03]  /*06a0*/  LDCU UR10, c[0x0][0x3a0] ;  /* 0x00007400ff0a77ac */ /* 0x000e260008000800 */
[----:B------:R-:W-:-:S05]  /*06b0*/  LEA.HI.X.SX32 R3, R14, UR11, 0x1, P0 ;  /* 0x0000000b0e037c11 */ /* 0x000fca00080f0eff */
[----:B-1----:R1:W3:Y:S01]  /*06c0*/  LDG.E.U8.CONSTANT R2, desc[UR4][R2.64] ;  /* 0x0000000402027981 */ /* 0x0022e2000c1e9100 */
[----:B------:R-:W-:-:S04]  /*06d0*/  LEA R8, R14, R14, 0x1 ;  /* 0x0000000e0e087211 */ /* 0x000fc800078e08ff */
[----:B------:R-:W-:Y:S02]  /*06e0*/  SHF.R.S32.HI R7, RZ, 0x1f, R8 ;  /* 0x0000001fff077819 */ /* 0x000fe40000011408 */
[----:B------:R-:W-:Y:S01]  /*06f0*/  IADD3 R10, P0, PT, R8, UR8, RZ ;  /* 0x00000008080a7c10 */ /* 0x000fe2000ff1e0ff */
[--C-:B0-----:R-:W-:Y:S02]  /*0700*/  IMAD R12, R9, UR10, R6.reuse ;  /* 0x0000000a090c7c24 */ /* 0x101fe4000f8e0206 */
[C---:B------:R-:W-:Y:S02]  /*0710*/  IMAD R6, R11.reuse, UR10, R6 ;  /* 0x0000000a0b067c24 */ /* 0x040fe4000f8e0206 */
[--C-:B------:R-:W-:Y:S01]  /*0720*/  IMAD R13, R11, UR10, R5.reuse ;  /* 0x0000000a0b0d7c24 */ /* 0x100fe2000f8e0205 */
[----:B-1----:R-:W-:Y:S01]  /*0730*/  SHF.L.U32 R3, R12, 0x8, RZ ;  /* 0x000000080c037819 */ /* 0x002fe200000006ff */
[----:B------:R-:W-:Y:S01]  /*0740*/  IMAD R5, R9, UR10, R5 ;  /* 0x0000000a09057c24 */ /* 0x000fe2000f8e0205 */
[----:B------:R-:W-:-:S02]  /*0750*/  SHF.L.U32 R14, R6, 0x8, RZ ;  /* 0x00000008060e7819 */ /* 0x000fc400000006ff */
[----:B------:R-:W-:Y:S02]  /*0760*/  SHF.L.U32 R9, R13, 0x8, RZ ;  /* 0x000000080d097819 */ /* 0x000fe400000006ff */
[----:B------:R-:W-:Y:S02]  /*0770*/  IADD3.X R11, PT, PT, R7, UR9, RZ, P0, !PT ;  /* 0x00000009070b7c10 */ /* 0x000fe400087fe4ff */
[C---:B---3--:R-:W-:Y:S02]  /*0780*/  PRMT R6, R2.reuse, 0x6540, R6 ;  /* 0x0000654002067816 */ /* 0x048fe40000000006 */
[----:B------:R-:W-:Y:S02]  /*0790*/  PRMT R12, R2, 0x6540, R12 ;  /* 0x00006540020c7816 */ /* 0x000fe4000000000c */
[----:B--2---:R-:W-:Y:S02]  /*07a0*/  IADD3 R16, P2, PT, R6, UR6, RZ ;  /* 0x0000000606107c10 */ /* 0x004fe4000ff5e0ff */
[----:B------:R-:W-:Y:S01]  /*07b0*/  PRMT R13, R2, 0x6540, R13 ;  /* 0x00006540020d7816 */ /* 0x000fe2000000000d */
[----:B------:R-:W2:Y:S01]  /*07c0*/  LDG.E.U8.CONSTANT R6, desc[UR4][R10.64] ;  /* 0x000000040a067981 */ /* 0x000ea2000c1e9100 */
[----:B------:R-:W-:-:S02]  /*07d0*/  LEA.HI.X.SX32 R17, R14, UR7, 0x1, P2 ;  /* 0x000000070e117c11 */ /* 0x000fc400090f0eff */
[----:B------:R-:W-:Y:S01]  /*07e0*/  IADD3 R12, P0, PT, R12, UR6, RZ ;  /* 0x000000060c0c7c10 */ /* 0x000fe2000ff1e0ff */
[----:B------:R-:W5:Y:S01]  /*07f0*/  LDG.E.U8.CONSTANT R14, desc[UR4][R10.64+0x1] ;  /* 0x000001040a0e7981 */ /* 0x000f62000c1e9100 */
[----:B------:R-:W-:Y:S02]  /*0800*/  IADD3 R18, P1, PT, R13, UR6, RZ ;  /* 0x000000060d127c10 */ /* 0x000fe4000ff3e0ff */
[----:B------:R-:W-:Y:S01]  /*0810*/  PRMT R2, R2, 0x6540, R5 ;  /* 0x0000654002027816 */ /* 0x000fe20000000005 */
[----:B------:R-:W3:Y:S01]  /*0820*/  LDG.E.U8.CONSTANT R16, desc[UR4][R16.64] ;  /* 0x0000000410107981 */ /* 0x000ee2000c1e9100 */
[----:B------:R-:W-:Y:S02]  /*0830*/  LEA.HI.X.SX32 R13, R3, UR7, 0x1, P0 ;  /* 0x00000007030d7c11 */ /* 0x000fe400080f0eff */
[----:B------:R-:W-:Y:S02]  /*0840*/  LEA.HI.X.SX32 R19, R9, UR7, 0x1, P1 ;  /* 0x0000000709137c11 */ /* 0x000fe400088f0eff */
[----:B------:R-:W-:Y:S01]  /*0850*/  SHF.L.U32 R5, R5, 0x8, RZ ;  /* 0x0000000805057819 */ /* 0x000fe200000006ff */
[----:B------:R0:W4:Y:S01]  /*0860*/  LDG.E.U8.CONSTANT R12, desc[UR4][R12.64] ;  /* 0x000000040c0c7981 */ /* 0x000122000c1e9100 */
[----:B------:R-:W-:-:S03]  /*0870*/  IADD3 R20, P0, PT, R2, UR6, RZ ;  /* 0x0000000602147c10 */ /* 0x000fc6000ff1e0ff */
[----:B------:R-:W4:Y:S01]  /*0880*/  LDG.E.U8.CONSTANT R18, desc[UR4][R18.64] ;  /* 0x0000000412127981 */ /* 0x000f22000c1e9100 */
[----:B------:R-:W-:-:S03]  /*0890*/  LEA.HI.X.SX32 R21, R5, UR7, 0x1, P0 ;  /* 0x0000000705157c11 */ /* 0x000fc600080f0eff */
[----:B------:R1:W5:Y:S04]  /*08a0*/  LDG.E.U8.CONSTANT R2, desc[UR4][R10.64+0x2] ;  /* 0x000002040a027981 */ /* 0x000368000c1e9100 */
[----:B------:R-:W4:Y:S01]  /*08b0*/  LDG.E.U8.CONSTANT R20, desc[UR4][R20.64] ;  /* 0x0000000414147981 */ /* 0x000f22000c1e9100 */
[----:B------:R-:W-:Y:S01]  /*08c0*/  HFMA2 R5, -RZ, RZ, 3.748046875, 0 ;  /* 0x437f0000ff057431 */ /* 0x000fe200000001ff */
[----:B------:R-:W-:Y:S01]  /*08d0*/  MOV R22, 0x3b808081 ;  /* 0x3b80808100167802 */ /* 0x000fe20000000f00 */
[----:B------:R-:W-:-:S04]  /*08e0*/  FADD R9, -R4, 1 ;  /* 0x3f80000004097421 */ /* 0x000fc80000000100 */
[----:B------:R-:W-:Y:S01]  /*08f0*/  FFMA R5, R22, -R5, 1 ;  /* 0x3f80000016057423 */ /* 0x000fe20000000805 */
[----:B------:R-:W-:Y:S01]  /*0900*/  BSSY.RECONVERGENT B2, `(.L_x_6) ;  /* 0x0000017000027945 */ /* 0x000fe20003800200 */
[----:B---3--:R-:W-:-:S05]  /*0910*/  I2FP.F32.U32 R3, R16 ;  /* 0x0000001000037245 */ /* 0x008fca0000201000 */
[----:B0-----:R-:W-:Y:S01]  /*0920*/  FMUL R13, R3, R4 ;  /* 0x00000004030d7220 */ /* 0x001fe20000400000 */
[----:B--2---:R-:W-:Y:S01]  /*0930*/  I2FP.F32.U32 R3, R6 ;  /* 0x0000000600037245 */ /* 0x004fe20000201000 */
[----:B------:R-:W-:-:S03]  /*0940*/  FFMA R16, R5, R22, 0.0039215688593685626984 ;  /* 0x3b80808105107423 */ /* 0x000fc60000000016 */
[----:B------:R-:W0:Y:S01]  /*0950*/  FCHK P0, R3, 255 ;  /* 0x437f000003007902 */ /* 0x000e220000000000 */
[----:B----4-:R-:W-:Y:S02]  /*0960*/  I2FP.F32.U32 R18, R18 ;  /* 0x0000001200127245 */ /* 0x010fe40000201000 */
[----:B------:R-:W-:Y:S01]  /*0970*/  I2FP.F32.U32 R5, R12 ;  /* 0x0000000c00057245 */ /* 0x000fe20000201000 */
[----:B------:R-:W-:Y:S02]  /*0980*/  FFMA R6, R3, R16, RZ ;  /* 0x0000001003067223 */ /* 0x000fe400000000ff */
[-C--:B------:R-:W-:Y:S01]  /*0990*/  FFMA R13, R18, R9.reuse, R13 ;  /* 0x00000009120d7223 */ /* 0x080fe2000000000d */
[----:B------:R-:W-:Y:S01]  /*09a0*/  I2FP.F32.U32 R20, R20 ;  /* 0x0000001400147245 */ /* 0x000fe20000201000 */
[----:B------:R-:W-:Y:S02]  /*09b0*/  FMUL R5, R5, R4 ;  /* 0x0000000405057220 */ /* 0x000fe40000400000 */
[----:B------:R-:W-:Y:S01]  /*09c0*/  FMUL R4, R13, R0 ;  /* 0x000000000d047220 */ /* 0x000fe20000400000 */
[----:B------:R-:W-:Y:S01]  /*09d0*/  FADD R0, -R0, 1 ;  /* 0x3f80000000007421 */ /* 0x000fe20000000100 */
[----:B------:R-:W-:Y:S01]  /*09e0*/  FFMA R5, R20, R9, R5 ;  /* 0x0000000914057223 */ /* 0x000fe20000000005 */
[----:B------:R-:W-:-:S03]  /*09f0*/  FFMA R9, R6, -255, R3 ;  /* 0xc37f000006097823 */ /* 0x000fc60000000003 */
[----:B------:R-:W-:Y:S01]  /*0a00*/  FFMA R13, R5, R0, R4 ;  /* 0x00000000050d7223 */ /* 0x000fe20000000004 */
[----:B------:R-:W-:Y:S01]  /*0a10*/  FFMA R4, R16, R9, R6 ;  /* 0x0000000910047223 */ /* 0x000fe20000000006 */
[----:B01----:R-:W-:Y:S06]  /*0a20*/  @!P0 BRA `(.L_x_7) ;  /* 0x0000000000108947 */ /* 0x003fec0003800000 */
[----:B------:R-:W-:Y:S02]  /*0a30*/  MOV R0, 0x437f0000 ;  /* 0x437f000000007802 */ /* 0x000fe40000000f00 */
[----:B------:R-:W-:-:S07]  /*0a40*/  MOV R10, 0xa60 ;  /* 0x00000a60000a7802 */ /* 0x000fce0000000f00 */
[----:B-----5:R-:W-:Y:S05]  /*0a50*/  CALL.REL.NOINC `($__internal_0_$__cuda_sm3x_div_rn_noftz_f32_slowpath) ;  /* 0x0000003400247944 */ /* 0x020fea0003c00000 */
[----:B------:R-:W-:-:S07]  /*0a60*/  MOV R4, R0 ;  /* 0x0000000000047202 */ /* 0x000fce0000000f00 */
.L_x_7:
[----:B------:R-:W-:Y:S05]  /*0a70*/  BSYNC.RECONVERGENT B2 ;  /* 0x0000000000027941 */ /* 0x000fea0003800200 */
.L_x_6:
[----:B------:R-:W-:Y:S01]  /*0a80*/  HFMA2 R0, -RZ, RZ, 0.9375, -7.688999176025390625e-06 ;  /* 0x3b808081ff007431 */ /* 0x000fe200000001ff */
[----:B------:R-:W-:Y:S01]  /*0a90*/  MOV R3, 0x437f0000 ;  /* 0x437f000000037802 */ /* 0x000fe20000000f00 */
[----:B------:R-:W-:Y:S04]  /*0aa0*/  BSSY.RECONVERGENT B2, `(.L_x_8) ;  /* 0x000000d000027945 */ /* 0x000fe80003800200 */
[----:B------:R-:W-:Y:S01]  /*0ab0*/  FFMA R5, R0, -R3, 1 ;  /* 0x3f80000000057423 */ /* 0x000fe20000000803 */
[----:B-----5:R-:W-:-:S03]  /*0ac0*/  I2FP.F32.U32 R3, R14 ;  /* 0x0000000e00037245 */ /* 0x020fc60000201000 */
[----:B------:R-:W-:Y:S01]  /*0ad0*/  FFMA R14, R5, R0, 0.0039215688593685626984 ;  /* 0x3b808081050e7423 */ /* 0x000fe20000000000 */
[----:B------:R-:W0:Y:S03]  /*0ae0*/  FCHK P0, R3, 255 ;  /* 0x437f000003007902 */ /* 0x000e260000000000 */
[----:B------:R-:W-:-:S04]  /*0af0*/  FFMA R0, R14, R3, RZ ;  /* 0x000000030e007223 */ /* 0x000fc800000000ff */
[----:B------:R-:W-:-:S04]  /*0b00*/  FFMA R5, R0, -255, R3 ;  /* 0xc37f000000057823 */ /* 0x000fc80000000003 */
[----:B------:R-:W-:Y:S01]  /*0b10*/  FFMA R14, R14, R5, R0 ;  /* 0x000000050e0e7223 */ /* 0x000fe20000000000 */
[----:B0-----:R-:W-:Y:S06]  /*0b20*/  @!P0 BRA `(.L_x_9) ;  /* 0x0000000000108947 */ /* 0x001fec0003800000 */
[----:B------:R-:W-:Y:S02]  /*0b30*/  MOV R0, 0x437f0000 ;  /* 0x437f000000007802 */ /* 0x000fe40000000f00 */
[----:B------:R-:W-:-:S07]  /*0b40*/  MOV R10, 0xb60 ;  /* 0x00000b60000a7802 */ /* 0x000fce0000000f00 */
[----:B------:R-:W-:Y:S05]  /*0b50*/  CALL.REL.NOINC `($__internal_0_$__cuda_sm3x_div_rn_noftz_f32_slowpath) ;  /* 0x0000003000e47944 */ /* 0x000fea0003c00000 */
[----:B------:R-:W-:-:S07]  /*0b60*/  MOV R14, R0 ;  /* 0x00000000000e7202 */ /* 0x000fce0000000f00 */
.L_x_9:
[----:B------:R-:W-:Y:S05]  /*0b70*/  BSYNC.RECONVERGENT B2 ;  /* 0x0000000000027941 */ /* 0x000fea0003800200 */
.L_x_8:
[----:B------:R-:W-:Y:S01]  /*0b80*/  HFMA2 R0, -RZ, RZ, 0.9375, -7.688999176025390625e-06 ;  /* 0x3b808081ff007431 */ /* 0x000fe200000001ff */
[----:B------:R-:W-:Y:S01]  /*0b90*/  MOV R3, 0x437f0000 ;  /* 0x437f000000037802 */ /* 0x000fe20000000f00 */
[----:B------:R-:W-:Y:S04]  /*0ba0*/  BSSY.RECONVERGENT B2, `(.L_x_10) ;  /* 0x000000d000027945 */ /* 0x000fe80003800200 */
[----:B------:R-:W-:Y:S01]  /*0bb0*/  FFMA R5, R0, -R3, 1 ;  /* 0x3f80000000057423 */ /* 0x000fe20000000803 */
[----:B------:R-:W-:-:S03]  /*0bc0*/  I2FP.F32.U32 R3, R2 ;  /* 0x0000000200037245 */ /* 0x000fc60000201000 */
        /* <DEDUP_REMOVED lines=10> */
.L_x_11:
[----:B------:R-:W-:Y:S05]  /*0c70*/  BSYNC.RECONVERGENT B2 ;  /* 0x0000000000027941 */ /* 0x000fea0003800200 */
.L_x_10:
[----:B------:R-:W-:Y:S01]  /*0c80*/  FSETP.GT.AND P0, PT, R4, 0.04044999927282333374, PT ;  /* 0x3d25aee60400780b */ /* 0x000fe20003f04000 */
[----:B------:R-:W-:-:S12]  /*0c90*/  BSSY.RECONVERGENT B2, `(.L_x_12) ;  /* 0x0000067000027945 */ /* 0x000fd80003800200 */
[----:B------:R-:W-:Y:S05]  /*0ca0*/  @!P0 BRA `(.L_x_13) ;  /* 0x0000000400548947 */ /* 0x000fea0003800000 */
[----:B------:R-:W-:Y:S01]  /*0cb0*/  HFMA2 R5, -RZ, RZ, 1.861328125, -0.0290374755859375 ;  /* 0x3f72a76fff057431 */ /* 0x000fe200000001ff */
[----:B------:R-:W-:Y:S01]  /*0cc0*/  MOV R0, 0x3f870a3d ;  /* 0x3f870a3d00007802 */ /* 0x000fe20000000f00 */
[----:B------:R-:W-:Y:S01]  /*0cd0*/  FADD R3, R4, 0.054999999701976776123 ;  /* 0x3d6147ae04037421 */ /* 0x000fe20000000000 */
[----:B------:R-:W-:Y:S03]  /*0ce0*/  BSSY.RECONVERGENT B3, `(.L_x_14) ;  /* 0x000000b000037945 */ /* 0x000fe60003800200 */
[----:B------:R-:W0:Y:S01]  /*0cf0*/  FCHK P0, R3, 1.0549999475479125977 ;  /* 0x3f870a3d03007902 */ /* 0x000e220000000000 */
[----:B------:R-:W-:-:S04]  /*0d00*/  FFMA R0, R5, -R0, 1 ;  /* 0x3f80000005007423 */ /* 0x000fc80000000800 */
[----:B------:R-:W-:-:S04]  /*0d10*/  FFMA R0, R0, R5, 0.94786733388900756836 ;  /* 0x3f72a76f00007423 */ /* 0x000fc80000000005 */
[----:B------:R-:W-:-:S04]  /*0d20*/  FFMA R4, R3, R0, RZ ;  /* 0x0000000003047223 */ /* 0x000fc800000000ff */
[----:B------:R-:W-:-:S04]  /*0d30*/  FFMA R5, R4, -1.0549999475479125977, R3 ;  /* 0xbf870a3d04057823 */ /* 0x000fc80000000003 */
[----:B------:R-:W-:Y:S01]  /*0d40*/  FFMA R0, R0, R5, R4 ;  /* 0x0000000500007223 */ /* 0x000fe20000000004 */
[----:B0-----:R-:W-:Y:S06]  /*0d50*/  @!P0 BRA `(.L_x_15) ;  /* 0x00000000000c8947 */ /* 0x001fec0003800000 */
[----:B------:R-:W-:Y:S02]  /*0d60*/  MOV R0, 0x3f870a3d ;  /* 0x3f870a3d00007802 */ /* 0x000fe40000000f00 */
[----:B------:R-:W-:-:S07]  /*0d70*/  MOV R10, 0xd90 ;  /* 0x00000d90000a7802 */ /* 0x000fce0000000f00 */
[----:B------:R-:W-:Y:S05]  /*0d80*/  CALL.REL.NOINC `($__internal_0_$__cuda_sm3x_div_rn_noftz_f32_slowpath) ;  /* 0x0000003000587944 */ /* 0x000fea0003c00000 */
.L_x_15:
[----:B------:R-:W-:Y:S05]  /*0d90*/  BSYNC.RECONVERGENT B3 ;  /* 0x0000000000037941 */ /* 0x000fea0003800200 */
.L_x_14:
[----:B------:R-:W-:Y:S01]  /*0da0*/  FSETP.NEU.AND P0, PT, R0, 1, PT ;  /* 0x3f8000000000780b */ /* 0x000fe20003f0d000 */
[----:B------:R-:W-:-:S12]  /*0db0*/  HFMA2 R4, -RZ, RZ, 1.875, 0 ;  /* 0x3f800000ff047431 */ /* 0x000fd800000001ff */
[----:B------:R-:W-:Y:S05]  /*0dc0*/  @!P0 BRA `(.L_x_16) ;  /* 0x00000004004c8947 */ /* 0x000fea0003800000 */
[----:B------:R-:W-:-:S13]  /*0dd0*/  FSETP.NAN.AND P0, PT, |R0|, |R0|, PT ;  /* 0x400000000000720b */ /* 0x000fda0003f08200 */
[----:B------:R-:W-:Y:S01]  /*0de0*/  @P0 FADD R4, R0, 2.4000000953674316406 ;  /* 0x4019999a00040421 */ /* 0x000fe20000000000 */
[----:B------:R-:W-:Y:S06]  /*0df0*/  @P0 BRA `(.L_x_16) ;  /* 0x0000000400400947 */ /* 0x000fec0003800000 */
[C---:B------:R-:W-:Y:S01]  /*0e00*/  FMUL R3, |R0|.reuse, 16777216 ;  /* 0x4b80000000037820 */ /* 0x040fe20000400200 */
[C---:B------:R-:W-:Y:S02]  /*0e10*/  FSETP.GEU.AND P0, PT, |R0|.reuse, 1.175494350822287508e-38, PT ;  /* 0x008000000000780b */ /* 0x040fe40003f0e200 */
[----:B------:R-:W-:Y:S02]  /*0e20*/  MOV R15, 0x3a2c32e4 ;  /* 0x3a2c32e4000f7802 */ /* 0x000fe40000000f00 */
[----:B------:R-:W-:Y:S02]  /*0e30*/  FSEL R3, R3, |R0|, !P0 ;  /* 0x4000000003037208 */ /* 0x000fe40004000000 */
[----:B------:R-:W-:Y:S02]  /*0e40*/  FSETP.NEU.AND P3, PT, R0, RZ, PT ;  /* 0x000000ff0000720b */ /* 0x000fe40003f6d000 */
[----:B------:R-:W-:-:S04]  /*0e50*/  IADD3 R4, PT, PT, R3, -0x3f3504f3, RZ ;  /* 0xc0cafb0d03047810 */ /* 0x000fc80007ffe0ff */
[----:B------:R-:W-:-:S04]  /*0e60*/  LOP3.LUT R4, R4, 0xff800000, RZ, 0xc0, !PT ;  /* 0xff80000004047812 */ /* 0x000fc800078ec0ff */
[-C--:B------:R-:W-:Y:S02]  /*0e70*/  IADD3 R3, PT, PT, R3, -R4.reuse, RZ ;  /* 0x8000000403037210 */ /* 0x080fe40007ffe0ff */
[----:B------:R-:W-:-:S03]  /*0e80*/  I2FP.F32.S32 R4, R4 ;  /* 0x0000000400047245 */ /* 0x000fc60000201400 */
[C---:B------:R-:W-:Y:S01]  /*0e90*/  FADD R6, R3.reuse, 1 ;  /* 0x3f80000003067421 */ /* 0x040fe20000000000 */
[----:B------:R-:W-:Y:S01]  /*0ea0*/  FADD R5, R3, -1 ;  /* 0xbf80000003057421 */ /* 0x000fe20000000000 */
[----:B------:R-:W-:-:S03]  /*0eb0*/  FSEL R3, RZ, -24, P0 ;  /* 0xc1c00000ff037808 */ /* 0x000fc60000000000 */
[----:B------:R-:W-:Y:S01]  /*0ec0*/  FADD R9, R5, R5 ;  /* 0x0000000505097221 */ /* 0x000fe20000000000 */
[----:B------:R-:W0:Y:S01]  /*0ed0*/  MUFU.RCP R6, R6 ;  /* 0x0000000600067308 */ /* 0x000e220000001000 */
[----:B------:R-:W-:Y:S02]  /*0ee0*/  FFMA R4, R4, 1.1920928955078125e-07, R3 ;  /* 0x3400000004047823 */ /* 0x000fe40000000003 */
[----:B0-----:R-:W-:-:S04]  /*0ef0*/  FMUL R9, R6, R9 ;  /* 0x0000000906097220 */ /* 0x001fc80000400000 */
[----:B------:R-:W-:Y:S01]  /*0f00*/  FADD R11, R5, -R9 ;  /* 0x80000009050b7221 */ /* 0x000fe20000000000 */
[C---:B------:R-:W-:Y:S01]  /*0f10*/  FMUL R10, R9.reuse, R9 ;  /* 0x00000009090a7220 */ /* 0x040fe20000400000 */
[----:B------:R-:W-:Y:S02]  /*0f20*/  FFMA R3, R9, 1.4426950216293334961, R4 ;  /* 0x3fb8aa3b09037823 */ /* 0x000fe40000000004 */
[----:B------:R-:W-:Y:S01]  /*0f30*/  FADD R12, R11, R11 ;  /* 0x0000000b0b0c7221 */ /* 0x000fe20000000000 */
[----:B------:R-:W-:Y:S01]  /*0f40*/  FFMA R11, R10, R15, 0.0032181653659790754318 ;  /* 0x3b52e7db0a0b7423 */ /* 0x000fe2000000000f */
[----:B------:R-:W-:Y:S02]  /*0f50*/  FADD R4, R4, -R3 ;  /* 0x8000000304047221 */ /* 0x000fe40000000000 */
[----:B------:R-:W-:Y:S01]  /*0f60*/  FFMA R5, R5, -R9, R12 ;  /* 0x8000000905057223 */ /* 0x000fe2000000000c */
[----:B------:R-:W-:Y:S01]  /*0f70*/  FFMA R11, R10, R11, 0.018033718690276145935 ;  /* 0x3c93bb730a0b7423 */ /* 0x000fe2000000000b */
[----:B------:R-:W-:-:S02]  /*0f80*/  FFMA R4, R9, 1.4426950216293334961, R4 ;  /* 0x3fb8aa3b09047823 */ /* 0x000fc40000000004 */
[----:B------:R-:W-:Y:S01]  /*0f90*/  FMUL R5, R6, R5 ;  /* 0x0000000506057220 */ /* 0x000fe20000400000 */
[----:B------:R-:W-:-:S03]  /*0fa0*/  FFMA R11, R10, R11, 0.12022458761930465698 ;  /* 0x3df6384f0a0b7423 */ /* 0x000fc6000000000b */
[----:B------:R-:W-:Y:S01]  /*0fb0*/  FFMA R4, R5, 1.4426950216293334961, R4 ;  /* 0x3fb8aa3b05047823 */ /* 0x000fe20000000004 */
[----:B------:R-:W-:-:S03]  /*0fc0*/  FMUL R10, R10, R11 ;  /* 0x0000000b0a0a7220 */ /* 0x000fc60000400000 */
[----:B------:R-:W-:Y:S01]  /*0fd0*/  FFMA R6, R9, 1.9251366722983220825e-08, R4 ;  /* 0x32a55e3409067823 */ /* 0x000fe20000000004 */
[----:B------:R-:W-:-:S04]  /*0fe0*/  FMUL R4, R10, 3 ;  /* 0x404000000a047820 */ /* 0x000fc80000400000 */
[----:B------:R-:W-:-:S04]  /*0ff0*/  FFMA R5, R5, R4, R6 ;  /* 0x0000000405057223 */ /* 0x000fc80000000006 */
[----:B------:R-:W-:-:S04]  /*1000*/  FFMA R10, R9, R10, R5 ;  /* 0x0000000a090a7223 */ /* 0x000fc80000000005 */
[----:B------:R-:W-:-:S04]  /*1010*/  FADD R4, R3, R10 ;  /* 0x0000000a03047221 */ /* 0x000fc80000000000 */
[----:B------:R-:W-:Y:S01]  /*1020*/  FMUL R5, R4, 2.4000000953674316406 ;  /* 0x4019999a04057820 */ /* 0x000fe20000400000 */
[----:B------:R-:W-:-:S03]  /*1030*/  FADD R3, -R3, R4 ;  /* 0x0000000403037221 */ /* 0x000fc60000000100 */
[----:B------:R-:W0:Y:S01]  /*1040*/  FRND R6, R5 ;  /* 0x0000000500067307 */ /* 0x000e220000201000 */
[----:B------:R-:W-:Y:S01]  /*1050*/  FADD R3, R10, -R3 ;  /* 0x800000030a037221 */ /* 0x000fe20000000000 */
[----:B------:R-:W-:Y:S01]  /*1060*/  FFMA R4, R4, 2.4000000953674316406, -R5 ;  /* 0x4019999a04047823 */ /* 0x000fe20000000805 */
[----:B------:R-:W-:Y:S01]  /*1070*/  HFMA2 R10, -RZ, RZ, 0.64013671875, -15.109375 ;  /* 0x391fcb8eff0a7431 */ /* 0x000fe200000001ff */
[----:B------:R-:W-:Y:S02]  /*1080*/  FSETP.GT.AND P1, PT, |R5|, 152, PT ;  /* 0x431800000500780b */ /* 0x000fe40003f24200 */
[----:B------:R-:W-:Y:S01]  /*1090*/  FFMA R4, R3, 2.4000000953674316406, R4 ;  /* 0x4019999a03047823 */ /* 0x000fe20000000004 */
[C---:B------:R-:W-:Y:S01]  /*10a0*/  FSETP.GEU.AND P2, PT, R5.reuse, RZ, PT ;  /* 0x000000ff0500720b */ /* 0x040fe20003f4e000 */
[----:B------:R-:W1:Y:S01]  /*10b0*/  F2I.NTZ R9, R5 ;  /* 0x0000000500097305 */ /* 0x000e620000203100 */
[----:B0-----:R-:W-:Y:S01]  /*10c0*/  FADD R3, R5, -R6 ;  /* 0x8000000605037221 */ /* 0x001fe20000000000 */
[----:B------:R-:W-:-:S03]  /*10d0*/  FSETP.GT.AND P0, PT, R6, RZ, PT ;  /* 0x000000ff0600720b */ /* 0x000fc60003f04000 */
[----:B------:R-:W-:-:S04]  /*10e0*/  FADD R3, R3, R4 ;  /* 0x0000000403037221 */ /* 0x000fc80000000000 */
[----:B------:R-:W-:-:S04]  /*10f0*/  FFMA R4, R3, R10, 0.0013391353422775864601 ;  /* 0x3aaf85ed03047423 */ /* 0x000fc8000000000a */
[----:B------:R-:W-:-:S04]  /*1100*/  FFMA R4, R3, R4, 0.0096188392490148544312 ;  /* 0x3c1d985603047423 */ /* 0x000fc80000000004 */
[----:B------:R-:W-:-:S04]  /*1110*/  FFMA R4, R3, R4, 0.055503588169813156128 ;  /* 0x3d6357bb03047423 */ /* 0x000fc80000000004 */
[C---:B------:R-:W-:Y:S01]  /*1120*/  FFMA R6, R3.reuse, R4, 0.24022644758224487305 ;  /* 0x3e75fdec03067423 */ /* 0x040fe20000000004 */
[----:B------:R-:W-:Y:S02]  /*1130*/  SEL R4, RZ, 0x83000000, P0 ;  /* 0x83000000ff047807 */ /* 0x000fe40000000000 */
[----:B------:R-:W-:Y:S01]  /*1140*/  FSETP.NEU.AND P0, PT, |R0|, +INF , PT ;  /* 0x7f8000000000780b */ /* 0x000fe20003f0d200 */
[----:B------:R-:W-:Y:S01]  /*1150*/  FFMA R10, R3, R6, 0.69314718246459960938 ;  /* 0x3f317218030a7423 */ /* 0x000fe20000000006 */
[----:B------:R-:W-:Y:S02]  /*1160*/  IADD3 R6, PT, PT, R4, 0x7f000000, RZ ;  /* 0x7f00000004067810 */ /* 0x000fe40007ffe0ff */
[----:B-1----:R-:W-:Y:S01]  /*1170*/  LEA R9, R9, -R4, 0x17 ;  /* 0x8000000409097211 */ /* 0x002fe200078eb8ff */
[----:B------:R-:W-:Y:S01]  /*1180*/  FFMA R3, R3, R10, 1 ;  /* 0x3f80000003037423 */ /* 0x000fe2000000000a */
[----:B------:R-:W-:-:S03]  /*1190*/  FSEL R4, RZ, +INF , !P2 ;  /* 0x7f800000ff047808 */ /* 0x000fc60005000000 */
[----:B------:R-:W-:-:S04]  /*11a0*/  FMUL R6, R6, R3 ;  /* 0x0000000306067220 */ /* 0x000fc80000400000 */
[----:B------:R-:W-:Y:S01]  /*11b0*/  @!P1 FMUL R4, R9, R6 ;  /* 0x0000000609049220 */ /* 0x000fe20000400000 */
[----:B------:R-:W-:Y:S06]  /*11c0*/  @P0 BRA P3, `(.L_x_16) ;  /* 0x00000000004c0947 */ /* 0x000fec0001800000 */
[----:B------:R-:W-:-:S05]  /*11d0*/  FADD R0, R0, R0 ;  /* 0x0000000000007221 */ /* 0x000fca0000000000 */
[----:B------:R-:W-:Y:S01]  /*11e0*/  LOP3.LUT R4, R0, 0x7fffffff, RZ, 0xc0, !PT ;  /* 0x7fffffff00047812 */ /* 0x000fe200078ec0ff */
[----:B------:R-:W-:Y:S06]  /*11f0*/  BRA `(.L_x_16) ;  /* 0x0000000000407947 */ /* 0x000fec0003800000 */
.L_x_13:
[----:B------:R-:W-:Y:S01]  /*1200*/  HFMA2 R3, -RZ, RZ, 1.875, 0 ;  /* 0x3f800000ff037431 */ /* 0x000fe200000001ff */
[----:B------:R-:W-:Y:S01]  /*1210*/  MOV R0, 0x3d9e8391 ;  /* 0x3d9e839100007802 */ /* 0x000fe20000000f00 */
[----:B------:R-:W0:Y:S01]  /*1220*/  FCHK P0, R4, 12.920000076293945312 ;  /* 0x414eb85204007902 */ /* 0x000e220000000000 */
[----:B------:R-:W-:Y:S03]  /*1230*/  BSSY.RECONVERGENT B3, `(.L_x_17) ;  /* 0x000000b000037945 */ /* 0x000fe60003800200 */
[----:B------:R-:W-:-:S04]  /*1240*/  FFMA R3, R0, -12.920000076293945312, R3 ;  /* 0xc14eb85200037823 */ /* 0x000fc80000000003 */
[----:B------:R-:W-:-:S04]  /*1250*/  FFMA R3, R3, R0, 0.077399380505084991455 ;  /* 0x3d9e839103037423 */ /* 0x000fc80000000000 */
[----:B------:R-:W-:-:S04]  /*1260*/  FFMA R5, R3, R4, RZ ;  /* 0x0000000403057223 */ /* 0x000fc800000000ff */
[----:B------:R-:W-:-:S04]  /*1270*/  FFMA R0, R5, -12.920000076293945312, R4 ;  /* 0xc14eb85205007823 */ /* 0x000fc80000000004 */
[----:B------:R-:W-:Y:S01]  /*1280*/  FFMA R0, R3, R0, R5 ;  /* 0x0000000003007223 */ /* 0x000fe20000000005 */
[----:B0-----:R-:W-:Y:S06]  /*1290*/  @!P0 BRA `(.L_x_18) ;  /* 0x0000000000108947 */ /* 0x001fec0003800000 */
[----:B------:R-:W-:Y:S02]  /*12a0*/  MOV R3, R4 ;  /* 0x0000000400037202 */ /* 0x000fe40000000f00 */
[----:B------:R-:W-:Y:S02]  /*12b0*/  MOV R0, 0x414eb852 ;  /* 0x414eb85200007802 */ /* 0x000fe40000000f00 */
[----:B------:R-:W-:-:S07]  /*12c0*/  MOV R10, 0x12e0 ;  /* 0x000012e0000a7802 */ /* 0x000fce0000000f00 */
[----:B------:R-:W-:Y:S05]  /*12d0*/  CALL.REL.NOINC `($__internal_0_$__cuda_sm3x_div_rn_noftz_f32_slowpath) ;  /* 0x0000002c00047944 */ /* 0x000fea0003c00000 */
.L_x_18:
[----:B------:R-:W-:Y:S05]  /*12e0*/  BSYNC.RECONVERGENT B3 ;  /* 0x0000000000037941 */ /* 0x000fea0003800200 */
.L_x_17:
[----:B------:R-:W-:-:S07]  /*12f0*/  MOV R4, R0 ;  /* 0x0000000000047202 */ /* 0x000fce0000000f00 */
.L_x_16:
[----:B------:R-:W-:Y:S05]  /*1300*/  BSYNC.RECONVERGENT B2 ;  /* 0x0000000000027941 */ /* 0x000fea0003800200 */
.L_x_12:
        /* <DEDUP_REMOVED lines=8> */
[----:B------:R-:W-:-:S04]  /*1390*/  FFMA R0, R5, -1.0549999475479125977, R0 ;  /* 0xbf870a3d05007823 */ /* 0x000fc80000000000 */
        /* <DEDUP_REMOVED lines=8> */
.L_x_22:
[----:B------:R-:W-:Y:S05]  /*1420*/  BSYNC.RECONVERGENT B3 ;  /* 0x0000000000037941 */ /* 0x000fea0003800200 */
.L_x_21:
        /* <DEDUP_REMOVED lines=49> */
[----:B------:R-:W1:Y:S03]  /*1740*/  F2I.NTZ R9, R5 ;  /* 0x0000000500097305 */ /* 0x000e660000203100 */
[----:B------:R-:W-:Y:S01]  /*1750*/  FSEL R14, RZ, +INF , !P2 ;  /* 0x7f800000ff0e7808 */ /* 0x000fe20005000000 */
        /* <DEDUP_REMOVED lines=10> */
[----:B-1----:R-:W-:Y:S02]  /*1800*/  LEA R9, R9, -R6, 0x17 ;  /* 0x8000000609097211 */ /* 0x002fe400078eb8ff */
[----:B------:R-:W-:Y:S01]  /*1810*/  IADD3 R6, PT, PT, R6, 0x7f000000, RZ ;  /* 0x7f00000006067810 */ /* 0x000fe20007ffe0ff */
[----:B------:R-:W-:-:S04]  /*1820*/  FFMA R3, R3, R10, 1 ;  /* 0x3f80000003037423 */ /* 0x000fc8000000000a */
[----:B------:R-:W-:-:S04]  /*1830*/  FMUL R6, R6, R3 ;  /* 0x0000000306067220 */ /* 0x000fc80000400000 */
[----:B------:R-:W-:Y:S01]  /*1840*/  @!P1 FMUL R14, R9, R6 ;  /* 0x00000006090e9220 */ /* 0x000fe20000400000 */
[----:B------:R-:W-:Y:S06]  /*1850*/  @P0 BRA P3, `(.L_x_23) ;  /* 0x00000000004c0947 */ /* 0x000fec0001800000 */
[----:B------:R-:W-:-:S05]  /*1860*/  FADD R0, R0, R0 ;  /* 0x0000000000007221 */ /* 0x000fca0000000000 */
[----:B------:R-:W-:Y:S01]  /*1870*/  LOP3.LUT R14, R0, 0x7fffffff, RZ, 0xc0, !PT ;  /* 0x7fffffff000e7812 */ /* 0x000fe200078ec0ff */
[----:B------:R-:W-:Y:S06]  /*1880*/  BRA `(.L_x_23) ;  /* 0x0000000000407947 */ /* 0x000fec0003800000 */
.L_x_20:
        /* <DEDUP_REMOVED lines=14> */
.L_x_25:
[----:B------:R-:W-:Y:S05]  /*1970*/  BSYNC.RECONVERGENT B3 ;  /* 0x0000000000037941 */ /* 0x000fea0003800200 */
.L_x_24:
[----:B------:R-:W-:-:S07]  /*1980*/  MOV R14, R0 ;  /* 0x00000000000e7202 */ /* 0x000fce0000000f00 */
.L_x_23:
[----:B------:R-:W-:Y:S05]  /*1990*/  BSYNC.RECONVERGENT B2 ;  /* 0x0000000000027941 */ /* 0x000fea0003800200 */
.L_x_19:
        /* <DEDUP_REMOVED lines=14> */
[----:B------:R-:W-:Y:S02]  /*1a80*/  MOV R3, R6 ;  /* 0x0000000600037202 */ /* 0x000fe40000000f00 */
[----:B------:R-:W-:Y:S02]  /*1a90*/  MOV R0, 0x3f870a3d ;  /* 0x3f870a3d00007802 */ /* 0x000fe40000000f00 */
[----:B------:R-:W-:-:S07]  /*1aa0*/  MOV R10, 0x1ac0 ;  /* 0x00001ac0000a7802 */ /* 0x000fce0000000f00 */
[----:B------:R-:W-:Y:S05]  /*1ab0*/  CALL.REL.NOINC `($__internal_0_$__cuda_sm3x_div_rn_noftz_f32_slowpath) ;  /* 0x00000024000c7944 */ /* 0x000fea0003c00000 */
.L_x_29:
[----:B------:R-:W-:Y:S05]  /*1ac0*/  BSYNC.RECONVERGENT B3 ;  /* 0x0000000000037941 */ /* 0x000fea0003800200 */
.L_x_28:
        /* <DEDUP_REMOVED lines=24> */
[C---:B------:R-:W-:Y:S02]  /*1c50*/  FFMA R2, R10.reuse, 1.4426950216293334961, R3 ;  /* 0x3fb8aa3b0a027823 */ /* 0x040fe40000000003 */
        /* <DEDUP_REMOVED lines=31> */
[----:B------:R-:W-:Y:S01]  /*1e50*/  FFMA R5, R2, R3, 0.24022644758224487305 ;  /* 0x3e75fdec02057423 */ /* 0x000fe20000000003 */
[----:B------:R-:W-:Y:S02]  /*1e60*/  SEL R3, RZ, 0x83000000, P0 ;  /* 0x83000000ff037807 */ /* 0x000fe40000000000 */
[----:B------:R-:W-:Y:S01]  /*1e70*/  FSETP.NEU.AND P0, PT, |R0|, +INF , PT ;  /* 0x7f8000000000780b */ /* 0x000fe20003f0d200 */
[----:B------:R-:W-:Y:S01]  /*1e80*/  FFMA R5, R2, R5, 0.69314718246459960938 ;  /* 0x3f31721802057423 */ /* 0x000fe20000000005 */
[----:B-1----:R-:W-:Y:S02]  /*1e90*/  LEA R10, R10, -R3, 0x17 ;  /* 0x800000030a0a7211 */ /* 0x002fe400078eb8ff */
[----:B------:R-:W-:Y:S01]  /*1ea0*/  IADD3 R3, PT, PT, R3, 0x7f000000, RZ ;  /* 0x7f00000003037810 */ /* 0x000fe20007ffe0ff */
        /* <DEDUP_REMOVED lines=8> */
.L_x_27:
        /* <DEDUP_REMOVED lines=14> */
[----:B------:R-:W-:-:S07]  /*2010*/  MOV R5, R0 ;  /* 0x0000000000057202 */ /* 0x000fce0000000f00 */
.L_x_31:
[----:B------:R-:W-:Y:S05]  /*2020*/  BSYNC.RECONVERGENT B3 ;  /* 0x0000000000037941 */ /* 0x000fea0003800200 */
.L_x_30:
[----:B------:R-:W-:Y:S05]  /*2030*/  BSYNC.RECONVERGENT B2 ;  /* 0x0000000000027941 */ /* 0x000fea0003800200 */
.L_x_26:
[C---:B------:R-:W-:Y:S01]  /*2040*/  FMUL R3, R14.reuse, 0.35758000612258911133 ;  /* 0x3eb714ba0e037820 */ /* 0x040fe20000400000 */
[----:B------:R-:W-:Y:S01]  /*2050*/  HFMA2 R9, -RZ, RZ, 1.880859375, -0.06378173828125 ;  /* 0x3f86ac15ff097431 */ /* 0x000fe200000001ff */
[----:B------:R-:W-:Y:S01]  /*2060*/  MOV R2, 0x3f800000 ;  /* 0x3f80000000027802 */ /* 0x000fe20000000f00 */
[----:B------:R-:W-:Y:S01]  /*2070*/  FMUL R11, R14, 0.11919300258159637451 ;  /* 0x3df41b760e0b7820 */ /* 0x000fe20000400000 */
[----:B------:R-:W-:Y:S01]  /*2080*/  FFMA R0, R4, 0.41245299577713012695, R3 ;  /* 0x3ed32d0a04007823 */ /* 0x000fe20000000003 */
[----:B------:R-:W-:Y:S03]  /*2090*/  BSSY.RECONVERGENT B2, `(.L_x_32) ;  /* 0x0000012000027945 */ /* 0x000fe60003800200 */
[----:B------:R-:W-:Y:S01]  /*20a0*/  FFMA R3, R5, 0.18042300641536712646, R0 ;  /* 0x3e38c0cf05037823 */ /* 0x000fe20000000000 */
[----:B------:R-:W-:-:S03]  /*20b0*/  FFMA R2, R9, -0.95045602321624755859, R2 ;  /* 0xbf73511609027823 */ /* 0x000fc60000000002 */
[----:B------:R-:W0:Y:S01]  /*20c0*/  FCHK P0, R3, 0.95045602321624755859 ;  /* 0x3f73511603007902 */ /* 0x000e220000000000 */
[----:B------:R-:W-:Y:S01]  /*20d0*/  FFMA R0, R2, R9, 1.0521265268325805664 ;  /* 0x3f86ac1502007423 */ /* 0x000fe20000000009 */
[----:B------:R-:W-:-:S03]  /*20e0*/  FMUL R9, R14, 0.71516001224517822266 ;  /* 0x3f3714ba0e097820 */ /* 0x000fc60000400000 */
[----:B------:R-:W-:Y:S01]  /*20f0*/  FFMA R15, R3, R0, RZ ;  /* 0x00000000030f7223 */ /* 0x000fe200000000ff */
[C---:B------:R-:W-:Y:S01]  /*2100*/  FFMA R2, R4.reuse, 0.21267099678516387939, R9 ;  /* 0x3e59c66d04027823 */ /* 0x040fe20000000009 */
[----:B------:R-:W-:Y:S02]  /*2110*/  FFMA R4, R4, 0.019333999603986740112, R11 ;  /* 0x3c9e625604047823 */ /* 0x000fe4000000000b */
[----:B------:R-:W-:Y:S01]  /*2120*/  FFMA R6, R15, -0.95045602321624755859, R3 ;  /* 0xbf7351160f067823 */ /* 0x000fe20000000003 */
[C---:B------:R-:W-:Y:S01]  /*2130*/  FFMA R2, R5.reuse, 0.072168998420238494873, R2 ;  /* 0x3d93cd5705027823 */ /* 0x040fe20000000002 */
[----:B------:R-:W-:Y:S02]  /*2140*/  FFMA R4, R5, 0.95022702217102050781, R4 ;  /* 0x3f73421405047823 */ /* 0x000fe40000000004 */
[----:B------:R-:W-:Y:S01]  /*2150*/  FFMA R15, R0, R6, R15 ;  /* 0x00000006000f7223 */ /* 0x000fe2000000000f */
[----:B0-----:R-:W-:Y:S06]  /*2160*/  @!P0 BRA `(.L_x_33) ;  /* 0x0000000000108947 */ /* 0x001fec0003800000 */
[----:B------:R-:W-:Y:S02]  /*2170*/  MOV R0, 0x3f735116 ;  /* 0x3f73511600007802 */ /* 0x000fe40000000f00 */
[----:B------:R-:W-:-:S07]  /*2180*/  MOV R10, 0x21a0 ;  /* 0x000021a0000a7802 */ /* 0x000fce0000000f00 */
[----:B------:R-:W-:Y:S05]  /*2190*/  CALL.REL.NOINC `($__internal_0_$__cuda_sm3x_div_rn_noftz_f32_slowpath) ;  /* 0x0000001c00547944 */ /* 0x000fea0003c00000 */
[----:B------:R-:W-:-:S07]  /*21a0*/  MOV R15, R0 ;  /* 0x00000000000f7202 */ /* 0x000fce0000000f00 */
.L_x_33:
[----:B------:R-:W-:Y:S05]  /*21b0*/  BSYNC.RECONVERGENT B2 ;  /* 0x0000000000027941 */ /* 0x000fea0003800200 */
.L_x_32:
[----:B------:R-:W-:Y:S01]  /*21c0*/  HFMA2 R3, -RZ, RZ, 1.8544921875, 0.01088714599609375 ;  /* 0x3f6b2193ff037431 */ /* 0x000fe200000001ff */
[----:B------:R-:W-:Y:S01]  /*21d0*/  MOV R0, 0x3f800000 ;  /* 0x3f80000000007802 */ /* 0x000fe20000000f00 */
[----:B------:R-:W0:Y:S01]  /*21e0*/  FCHK P0, R4, 1.0887540578842163086 ;  /* 0x3f8b5c4b04007902 */ /* 0x000e220000000000 */
[----:B------:R-:W-:Y:S03]  /*21f0*/  BSSY.RECONVERGENT B2, `(.L_x_34) ;  /* 0x000000c000027945 */ /* 0x000fe60003800200 */
[----:B------:R-:W-:-:S04]  /*2200*/  FFMA R0, R3, -1.0887540578842163086, R0 ;  /* 0xbf8b5c4b03007823 */ /* 0x000fc80000000000 */
[----:B------:R-:W-:-:S04]  /*2210*/  FFMA R3, R0, R3, 0.91848105192184448242 ;  /* 0x3f6b219300037423 */ /* 0x000fc80000000003 */
[----:B------:R-:W-:-:S04]  /*2220*/  FFMA R14, R4, R3, RZ ;  /* 0x00000003040e7223 */ /* 0x000fc800000000ff */
[----:B------:R-:W-:-:S04]  /*2230*/  FFMA R0, R14, -1.0887540578842163086, R4 ;  /* 0xbf8b5c4b0e007823 */ /* 0x000fc80000000004 */
[----:B------:R-:W-:Y:S01]  /*2240*/  FFMA R14, R3, R0, R14 ;  /* 0x00000000030e7223 */ /* 0x000fe2000000000e */
[----:B0-----:R-:W-:Y:S06]  /*2250*/  @!P0 BRA `(.L_x_35) ;  /* 0x0000000000148947 */ /* 0x001fec0003800000 */
[----:B------:R-:W-:Y:S02]  /*2260*/  MOV R3, R4 ;  /* 0x0000000400037202 */ /* 0x000fe40000000f00 */
[----:B------:R-:W-:Y:S02]  /*2270*/  MOV R0, 0x3f8b5c4b ;  /* 0x3f8b5c4b00007802 */ /* 0x000fe40000000f00 */
[----:B------:R-:W-:-:S07]  /*2280*/  MOV R10, 0x22a0 ;  /* 0x000022a0000a7802 */ /* 0x000fce0000000f00 */
[----:B------:R-:W-:Y:S05]  /*2290*/  CALL.REL.NOINC `($__internal_0_$__cuda_sm3x_div_rn_noftz_f32_slowpath) ;  /* 0x0000001c00147944 */ /* 0x000fea0003c00000 */
[----:B------:R-:W-:-:S07]  /*22a0*/  MOV R14, R0 ;  /* 0x00000000000e7202 */ /* 0x000fce0000000f00 */
.L_x_35:
[----:B------:R-:W-:Y:S05]  /*22b0*/  BSYNC.RECONVERGENT B2 ;  /* 0x0000000000027941 */ /* 0x000fea0003800200 */
.L_x_34:
[----:B------:R-:W-:Y:S01]  /*22c0*/  FSETP.GT.AND P0, PT, R15, 0.0088564520701766014099, PT ;  /* 0x3c111aa70f00780b */ /* 0x000fe20003f04000 */
[----:B------:R-:W-:-:S12]  /*22d0*/  BSSY.RECONVERGENT B2, `(.L_x_36) ;  /* 0x0000022000027945 */ /* 0x000fd80003800200 */
[----:B------:R-:W-:Y:S05]  /*22e0*/  @!P0 BRA `(.L_x_37) ;  /* 0x00000000003c8947 */ /* 0x000fea0003800000 */
[C---:B------:R-:W-:Y:S01]  /*22f0*/  FMUL R0, |R15|.reuse, 16777216 ;  /* 0x4b8000000f007820 */ /* 0x040fe20000400200 */
[C---:B------:R-:W-:Y:S01]  /*2300*/  FSETP.GEU.AND P0, PT, |R15|.reuse, 1.175494350822287508e-38, PT ;  /* 0x008000000f00780b */ /* 0x040fe20003f0e200 */
[----:B------:R-:W-:-:S03]  /*2310*/  FADD R4, R15, R15 ;  /* 0x0000000f0f047221 */ /* 0x000fc60000000000 */
[----:B------:R-:W-:-:S04]  /*2320*/  FSEL R0, R0, |R15|, !P0 ;  /* 0x4000000f00007208 */ /* 0x000fc80004000000 */
[----:B------:R-:W0:Y:S05]  /*2330*/  MUFU.LG2 R3, R0 ;  /* 0x0000000000037308 */ /* 0x000e2a0000000c00 */
[----:B0-----:R-:W-:Y:S01]  /*2340*/  @!P0 FADD R3, R3, -24 ;  /* 0xc1c0000003038421 */ /* 0x001fe20000000000 */
[----:B------:R-:W-:-:S03]  /*2350*/  FSETP.NEU.AND P0, PT, R4, R15, PT ;  /* 0x0000000f0400720b */ /* 0x000fc60003f0d000 */
[----:B------:R-:W-:-:S04]  /*2360*/  FMUL R3, R3, -0.6666666865348815918 ;  /* 0xbf2aaaab03037820 */ /* 0x000fc80000400000 */
[----:B------:R-:W0:Y:S02]  /*2370*/  MUFU.EX2 R6, R3 ;  /* 0x0000000300067308 */ /* 0x000e240000000800 */
[----:B0-----:R-:W-:-:S04]  /*2380*/  FMUL R5, R6, |R15| ;  /* 0x4000000f06057220 */ /* 0x001fc80000400000 */
[----:B------:R-:W-:-:S04]  /*2390*/  FMUL R6, R6, -R5 ;  /* 0x8000000506067220 */ /* 0x000fc80000400000 */
[----:B------:R-:W-:-:S04]  /*23a0*/  FFMA R6, R5, R6, 1 ;  /* 0x3f80000005067423 */ /* 0x000fc80000000006 */
[----:B------:R-:W-:-:S04]  /*23b0*/  FMUL R6, R6, 0.3333333432674407959 ;  /* 0x3eaaaaab06067820 */ /* 0x000fc80000400000 */
[----:B------:R-:W-:Y:S01]  /*23c0*/  @P0 FFMA R4, R5, R6, R5 ;  /* 0x0000000605040223 */ /* 0x000fe20000000005 */
[----:B------:R-:W-:Y:S06]  /*23d0*/  BRA `(.L_x_38) ;  /* 0x0000000000447947 */ /* 0x000fec0003800000 */
.L_x_37:
[----:B------:R-:W-:Y:S01]  /*23e0*/  HFMA2 R3, -RZ, RZ, 2.486328125, 0.1156005859375 ;  /* 0x40f92f66ff037431 */ /* 0x000fe200000001ff */
[----:B------:R-:W-:Y:S01]  /*23f0*/  MOV R0, 0x3f800000 ;  /* 0x3f80000000007802 */ /* 0x000fe20000000f00 */
[----:B------:R-:W0:Y:S01]  /*2400*/  FCHK P0, R15, 0.12841856479644775391 ;  /* 0x3e0380280f007902 */ /* 0x000e220000000000 */
[----:B------:R-:W-:Y:S03]  /*2410*/  BSSY.RECONVERGENT B3, `(.L_x_39) ;  /* 0x000000c000037945 */ /* 0x000fe60003800200 */
[----:B------:R-:W-:-:S04]  /*2420*/  FFMA R0, R3, -0.12841856479644775391, R0 ;  /* 0xbe03802803007823 */ /* 0x000fc80000000000 */
[----:B------:R-:W-:-:S04]  /*2430*/  FFMA R0, R0, R3, 7.7870359420776367188 ;  /* 0x40f92f6600007423 */ /* 0x000fc80000000003 */
[----:B------:R-:W-:-:S04]  /*2440*/  FFMA R4, R0, R15, RZ ;  /* 0x0000000f00047223 */ /* 0x000fc800000000ff */
[----:B------:R-:W-:-:S04]  /*2450*/  FFMA R3, R4, -0.12841856479644775391, R15 ;  /* 0xbe03802804037823 */ /* 0x000fc8000000000f */
[----:B------:R-:W-:Y:S01]  /*2460*/  FFMA R4, R0, R3, R4 ;  /* 0x0000000300047223 */ /* 0x000fe20000000004 */
[----:B0-----:R-:W-:Y:S06]  /*2470*/  @!P0 BRA `(.L_x_40) ;  /* 0x0000000000148947 */ /* 0x001fec0003800000 */
[----:B------:R-:W-:Y:S02]  /*2480*/  MOV R3, R15 ;  /* 0x0000000f00037202 */ /* 0x000fe40000000f00 */
[----:B------:R-:W-:Y:S02]  /*2490*/  MOV R0, 0x3e038028 ;  /* 0x3e03802800007802 */ /* 0x000fe40000000f00 */
[----:B------:R-:W-:-:S07]  /*24a0*/  MOV R10, 0x24c0 ;  /* 0x000024c0000a7802 */ /* 0x000fce0000000f00 */
[----:B------:R-:W-:Y:S05]  /*24b0*/  CALL.REL.NOINC `($__internal_0_$__cuda_sm3x_div_rn_noftz_f32_slowpath) ;  /* 0x00000018008c7944 */ /* 0x000fea0003c00000 */
[----:B------:R-:W-:-:S07]  /*24c0*/  MOV R4, R0 ;  /* 0x0000000000047202 */ /* 0x000fce0000000f00 */
.L_x_40:
[----:B------:R-:W-:Y:S05]  /*24d0*/  BSYNC.RECONVERGENT B3 ;  /* 0x0000000000037941 */ /* 0x000fea0003800200 */
.L_x_39:
[----:B------:R-:W-:-:S07]  /*24e0*/  FADD R4, R4, 0.13793103396892547607 ;  /* 0x3e0d3dcb04047421 */ /* 0x000fce0000000000 */
.L_x_38:
[----:B------:R-:W-:Y:S05]  /*24f0*/  BSYNC.RECONVERGENT B2 ;  /* 0x0000000000027941 */ /* 0x000fea0003800200 */
.L_x_36:
        /* <DEDUP_REMOVED lines=12> */
[----:B0-----:R-:W-:-:S04]  /*25c0*/  FMUL R6, |R2|, R5 ;  /* 0x0000000502067220 */ /* 0x001fc80000400200 */
[----:B------:R-:W-:-:S04]  /*25d0*/  FMUL R5, R5, -R6 ;  /* 0x8000000605057220 */ /* 0x000fc80000400000 */
[----:B------:R-:W-:-:S04]  /*25e0*/  FFMA R5, R6, R5, 1 ;  /* 0x3f80000006057423 */ /* 0x000fc80000000005 */
[----:B------:R-:W-:-:S04]  /*25f0*/  FMUL R5, R5, 0.3333333432674407959 ;  /* 0x3eaaaaab05057820 */ /* 0x000fc80000400000 */
[----:B------:R-:W-:Y:S01]  /*2600*/  @P0 FFMA R15, R6, R5, R6 ;  /* 0x00000005060f0223 */ /* 0x000fe20000000006 */
[----:B------:R-:W-:Y:S06]  /*2610*/  BRA `(.L_x_43) ;  /* 0x0000000000407947 */ /* 0x000fec0003800000 */
.L_x_42:
[----:B------:R-:W-:Y:S01]  /*2620*/  HFMA2 R3, -RZ, RZ, 2.486328125, 0.1156005859375 ;  /* 0x40f92f66ff037431 */ /* 0x000fe200000001ff */
[----:B------:R-:W-:Y:S01]  /*2630*/  MOV R0, 0x3e038028 ;  /* 0x3e03802800007802 */ /* 0x000fe20000000f00 */
[----:B------:R-:W0:Y:S01]  /*2640*/  FCHK P0, R2, 0.12841856479644775391 ;  /* 0x3e03802802007902 */ /* 0x000e220000000000 */
[----:B------:R-:W-:Y:S03]  /*2650*/  BSSY.RECONVERGENT B3, `(.L_x_44) ;  /* 0x000000b000037945 */ /* 0x000fe60003800200 */
[----:B------:R-:W-:-:S04]  /*2660*/  FFMA R0, R3, -R0, 1 ;  /* 0x3f80000003007423 */ /* 0x000fc80000000800 */
        /* <DEDUP_REMOVED lines=9> */
.L_x_45:
[----:B------:R-:W-:Y:S05]  /*2700*/  BSYNC.RECONVERGENT B3 ;  /* 0x0000000000037941 */ /* 0x000fea0003800200 */
.L_x_44:
[----:B------:R-:W-:-:S07]  /*2710*/  FADD R15, R0, 0.13793103396892547607 ;  /* 0x3e0d3dcb000f7421 */ /* 0x000fce0000000000 */
.L_x_43:
[----:B------:R-:W-:Y:S05]  /*2720*/  BSYNC.RECONVERGENT B2 ;  /* 0x0000000000027941 */ /* 0x000fea0003800200 */
.L_x_41:
        /* <DEDUP_REMOVED lines=18> */
.L_x_47:
        /* <DEDUP_REMOVED lines=14> */
.L_x_50:
[----:B------:R-:W-:Y:S05]  /*2930*/  BSYNC.RECONVERGENT B3 ;  /* 0x0000000000037941 */ /* 0x000fea0003800200 */
.L_x_49:
[----:B------:R-:W-:-:S07]  /*2940*/  FADD R6, R0, 0.13793103396892547607 ;  /* 0x3e0d3dcb00067421 */ /* 0x000fce0000000000 */
.L_x_48:
[----:B------:R-:W-:Y:S05]  /*2950*/  BSYNC.RECONVERGENT B2 ;  /* 0x0000000000027941 */ /* 0x000fea0003800200 */
.L_x_46:
[----:B------:R-:W-:Y:S01]  /*2960*/  HFMA2 R5, -RZ, RZ, 0.9375, -7.688999176025390625e-06 ;  /* 0x3b808081ff057431 */ /* 0x000fe200000001ff */
[----:B------:R-:W-:Y:S01]  /*2970*/  MOV R0, 0x3f800000 ;  /* 0x3f80000000007802 */ /* 0x000fe20000000f00 */
[----:B------:R-:W-:Y:S01]  /*2980*/  FMUL R3, R13, 100 ;  /* 0x42c800000d037820 */ /* 0x000fe20000400000 */
[----:B------:R-:W-:Y:S01]  /*2990*/  FADD R4, -R15, R4 ;  /* 0x000000040f047221 */ /* 0x000fe20000000100 */
[----:B------:R-:W-:Y:S01]  /*29a0*/  FADD R2, -R6, R15 ;  /* 0x0000000f06027221 */ /* 0x000fe20000000100 */
[----:B------:R-:W-:Y:S01]  /*29b0*/  BSSY.RECONVERGENT B2, `(.L_x_51) ;  /* 0x000000d000027945 */ /* 0x000fe20003800200 */
[----:B------:R-:W0:Y:S01]  /*29c0*/  FCHK P0, R3, 255 ;  /* 0x437f000003007902 */ /* 0x000e220000000000 */
[----:B------:R-:W-:Y:S01]  /*29d0*/  FMUL R4, R4, 500 ;  /* 0x43fa000004047820 */ /* 0x000fe20000400000 */
[----:B------:R-:W-:Y:S01]  /*29e0*/  FMUL R2, R2, 200 ;  /* 0x4348000002027820 */ /* 0x000fe20000400000 */
[----:B------:R-:W-:-:S04]  /*29f0*/  FFMA R0, R5, -255, R0 ;  /* 0xc37f000005007823 */ /* 0x000fc80000000000 */
[----:B------:R-:W-:-:S04]  /*2a00*/  FFMA R0, R0, R5, 0.0039215688593685626984 ;  /* 0x3b80808100007423 */ /* 0x000fc80000000005 */
[----:B------:R-:W-:-:S04]  /*2a10*/  FFMA R5, R3, R0, RZ ;  /* 0x0000000003057223 */ /* 0x000fc800000000ff */
[----:B------:R-:W-:-:S04]  /*2a20*/  FFMA R9, R5, -255, R3 ;  /* 0xc37f000005097823 */ /* 0x000fc80000000003 */
[----:B------:R-:W-:Y:S01]  /*2a30*/  FFMA R0, R0, R9, R5 ;  /* 0x0000000900007223 */ /* 0x000fe20000000005 */
[----:B0-----:R-:W-:Y:S06]  /*2a40*/  @!P0 BRA `(.L_x_52) ;  /* 0x00000000000c8947 */ /* 0x001fec0003800000 */
[----:B------:R-:W-:Y:S02]  /*2a50*/  MOV R0, 0x437f0000 ;  /* 0x437f000000007802 */ /* 0x000fe40000000f00 */
[----:B------:R-:W-:-:S07]  /*2a60*/  MOV R10, 0x2a80 ;  /* 0x00002a80000a7802 */ /* 0x000fce0000000f00 */
[----:B------:R-:W-:Y:S05]  /*2a70*/  CALL.REL.NOINC `($__internal_0_$__cuda_sm3x_div_rn_noftz_f32_slowpath) ;  /* 0x00000014001c7944 */ /* 0x000fea0003c00000 */
.L_x_52:
[----:B------:R-:W-:Y:S05]  /*2a80*/  BSYNC.RECONVERGENT B2 ;  /* 0x0000000000027941 */ /* 0x000fea0003800200 */
.L_x_51:
[----:B------:R-:W-:Y:S01]  /*2a90*/  HFMA2 R6, -RZ, RZ, 1.0126953125, 1.4482421875 ;  /* 0x3c0d3dcbff067431 */ /* 0x000fe200000001ff */
[----:B------:R-:W-:Y:S01]  /*2aa0*/  MOV R5, 0x3f800000 ;  /* 0x3f80000000057802 */ /* 0x000fe20000000f00 */
[----:B------:R-:W-:Y:S01]  /*2ab0*/  FADD R3, R0, 16 ;  /* 0x4180000000037421 */ /* 0x000fe20000000000 */
[----:B------:R-:W-:Y:S03]  /*2ac0*/  BSSY.RECONVERGENT B2, `(.L_x_53) ;  /* 0x000000c000027945 */ /* 0x000fe60003800200 */
[----:B------:R-:W0:Y:S01]  /*2ad0*/  FCHK P0, R3, 116 ;  /* 0x42e8000003007902 */ /* 0x000e220000000000 */
[----:B------:R-:W-:-:S04]  /*2ae0*/  FFMA R5, R6, -116, R5 ;  /* 0xc2e8000006057823 */ /* 0x000fc80000000005 */
[----:B------:R-:W-:-:S04]  /*2af0*/  FFMA R0, R5, R6, 0.0086206896230578422546 ;  /* 0x3c0d3dcb05007423 */ /* 0x000fc80000000006 */
        /* <DEDUP_REMOVED lines=8> */
.L_x_54:
[----:B------:R-:W-:Y:S05]  /*2b80*/  BSYNC.RECONVERGENT B2 ;  /* 0x0000000000027941 */ /* 0x000fea0003800200 */
.L_x_53:
[----:B------:R-:W-:Y:S01]  /*2b90*/  HFMA2 R3, -RZ, RZ, 0.87646484375, 0.000785350799560546875 ;  /* 0x3b03126fff037431 */ /* 0x000fe200000001ff */
[----:B------:R-:W-:Y:S01]  /*2ba0*/  MOV R0, 0x3f800000 ;  /* 0x3f80000000007802 */ /* 0x000fe20000000f00 */
[----:B------:R-:W0:Y:S01]  /*2bb0*/  FCHK P0, R4, 500 ;  /* 0x43fa000004007902 */ /* 0x000e220000000000 */
[----:B------:R-:W-:Y:S03]  /*2bc0*/  BSSY.RECONVERGENT B2, `(.L_x_55) ;  /* 0x000000b000027945 */ /* 0x000fe60003800200 */
[----:B------:R-:W-:-:S04]  /*2bd0*/  FFMA R0, R3, -500, R0 ;  /* 0xc3fa000003007823 */ /* 0x000fc80000000000 */
[----:B------:R-:W-:-:S04]  /*2be0*/  FFMA R3, R0, R3, 0.0020000000949949026108 ;  /* 0x3b03126f00037423 */ /* 0x000fc80000000003 */
[----:B------:R-:W-:-:S04]  /*2bf0*/  FFMA R0, R4, R3, RZ ;  /* 0x0000000304007223 */ /* 0x000fc800000000ff */
[----:B------:R-:W-:-:S04]  /*2c00*/  FFMA R5, R0, -500, R4 ;  /* 0xc3fa000000057823 */ /* 0x000fc80000000004 */
[----:B------:R-:W-:Y:S01]  /*2c10*/  FFMA R0, R3, R5, R0 ;  /* 0x0000000503007223 */ /* 0x000fe20000000000 */
[----:B0-----:R-:W-:Y:S06]  /*2c20*/  @!P0 BRA `(.L_x_56) ;  /* 0x0000000000108947 */ /* 0x001fec0003800000 */
[----:B------:R-:W-:Y:S02]  /*2c30*/  MOV R3, R4 ;  /* 0x0000000400037202 */ /* 0x000fe40000000f00 */
[----:B------:R-:W-:Y:S02]  /*2c40*/  MOV R0, 0x43fa0000 ;  /* 0x43fa000000007802 */ /* 0x000fe40000000f00 */
[----:B------:R-:W-:-:S07]  /*2c50*/  MOV R10, 0x2c70 ;  /* 0x00002c70000a7802 */ /* 0x000fce0000000f00 */
[----:B------:R-:W-:Y:S05]  /*2c60*/  CALL.REL.NOINC `($__internal_0_$__cuda_sm3x_div_rn_noftz_f32_slowpath) ;  /* 0x0000001000a07944 */ /* 0x000fea0003c00000 */
.L_x_56:
[----:B------:R-:W-:Y:S05]  /*2c70*/  BSYNC.RECONVERGENT B2 ;  /* 0x0000000000027941 */ /* 0x000fea0003800200 */
.L_x_55:
[----:B------:R-:W-:Y:S01]  /*2c80*/  HFMA2 R4, -RZ, RZ, 0.95458984375, -112.625 ;  /* 0x3ba3d70aff047431 */ /* 0x000fe200000001ff */
[----:B------:R-:W-:Y:S01]  /*2c90*/  MOV R3, 0x3f800000 ;  /* 0x3f80000000037802 */ /* 0x000fe20000000f00 */
[----:B------:R-:W0:Y:S01]  /*2ca0*/  FCHK P0, R2, 200 ;  /* 0x4348000002007902 */ /* 0x000e220000000000 */
[----:B------:R-:W-:Y:S03]  /*2cb0*/  BSSY.RECONVERGENT B2, `(.L_x_57) ;  /* 0x000000d000027945 */ /* 0x000fe60003800200 */
[----:B------:R-:W-:-:S04]  /*2cc0*/  FFMA R3, R4, -200, R3 ;  /* 0xc348000004037823 */ /* 0x000fc80000000003 */
[----:B------:R-:W-:Y:S01]  /*2cd0*/  FFMA R3, R3, R4, 0.0049999998882412910461 ;  /* 0x3ba3d70a03037423 */ /* 0x000fe20000000004 */
[----:B------:R-:W-:-:S03]  /*2ce0*/  FADD R4, R0, R13 ;  /* 0x0000000d00047221 */ /* 0x000fc60000000000 */
        /* <DEDUP_REMOVED lines=8> */
[----:B------:R-:W-:-:S07]  /*2d70*/  MOV R6, R0 ;  /* 0x0000000000067202 */ /* 0x000fce0000000f00 */
.L_x_58:
[----:B------:R-:W-:Y:S05]  /*2d80*/  BSYNC.RECONVERGENT B2 ;  /* 0x0000000000027941 */ /* 0x000fea0003800200 */
.L_x_57:
[----:B------:R-:W-:Y:S01]  /*2d90*/  FADD R6, -R6, R13 ;  /* 0x0000000d06067221 */ /* 0x000fe20000000100 */
[C---:B------:R-:W-:Y:S01]  /*2da0*/  FSETP.GT.AND P0, PT, R4.reuse, 0.20689655840396881104, PT ;  /* 0x3e53dcb10400780b */ /* 0x040fe20003f04000 */
[----:B------:R-:W-:Y:S01]  /*2db0*/  FMUL R3, R4, R4 ;  /* 0x0000000404037220 */ /* 0x000fe20000400000 */
[C---:B------:R-:W-:Y:S01]  /*2dc0*/  FSETP.GT.AND P1, PT, R13.reuse, 0.20689655840396881104, PT ;  /* 0x3e53dcb10d00780b */ /* 0x040fe20003f24000 */
[C---:B------:R-:W-:Y:S01]  /*2dd0*/  FMUL R0, R13.reuse, R13 ;  /* 0x0000000d0d007220 */ /* 0x040fe20000400000 */
[----:B------:R-:W-:Y:S01]  /*2de0*/  FSETP.GT.AND P2, PT, R6, 0.20689655840396881104, PT ;  /* 0x3e53dcb10600780b */ /* 0x000fe20003f44000 */
[----:B------:R-:W-:Y:S01]  /*2df0*/  FMUL R3, R4, R3 ;  /* 0x0000000304037220 */ /* 0x000fe20000400000 */
[----:B------:R-:W-:Y:S01]  /*2e00*/  FMUL R5, R6, R6 ;  /* 0x0000000606057220 */ /* 0x000fe20000400000 */
[----:B------:R-:W-:Y:S01]  /*2e10*/  FMUL R0, R0, R13 ;  /* 0x0000000d00007220 */ /* 0x000fe20000400000 */
[----:B------:R-:W-:Y:S01]  /*2e20*/  FADD R4, R4, -0.13793103396892547607 ;  /* 0xbe0d3dcb04047421 */ /* 0x000fe20000000000 */
[----:B------:R-:W-:Y:S01]  /*2e30*/  FADD R13, R13, -0.13793103396892547607 ;  /* 0xbe0d3dcb0d0d7421 */ /* 0x000fe20000000000 */
[C---:B------:R-:W-:Y:S01]  /*2e40*/  FMUL R5, R6.reuse, R5 ;  /* 0x0000000506057220 */ /* 0x040fe20000400000 */
[----:B------:R-:W-:Y:S01]  /*2e50*/  FADD R6, R6, -0.13793103396892547607 ;  /* 0xbe0d3dcb06067421 */ /* 0x000fe20000000000 */
[----:B------:R-:W-:Y:S01]  /*2e60*/  BSSY.RECONVERGENT B0, `(.L_x_59) ;  /* 0x000005a000007945 */ /* 0x000fe20003800200 */
[----:B------:R-:W-:-:S02]  /*2e70*/  @!P0 FMUL R3, R4, 0.12841856479644775391 ;  /* 0x3e03802804038820 */ /* 0x000fc40000400000 */
[----:B------:R-:W-:Y:S02]  /*2e80*/  @!P1 FMUL R0, R13, 0.12841856479644775391 ;  /* 0x3e0380280d009820 */ /* 0x000fe40000400000 */
[----:B------:R-:W-:Y:S01]  /*2e90*/  @!P2 FMUL R5, R6, 0.12841856479644775391 ;  /* 0x3e0380280605a820 */ /* 0x000fe20000400000 */
[----:B------:R-:W-:Y:S01]  /*2ea0*/  FMUL R3, R3, 0.95045602321624755859 ;  /* 0x3f73511603037820 */ /* 0x000fe20000400000 */
[C---:B------:R-:W-:Y:S01]  /*2eb0*/  FMUL R2, R0.reuse, -1.5371500253677368164 ;  /* 0xbfc4c15500027820 */ /* 0x040fe20000400000 */
[C---:B------:R-:W-:Y:S01]  /*2ec0*/  FMUL R4, R0.reuse, -0.20404300093650817871 ;  /* 0xbe50f0a600047820 */ /* 0x040fe20000400000 */
[----:B------:R-:W-:Y:S01]  /*2ed0*/  FMUL R5, R5, 1.0887540578842163086 ;  /* 0x3f8b5c4b05057820 */ /* 0x000fe20000400000 */
[C---:B------:R-:W-:Y:S01]  /*2ee0*/  FMUL R9, R3.reuse, -0.96925598382949829102 ;  /* 0xbf78212903097820 */ /* 0x040fe20000400000 */
[C---:B------:R-:W-:Y:S01]  /*2ef0*/  FFMA R2, R3.reuse, 3.2404789924621582031, R2 ;  /* 0x404f640203027823 */ /* 0x040fe20000000002 */
[----:B------:R-:W-:Y:S02]  /*2f00*/  FFMA R6, R3, 0.055647999048233032227, R4 ;  /* 0x3d63ef2803067823 */ /* 0x000fe40000000004 */
[----:B------:R-:W-:Y:S01]  /*2f10*/  FFMA R4, R0, 1.8759909868240356445, R9 ;  /* 0x3ff0207900047823 */ /* 0x000fe20000000009 */
[C---:B------:R-:W-:Y:S01]  /*2f20*/  FFMA R2, R5.reuse, -0.49853500723838806152, R2 ;  /* 0xbeff3ffb05027823 */ /* 0x040fe20000000002 */
[----:B------:R-:W-:-:S02]  /*2f30*/  FFMA R0, R5, 1.0573110580444335938, R6 ;  /* 0x3f8755f805007823 */ /* 0x000fc40000000006 */
[----:B------:R-:W-:Y:S02]  /*2f40*/  FFMA R3, R5, 0.041556000709533691406, R4 ;  /* 0x3d2a36a005037823 */ /* 0x000fe40000000004 */
[----:B------:R-:W-:-:S13]  /*2f50*/  FSETP.GT.AND P0, PT, R2, 0.0031308000907301902771, PT ;  /* 0x3b4d2e1c0200780b */ /* 0x000fda0003f04000 */
[----:B------:R-:W-:Y:S05]  /*2f60*/  @!P0 BRA `(.L_x_60) ;  /* 0x0000000400208947 */ /* 0x000fea0003800000 */
[----:B------:R-:W-:Y:S01]  /*2f70*/  FSETP.NEU.AND P0, PT, R2, 1, PT ;  /* 0x3f8000000200780b */ /* 0x000fe20003f0d000 */
[----:B------:R-:W-:Y:S01]  /*2f80*/  BSSY.RECONVERGENT B1, `(.L_x_61) ;  /* 0x0000044000017945 */ /* 0x000fe20003800200 */
[----:B------:R-:W-:Y:S01]  /*2f90*/  HFMA2 R4, -RZ, RZ, 1.8818359375, 0.00019037723541259765625 ;  /* 0x3f870a3dff047431 */ /* 0x000fe200000001ff */
[----:B------:R-:W-:-:S10]  /*2fa0*/  MOV R5, 0x3f800000 ;  /* 0x3f80000000057802 */ /* 0x000fd40000000f00 */
[----:B------:R-:W-:Y:S05]  /*2fb0*/  @!P0 BRA `(.L_x_62) ;  /* 0x0000000400008947 */ /* 0x000fea0003800000 */
[----:B------:R-:W-:-:S13]  /*2fc0*/  FSETP.NAN.AND P0, PT, |R2|, |R2|, PT ;  /* 0x400000020200720b */ /* 0x000fda0003f08200 */
[----:B------:R-:W-:Y:S01]  /*2fd0*/  @P0 FADD R5, R2, 0.4166666567325592041 ;  /* 0x3ed5555502050421 */ /* 0x000fe20000000000 */
[----:B------:R-:W-:Y:S06]  /*2fe0*/  @P0 BRA `(.L_x_62) ;  /* 0x0000000000f40947 */ /* 0x000fec0003800000 */
[C---:B------:R-:W-:Y:S01]  /*2ff0*/  FMUL R5, |R2|.reuse, 16777216 ;  /* 0x4b80000002057820 */ /* 0x040fe20000400200 */
[C---:B------:R-:W-:Y:S01]  /*3000*/  FSETP.GEU.AND P0, PT, |R2|.reuse, 1.175494350822287508e-38, PT ;  /* 0x008000000200780b */ /* 0x040fe20003f0e200 */
[----:B------:R-:W-:Y:S01]  /*3010*/  HFMA2 R15, -RZ, RZ, 0.771484375, 0.21533203125 ;  /* 0x3a2c32e4ff0f7431 */ /* 0x000fe200000001ff */
[----:B------:R-:W-:Y:S02]  /*3020*/  FSETP.NEU.AND P2, PT, |R2|, +INF , PT ;  /* 0x7f8000000200780b */ /* 0x000fe40003f4d200 */
[----:B------:R-:W-:-:S04]  /*3030*/  FSEL R5, R5, |R2|, !P0 ;  /* 0x4000000205057208 */ /* 0x000fc80004000000 */
[----:B------:R-:W-:-:S04]  /*3040*/  IADD3 R6, PT, PT, R5, -0x3f3504f3, RZ ;  /* 0xc0cafb0d05067810 */ /* 0x000fc80007ffe0ff */
[----:B------:R-:W-:-:S03]  /*3050*/  LOP3.LUT R6, R6, 0xff800000, RZ, 0xc0, !PT ;  /* 0xff80000006067812 */ /* 0x000fc600078ec0ff */
[----:B------:R-:W-:Y:S01]  /*3060*/  @!P2 FADD R2, R2, R2 ;  /* 0x000000020202a221 */ /* 0x000fe20000000000 */
        /* <DEDUP_REMOVED lines=27> */
[----:B------:R-:W-:Y:S01]  /*3220*/  FMUL R9, R6, 0.4166666567325592041 ;  /* 0x3ed5555506097820 */ /* 0x000fe20000400000 */
[----:B------:R-:W-:-:S03]  /*3230*/  FADD R5, -R5, R6 ;  /* 0x0000000605057221 */ /* 0x000fc60000000100 */
[----:B------:R-:W0:Y:S01]  /*3240*/  FRND R10, R9 ;  /* 0x00000009000a7307 */ /* 0x000e220000201000 */
[----:B------:R-:W-:Y:S01]  /*3250*/  FADD R5, R12, -R5 ;  /* 0x800000050c057221 */ /* 0x000fe20000000000 */
[----:B------:R-:W-:Y:S01]  /*3260*/  FFMA R6, R6, 0.4166666567325592041, -R9 ;  /* 0x3ed5555506067823 */ /* 0x000fe20000000809 */
[----:B------:R-:W-:Y:S02]  /*3270*/  MOV R12, 0x391fcb8e ;  /* 0x391fcb8e000c7802 */ /* 0x000fe40000000f00 */
[----:B------:R-:W-:Y:S01]  /*3280*/  FSETP.GT.AND P1, PT, |R9|, 152, PT ;  /* 0x431800000900780b */ /* 0x000fe20003f24200 */
[----:B------:R-:W-:Y:S02]  /*3290*/  FFMA R6, R5, 0.4166666567325592041, R6 ;  /* 0x3ed5555505067823 */ /* 0x000fe40000000006 */
        /* <DEDUP_REMOVED lines=9> */
[----:B------:R-:W-:Y:S01]  /*3330*/  FSETP.GEU.AND P0, PT, R9, RZ, PT ;  /* 0x000000ff0900720b */ /* 0x000fe20003f0e000 */
[----:B------:R-:W-:Y:S01]  /*3340*/  FFMA R12, R5, R10, 0.69314718246459960938 ;  /* 0x3f317218050c7423 */ /* 0x000fe2000000000a */
[----:B------:R-:W-:Y:S02]  /*3350*/  IADD3 R10, PT, PT, R6, 0x7f000000, RZ ;  /* 0x7f000000060a7810 */ /* 0x000fe40007ffe0ff */
[----:B-1----:R-:W-:Y:S01]  /*3360*/  LEA R11, R11, -R6, 0x17 ;  /* 0x800000060b0b7211 */ /* 0x002fe200078eb8ff */
[----:B------:R-:W-:Y:S01]  /*3370*/  FFMA R13, R5, R12, 1 ;  /* 0x3f800000050d7423 */ /* 0x000fe2000000000c */
[----:B------:R-:W-:-:S03]  /*3380*/  FSEL R5, RZ, +INF , !P0 ;  /* 0x7f800000ff057808 */ /* 0x000fc60004000000 */
[----:B------:R-:W-:-:S04]  /*3390*/  FMUL R10, R10, R13 ;  /* 0x0000000d0a0a7220 */ /* 0x000fc80000400000 */
[----:B------:R-:W-:Y:S01]  /*33a0*/  @!P1 FMUL R5, R11, R10 ;  /* 0x0000000a0b059220 */ /* 0x000fe20000400000 */
[----:B------:R-:W-:-:S07]  /*33b0*/  @!P2 LOP3.LUT R5, R2, 0x7fffffff, RZ, 0xc0, !PT ;  /* 0x7fffffff0205a812 */ /* 0x000fce00078ec0ff */
.L_x_62:
[----:B------:R-:W-:Y:S05]  /*33c0*/  BSYNC.RECONVERGENT B1 ;  /* 0x0000000000017941 */ /* 0x000fea0003800200 */
.L_x_61:
[----:B------:R-:W-:Y:S01]  /*33d0*/  FFMA R2, R5, R4, -0.054999999701976776123 ;  /* 0xbd6147ae05027423 */ /* 0x000fe20000000004 */
[----:B------:R-:W-:Y:S06]  /*33e0*/  BRA `(.L_x_63) ;  /* 0x0000000000047947 */ /* 0x000fec0003800000 */
.L_x_60:
[----:B------:R-:W-:-:S07]  /*33f0*/  FMUL R2, R2, 12.920000076293945312 ;  /* 0x414eb85202027820 */ /* 0x000fce0000400000 */
.L_x_63:
[----:B------:R-:W-:Y:S05]  /*3400*/  BSYNC.RECONVERGENT B0 ;  /* 0x0000000000007941 */ /* 0x000fea0003800200 */
.L_x_59:
[----:B------:R-:W-:Y:S01]  /*3410*/  FSETP.GT.AND P0, PT, R3, 0.0031308000907301902771, PT ;  /* 0x3b4d2e1c0300780b */ /* 0x000fe20003f04000 */
[----:B------:R-:W-:-:S12]  /*3420*/  BSSY.RECONVERGENT B0, `(.L_x_64) ;  /* 0x000004b000007945 */ /* 0x000fd80003800200 */
        /* <DEDUP_REMOVED lines=70> */
.L_x_67:
[----:B------:R-:W-:Y:S05]  /*3890*/  BSYNC.RECONVERGENT B1 ;  /* 0x0000000000017941 */ /* 0x000fea0003800200 */
.L_x_66:
[----:B------:R-:W-:Y:S01]  /*38a0*/  FFMA R3, R5, R4, -0.054999999701976776123 ;  /* 0xbd6147ae05037423 */ /* 0x000fe20000000004 */
[----:B------:R-:W-:Y:S06]  /*38b0*/  BRA `(.L_x_68) ;  /* 0x0000000000047947 */ /* 0x000fec0003800000 */
.L_x_65:
[----:B------:R-:W-:-:S07]  /*38c0*/  FMUL R3, R3, 12.920000076293945312 ;  /* 0x414eb85203037820 */ /* 0x000fce0000400000 */
.L_x_68:
[----:B------:R-:W-:Y:S05]  /*38d0*/  BSYNC.RECONVERGENT B0 ;  /* 0x0000000000007941 */ /* 0x000fea0003800200 */
.L_x_64:
        /* <DEDUP_REMOVED lines=72> */
.L_x_72:
[----:B------:R-:W-:Y:S05]  /*3d60*/  BSYNC.RECONVERGENT B1 ;  /* 0x0000000000017941 */ /* 0x000fea0003800200 */
.L_x_71:
[----:B------:R-:W-:Y:S01]  /*3d70*/  FFMA R0, R5, R4, -0.054999999701976776123 ;  /* 0xbd6147ae05007423 */ /* 0x000fe20000000004 */
[----:B------:R-:W-:Y:S06]  /*3d80*/  BRA `(.L_x_73) ;  /* 0x0000000000047947 */ /* 0x000fec0003800000 */
.L_x_70:
[----:B------:R-:W-:-:S07]  /*3d90*/  FMUL R0, R0, 12.920000076293945312 ;  /* 0x414eb85200007820 */ /* 0x000fce0000400000 */
.L_x_73:
[----:B------:R-:W-:Y:S05]  /*3da0*/  BSYNC.RECONVERGENT B0 ;  /* 0x0000000000007941 */ /* 0x000fea0003800200 */
.L_x_69:
[----:B------:R-:W-:Y:S01]  /*3db0*/  FMUL R2, R2, 255 ;  /* 0x437f000002027820 */ /* 0x000fe20000400000 */
[----:B------:R-:W-:Y:S01]  /*3dc0*/  FMUL R3, R3, 255 ;  /* 0x437f000003037820 */ /* 0x000fe20000400000 */
[----:B------:R-:W-:Y:S01]  /*3dd0*/  FMUL R4, R0, 255 ;  /* 0x437f000000047820 */ /* 0x000fe20000400000 */
[----:B------:R-:W0:Y:S02]  /*3de0*/  LDCU.64 UR6, c[0x0][0x390] ;  /* 0x00007200ff0677ac */ /* 0x000e240008000a00 */
[----:B------:R-:W-:Y:S02]  /*3df0*/  FMNMX R2, RZ, R2, !PT ;  /* 0x00000002ff027209 */ /* 0x000fe40007800000 */
[----:B------:R-:W-:Y:S02]  /*3e00*/  FMNMX R0, RZ, R3, !PT ;  /* 0x00000003ff007209 */ /* 0x000fe40007800000 */
[----:B------:R-:W-:Y:S02]  /*3e10*/  FMNMX R2, R2, 255, PT ;  /* 0x437f000002027809 */ /* 0x000fe40003800000 */
[----:B------:R-:W-:-:S04]  /*3e20*/  FMNMX R0, R0, 255, PT ;  /* 0x437f000000007809 */ /* 0x000fc80003800000 */
[----:B------:R-:W1:Y:S01]  /*3e30*/  F2I.S64 R2, R2 ;  /* 0x0000000200027311 */ /* 0x000e620000201900 */
[----:B0-----:R-:W-:-:S04]  /*3e40*/  IADD3 R8, P0, PT, R8, UR6, RZ ;  /* 0x0000000608087c10 */ /* 0x001fc8000ff1e0ff */
[----:B------:R-:W-:Y:S02]  /*3e50*/  IADD3.X R9, PT, PT, R7, UR7, RZ, P0, !PT ;  /* 0x0000000707097c10 */ /* 0x000fe400087fe4ff */
[----:B-1----:R-:W-:Y:S02]  /*3e60*/  FMNMX R3, RZ, R4, !PT ;  /* 0x00000004ff037209 */ /* 0x002fe40007800000 */
[----:B------:R-:W0:Y:S02]  /*3e70*/  F2I.S64 R4, R0 ;  /* 0x0000000000047311 */ /* 0x000e240000201900 */
[----:B------:R-:W-:-:S06]  /*3e80*/  FMNMX R3, R3, 255, PT ;  /* 0x437f000003037809 */ /* 0x000fcc0003800000 */
[----:B------:R-:W1:Y:S01]  /*3e90*/  F2I.S64 R10, R3 ;  /* 0x00000003000a7311 */ /* 0x000e620000201900 */
[----:B0-----:R-:W-:Y:S01]  /*3ea0*/  MOV R5, R2 ;  /* 0x0000000200057202 */ /* 0x001fe20000000f00 */
[----:B------:R-:W-:Y:S04]  /*3eb0*/  STG.E.U8 desc[UR4][R8.64+0x1], R4 ;  /* 0x0000010408007986 */ /* 0x000fe8000c101104 */
[----:B------:R-:W-:Y:S04]  /*3ec0*/  STG.E.U8 desc[UR4][R8.64], R5 ;  /* 0x0000000508007986 */ /* 0x000fe8000c101104 */
[----:B-1----:R-:W-:Y:S01]  /*3ed0*/  STG.E.U8 desc[UR4][R8.64+0x2], R10 ;  /* 0x0000020a08007986 */ /* 0x002fe2000c101104 */
[----:B------:R-:W-:Y:S05]  /*3ee0*/  EXIT ;  /* 0x000000000000794d */ /* 0x000fea0003800000 */
        .weak           $__internal_0_$__cuda_sm3x_div_rn_noftz_f32_slowpath
        .type           $__internal_0_$__cuda_sm3x_div_rn_noftz_f32_slowpath,@function
        .size           $__internal_0_$__cuda_sm3x_div_rn_noftz_f32_slowpath,(.L_x_227 - $__internal_0_$__cuda_sm3x_div_rn_noftz_f32_slowpath)
$__internal_0_$__cuda_sm3x_div_rn_noftz_f32_slowpath:
[----:B------:R-:W-:Y:S01]  /*3ef0*/  SHF.R.U32.HI R6, RZ, 0x17, R0 ;  /* 0x00000017ff067819 */ /* 0x000fe20000011600 */
[----:B------:R-:W-:Y:S01]  /*3f00*/  BSSY.RECONVERGENT B0, `(.L_x_74) ;  /* 0x0000062000007945 */ /* 0x000fe20003800200 */
[----:B------:R-:W-:Y:S02]  /*3f10*/  SHF.R.U32.HI R9, RZ, 0x17, R3 ;  /* 0x00000017ff097819 */ /* 0x000fe40000011603 */
[----:B------:R-:W-:Y:S02]  /*3f20*/  LOP3.LUT R6, R6, 0xff, RZ, 0xc0, !PT ;  /* 0x000000ff06067812 */ /* 0x000fe400078ec0ff */
[----:B------:R-:W-:Y:S02]  /*3f30*/  LOP3.LUT R9, R9, 0xff, RZ, 0xc0, !PT ;  /* 0x000000ff09097812 */ /* 0x000fe400078ec0ff */
[----:B------:R-:W-:Y:S02]  /*3f40*/  IADD3 R11, PT, PT, R6, -0x1, RZ ;  /* 0xffffffff060b7810 */ /* 0x000fe40007ffe0ff */
[----:B------:R-:W-:-:S02]  /*3f50*/  IADD3 R12, PT, PT, R9, -0x1, RZ ;  /* 0xffffffff090c7810 */ /* 0x000fc40007ffe0ff */
[----:B------:R-:W-:-:S04]  /*3f60*/  ISETP.GT.U32.AND P0, PT, R11, 0xfd, PT ;  /* 0x000000fd0b00780c */ /* 0x000fc80003f04070 */
[----:B------:R-:W-:-:S13]  /*3f70*/  ISETP.GT.U32.OR P0, PT, R12, 0xfd, P0 ;  /* 0x000000fd0c00780c */ /* 0x000fda0000704470 */
[----:B------:R-:W-:Y:S01]  /*3f80*/  @!P0 MOV R5, RZ ;  /* 0x000000ff00058202 */ /* 0x000fe20000000f00 */
[----:B------:R-:W-:Y:S06]  /*3f90*/  @!P0 BRA `(.L_x_75) ;  /* 0x00000000005c8947 */ /* 0x000fec0003800000 */
[----:B------:R-:W-:Y:S02]  /*3fa0*/  FSETP.GTU.FTZ.AND P0, PT, |R3|, +INF , PT ;  /* 0x7f8000000300780b */ /* 0x000fe40003f1c200 */
[----:B------:R-:W-:-:S04]  /*3fb0*/  FSETP.GTU.FTZ.AND P1, PT, |R0|, +INF , PT ;  /* 0x7f8000000000780b */ /* 0x000fc80003f3c200 */
[----:B------:R-:W-:-:S13]  /*3fc0*/  PLOP3.LUT P0, PT, P0, P1, PT, 0xf8, 0x8f ;  /* 0x00000000008f781c */ /* 0x000fda0000703f70 */
[----:B------:R-:W-:Y:S05]  /*3fd0*/  @P0 BRA `(.L_x_76) ;  /* 0x00000004004c0947 */ /* 0x000fea0003800000 */
[----:B------:R-:W-:-:S13]  /*3fe0*/  LOP3.LUT P0, RZ, R0, 0x7fffffff, R3, 0xc8, !PT ;  /* 0x7fffffff00ff7812 */ /* 0x000fda000780c803 */
[----:B------:R-:W-:Y:S05]  /*3ff0*/  @!P0 BRA `(.L_x_77) ;  /* 0x00000004003c8947 */ /* 0x000fea0003800000 */
[C---:B------:R-:W-:Y:S02]  /*4000*/  FSETP.NEU.FTZ.AND P1, PT, |R3|.reuse, +INF , PT ;  /* 0x7f8000000300780b */ /* 0x040fe40003f3d200 */
[----:B------:R-:W-:Y:S02]  /*4010*/  FSETP.NEU.FTZ.AND P2, PT, |R0|, +INF , PT ;  /* 0x7f8000000000780b */ /* 0x000fe40003f5d200 */
[----:B------:R-:W-:-:S11]  /*4020*/  FSETP.NEU.FTZ.AND P0, PT, |R3|, +INF , PT ;  /* 0x7f8000000300780b */ /* 0x000fd60003f1d200 */
[----:B------:R-:W-:Y:S05]  /*4030*/  @!P2 BRA !P1, `(.L_x_77) ;  /* 0x00000004002ca947 */ /* 0x000fea0004800000 */
[----:B------:R-:W-:-:S04]  /*4040*/  LOP3.LUT P1, RZ, R3, 0x7fffffff, RZ, 0xc0, !PT ;  /* 0x7fffffff03ff7812 */ /* 0x000fc8000782c0ff */
[----:B------:R-:W-:-:S13]  /*4050*/  PLOP3.LUT P1, PT, P2, P1, PT, 0x2f, 0xf2 ;  /* 0x0000000000f2781c */ /* 0x000fda0001722577 */
[----:B------:R-:W-:Y:S05]  /*4060*/  @P1 BRA `(.L_x_78) ;  /* 0x0000000400181947 */ /* 0x000fea0003800000 */
[----:B------:R-:W-:-:S04]  /*4070*/  LOP3.LUT P1, RZ, R0, 0x7fffffff, RZ, 0xc0, !PT ;  /* 0x7fffffff00ff7812 */ /* 0x000fc8000782c0ff */
[----:B------:R-:W-:-:S13]  /*4080*/  PLOP3.LUT P0, PT, P0, P1, PT, 0x2f, 0xf2 ;  /* 0x0000000000f2781c */ /* 0x000fda0000702577 */
[----:B------:R-:W-:Y:S05]  /*4090*/  @P0 BRA `(.L_x_79) ;  /* 0x0000000400000947 */ /* 0x000fea0003800000 */
[----:B------:R-:W-:Y:S02]  /*40a0*/  ISETP.GE.AND P0, PT, R12, RZ, PT ;  /* 0x000000ff0c00720c */ /* 0x000fe40003f06270 */
[----:B------:R-:W-:-:S11]  /*40b0*/  ISETP.GE.AND P1, PT, R11, RZ, PT ;  /* 0x000000ff0b00720c */ /* 0x000fd60003f26270 */
[----:B------:R-:W-:Y:S01]  /*40c0*/  @P0 MOV R5, RZ ;  /* 0x000000ff00050202 */ /* 0x000fe20000000f00 */
[----:B------:R-:W-:Y:S01]  /*40d0*/  @!P0 FFMA R3, R3, 1.84467440737095516160e+19, RZ ;  /* 0x5f80000003038823 */ /* 0x000fe200000000ff */
[----:B------:R-:W-:Y:S01]  /*40e0*/  @!P0 MOV R5, 0xffffffc0 ;  /* 0xffffffc000058802 */ /* 0x000fe20000000f00 */
[----:B------:R-:W-:-:S03]  /*40f0*/  @!P1 FFMA R0, R0, 1.84467440737095516160e+19, RZ ;  /* 0x5f80000000009823 */ /* 0x000fc600000000ff */
[----:B------:R-:W-:-:S07]  /*4100*/  @!P1 IADD3 R5, PT, PT, R5, 0x40, RZ ;  /* 0x0000004005059810 */ /* 0x000fce0007ffe0ff */
.L_x_75:
[----:B------:R-:W-:Y:S01]  /*4110*/  LEA R11, R6, 0xc0800000, 0x17 ;  /* 0xc0800000060b7811 */ /* 0x000fe200078eb8ff */
[----:B------:R-:W-:Y:S01]  /*4120*/  BSSY.RECONVERGENT B1, `(.L_x_80) ;  /* 0x0000036000017945 */ /* 0x000fe20003800200 */
[----:B------:R-:W-:Y:S02]  /*4130*/  IADD3 R9, PT, PT, R9, -0x7f, RZ ;  /* 0xffffff8109097810 */ /* 0x000fe40007ffe0ff */
[----:B------:R-:W-:Y:S02]  /*4140*/  IADD3 R16, PT, PT, -R11, R0, RZ ;  /* 0x000000000b107210 */ /* 0x000fe40007ffe1ff */
[C---:B------:R-:W-:Y:S01]  /*4150*/  IADD3 R6, PT, PT, R9.reuse, 0x7f, -R6 ;  /* 0x0000007f09067810 */ /* 0x040fe20007ffe806 */
[----:B------:R-:W-:Y:S01]  /*4160*/  IMAD R0, R9, -0x800000, R3 ;  /* 0xff80000009007824 */ /* 0x000fe200078e0203 */
[----:B------:R-:W0:Y:S01]  /*4170*/  MUFU.RCP R12, R16 ;  /* 0x00000010000c7308 */ /* 0x000e220000001000 */
[----:B------:R-:W-:Y:S01]  /*4180*/  FADD.FTZ R11, -R16, -RZ ;  /* 0x800000ff100b7221 */ /* 0x000fe20000010100 */
[----:B------:R-:W-:-:S03]  /*4190*/  IADD3 R5, PT, PT, R6, R5, RZ ;  /* 0x0000000506057210 */ /* 0x000fc60007ffe0ff */
[----:B0-----:R-:W-:-:S04]  /*41a0*/  FFMA R17, R12, R11, 1 ;  /* 0x3f8000000c117423 */ /* 0x001fc8000000000b */
[----:B------:R-:W-:-:S04]  /*41b0*/  FFMA R17, R12, R17, R12 ;  /* 0x000000110c117223 */ /* 0x000fc8000000000c */
[----:B------:R-:W-:-:S04]  /*41c0*/  FFMA R12, R0, R17, RZ ;  /* 0x00000011000c7223 */ /* 0x000fc800000000ff */
[----:B------:R-:W-:-:S04]  /*41d0*/  FFMA R3, R11, R12, R0 ;  /* 0x0000000c0b037223 */ /* 0x000fc80000000000 */
[----:B------:R-:W-:-:S04]  /*41e0*/  FFMA R12, R17, R3, R12 ;  /* 0x00000003110c7223 */ /* 0x000fc8000000000c */
[----:B------:R-:W-:-:S04]  /*41f0*/  FFMA R11, R11, R12, R0 ;  /* 0x0000000c0b0b7223 */ /* 0x000fc80000000000 */
[----:B------:R-:W-:-:S05]  /*4200*/  FFMA R0, R17, R11, R12 ;  /* 0x0000000b11007223 */ /* 0x000fca000000000c */
[----:B------:R-:W-:-:S04]  /*4210*/  SHF.R.U32.HI R3, RZ, 0x17, R0 ;  /* 0x00000017ff037819 */ /* 0x000fc80000011600 */
[----:B------:R-:W-:-:S04]  /*4220*/  LOP3.LUT R6, R3, 0xff, RZ, 0xc0, !PT ;  /* 0x000000ff03067812 */ /* 0x000fc800078ec0ff */
[----:B------:R-:W-:-:S04]  /*4230*/  IADD3 R3, PT, PT, R6, R5, RZ ;  /* 0x0000000506037210 */ /* 0x000fc80007ffe0ff */
[----:B------:R-:W-:-:S04]  /*4240*/  IADD3 R6, PT, PT, R3, -0x1, RZ ;  /* 0xffffffff03067810 */ /* 0x000fc80007ffe0ff */
[----:B------:R-:W-:-:S13]  /*4250*/  ISETP.GE.U32.AND P0, PT, R6, 0xfe, PT ;  /* 0x000000fe0600780c */ /* 0x000fda0003f06070 */
[----:B------:R-:W-:Y:S05]  /*4260*/  @!P0 BRA `(.L_x_81) ;  /* 0x0000000000808947 */ /* 0x000fea0003800000 */
[----:B------:R-:W-:-:S13]  /*4270*/  ISETP.GT.AND P0, PT, R3, 0xfe, PT ;  /* 0x000000fe0300780c */ /* 0x000fda0003f04270 */
[----:B------:R-:W-:Y:S05]  /*4280*/  @P0 BRA `(.L_x_82) ;  /* 0x00000000006c0947 */ /* 0x000fea0003800000 */
[----:B------:R-:W-:-:S13]  /*4290*/  ISETP.GE.AND P0, PT, R3, 0x1, PT ;  /* 0x000000010300780c */ /* 0x000fda0003f06270 */
[----:B------:R-:W-:Y:S05]  /*42a0*/  @P0 BRA `(.L_x_83) ;  /* 0x0000000000740947 */ /* 0x000fea0003800000 */
[----:B------:R-:W-:Y:S02]  /*42b0*/  ISETP.GE.AND P0, PT, R3, -0x18, PT ;  /* 0xffffffe80300780c */ /* 0x000fe40003f06270 */
[----:B------:R-:W-:-:S11]  /*42c0*/  LOP3.LUT R0, R0, 0x80000000, RZ, 0xc0, !PT ;  /* 0x8000000000007812 */ /* 0x000fd600078ec0ff */
[----:B------:R-:W-:Y:S05]  /*42d0*/  @!P0 BRA `(.L_x_83) ;  /* 0x0000000000688947 */ /* 0x000fea0003800000 */
[CCC-:B------:R-:W-:Y:S01]  /*42e0*/  FFMA.RZ R5, R17.reuse, R11.reuse, R12.reuse ;  /* 0x0000000b11057223 */ /* 0x1c0fe2000000c00c */
[CCC-:B------:R-:W-:Y:S01]  /*42f0*/  FFMA.RP R6, R17.reuse, R11.reuse, R12.reuse ;  /* 0x0000000b11067223 */ /* 0x1c0fe2000000800c */
[----:B------:R-:W-:Y:S01]  /*4300*/  FFMA.RM R11, R17, R11, R12 ;  /* 0x0000000b110b7223 */ /* 0x000fe2000000400c */
[----:B------:R-:W-:Y:S02]  /*4310*/  IADD3 R9, PT, PT, R3, 0x20, RZ ;  /* 0x0000002003097810 */ /* 0x000fe40007ffe0ff */
[----:B------:R-:W-:Y:S02]  /*4320*/  LOP3.LUT R5, R5, 0x7fffff, RZ, 0xc0, !PT ;  /* 0x007fffff05057812 */ /* 0x000fe400078ec0ff */
[----:B------:R-:W-:Y:S02]  /*4330*/  ISETP.NE.AND P2, PT, R3, RZ, PT ;  /* 0x000000ff0300720c */ /* 0x000fe40003f45270 */
[----:B------:R-:W-:Y:S02]  /*4340*/  LOP3.LUT R12, R5, 0x800000, RZ, 0xfc, !PT ;  /* 0x00800000050c7812 */ /* 0x000fe400078efcff */
[----:B------:R-:W-:-:S02]  /*4350*/  ISETP.NE.AND P1, PT, R3, RZ, PT ;  /* 0x000000ff0300720c */ /* 0x000fc40003f25270 */
[----:B------:R-:W-:Y:S02]  /*4360*/  IADD3 R3, PT, PT, -R3, RZ, RZ ;  /* 0x000000ff03037210 */ /* 0x000fe40007ffe1ff */
[----:B------:R-:W-:Y:S02]  /*4370*/  SHF.L.U32 R9, R12, R9, RZ ;  /* 0x000000090c097219 */ /* 0x000fe400000006ff */
[----:B------:R-:W-:Y:S02]  /*4380*/  FSETP.NEU.FTZ.AND P0, PT, R6, R11, PT ;  /* 0x0000000b0600720b */ /* 0x000fe40003f1d000 */
[----:B------:R-:W-:Y:S02]  /*4390*/  SEL R3, R3, RZ, P2 ;  /* 0x000000ff03037207 */ /* 0x000fe40001000000 */
[----:B------:R-:W-:Y:S02]  /*43a0*/  ISETP.NE.AND P1, PT, R9, RZ, P1 ;  /* 0x000000ff0900720c */ /* 0x000fe40000f25270 */
[----:B------:R-:W-:-:S02]  /*43b0*/  SHF.R.U32.HI R12, RZ, R3, R12 ;  /* 0x00000003ff0c7219 */ /* 0x000fc4000001160c */
[----:B------:R-:W-:Y:S02]  /*43c0*/  PLOP3.LUT P0, PT, P0, P1, PT, 0xf8, 0x8f ;  /* 0x00000000008f781c */ /* 0x000fe40000703f70 */
[----:B------:R-:W-:Y:S02]  /*43d0*/  SHF.R.U32.HI R3, RZ, 0x1, R12 ;  /* 0x00000001ff037819 */ /* 0x000fe4000001160c */
[----:B------:R-:W-:-:S04]  /*43e0*/  SEL R6, RZ, 0x1, !P0 ;  /* 0x00000001ff067807 */ /* 0x000fc80004000000 */
[----:B------:R-:W-:-:S04]  /*43f0*/  LOP3.LUT R5, R6, 0x1, R3, 0xf8, !PT ;  /* 0x0000000106057812 */ /* 0x000fc800078ef803 */
[----:B------:R-:W-:-:S04]  /*4400*/  LOP3.LUT R12, R5, R12, RZ, 0xc0, !PT ;  /* 0x0000000c050c7212 */ /* 0x000fc800078ec0ff */
[----:B------:R-:W-:-:S04]  /*4410*/  IADD3 R3, PT, PT, R3, R12, RZ ;  /* 0x0000000c03037210 */ /* 0x000fc80007ffe0ff */
[----:B------:R-:W-:Y:S01]  /*4420*/  LOP3.LUT R0, R3, R0, RZ, 0xfc, !PT ;  /* 0x0000000003007212 */ /* 0x000fe200078efcff */
[----:B------:R-:W-:Y:S06]  /*4430*/  BRA `(.L_x_83) ;  /* 0x0000000000107947 */ /* 0x000fec0003800000 */
.L_x_82:
[----:B------:R-:W-:-:S04]  /*4440*/  LOP3.LUT R0, R0, 0x80000000, RZ, 0xc0, !PT ;  /* 0x8000000000007812 */ /* 0x000fc800078ec0ff */
[----:B------:R-:W-:Y:S01]  /*4450*/  LOP3.LUT R0, R0, 0x7f800000, RZ, 0xfc, !PT ;  /* 0x7f80000000007812 */ /* 0x000fe200078efcff */
[----:B------:R-:W-:Y:S06]  /*4460*/  BRA `(.L_x_83) ;  /* 0x0000000000047947 */ /* 0x000fec0003800000 */
.L_x_81:
[----:B------:R-:W-:-:S07]  /*4470*/  LEA R0, R5, R0, 0x17 ;  /* 0x0000000005007211 */ /* 0x000fce00078eb8ff */
.L_x_83:
[----:B------:R-:W-:Y:S05]  /*4480*/  BSYNC.RECONVERGENT B1 ;  /* 0x0000000000017941 */ /* 0x000fea0003800200 */
.L_x_80:
[----:B------:R-:W-:Y:S05]  /*4490*/  BRA `(.L_x_84) ;  /* 0x0000000000207947 */ /* 0x000fea0003800000 */
.L_x_79:
[----:B------:R-:W-:-:S04]  /*44a0*/  LOP3.LUT R0, R0, 0x80000000, R3, 0x48, !PT ;  /* 0x8000000000007812 */ /* 0x000fc800078e4803 */
[----:B------:R-:W-:Y:S01]  /*44b0*/  LOP3.LUT R0, R0, 0x7f800000, RZ, 0xfc, !PT ;  /* 0x7f80000000007812 */ /* 0x000fe200078efcff */
[----:B------:R-:W-:Y:S06]  /*44c0*/  BRA `(.L_x_84) ;  /* 0x0000000000147947 */ /* 0x000fec0003800000 */
.L_x_78:
[----:B------:R-:W-:Y:S01]  /*44d0*/  LOP3.LUT R0, R0, 0x80000000, R3, 0x48, !PT ;  /* 0x8000000000007812 */ /* 0x000fe200078e4803 */
[----:B------:R-:W-:Y:S06]  /*44e0*/  BRA `(.L_x_84) ;  /* 0x00000000000c7947 */ /* 0x000fec0003800000 */
.L_x_77:
[----:B------:R-:W0:Y:S01]  /*44f0*/  MUFU.RSQ R0, -QNAN ;  /* 0xffc0000000007908 */ /* 0x000e220000001400 */
[----:B------:R-:W-:Y:S05]  /*4500*/  BRA `(.L_x_84) ;  /* 0x0000000000047947 */ /* 0x000fea0003800000 */
.L_x_76:
[----:B------:R-:W-:-:S07]  /*4510*/  FADD.FTZ R0, R3, R0 ;  /* 0x0000000003007221 */ /* 0x000fce0000010000 */
.L_x_84:
[----:B------:R-:W-:Y:S05]  /*4520*/  BSYNC.RECONVERGENT B0 ;  /* 0x0000000000007941 */ /* 0x000fea0003800200 */
.L_x_74:
[----:B------:R-:W-:-:S04]  /*4530*/  HFMA2 R11, -RZ, RZ, 0, 0 ;  /* 0x00000000ff0b7431 */ /* 0x000fc800000001ff */
[----:B0-----:R-:W-:Y:S05]  /*4540*/  RET.REL.NODEC R10 `(_Z29apply_lut_bilinear_rgb_kernelPKhS0_PhiiiiS0_) ;  /* 0xffffffb80aac7950 */ /* 0x001fea0003c3ffff */
.L_x_85:
[----:B------:R-:W-:-:S00]  /*4550*/  BRA `(.L_x_85) ;  /* 0xfffffffc00fc7947 */ /* 0x000fc0000383ffff */
[----:B------:R-:W-:-:S00]  /*4560*/  NOP ;  /* 0x0000000000007918 */ /* 0x000fc00000000000 */
        /* <DEDUP_REMOVED lines=9> */
.L_x_227:


//--------------------- .text._Z30apply_lut_bilinear_gray_kernelPKhPhiiiiS0_ --------------------------
	.section	.text._Z30apply_lut_bilinear_gray_kernelPKhPhiiiiS0_,"ax",@progbits
	.align	128
        .global         _Z30apply_lut_bilinear_gray_kernelPKhPhiiiiS0_
        .type           _Z30apply_lut_bilinear_gray_kernelPKhPhiiiiS0_,@function
        .size           _Z30apply_lut_bilinear_gray_kernelPKhPhiiiiS0_,(.L_x_228 - _Z30apply_lut_bilinear_gray_kernelPKhPhiiiiS0_)
        .other          _Z30apply_lut_bilinear_gray_kernelPKhPhiiiiS0_,@"STO_CUDA_ENTRY STV_DEFAULT"
_Z30apply_lut_bilinear_gray_kernelPKhPhiiiiS0_:
.text._Z30apply_lut_bilinear_gray_kernelPKhPhiiiiS0_:
        /* <DEDUP_REMOVED lines=9> */
[----:B------:R-:W0:Y:S01]  /*0090*/  LDC R8, c[0x0][0x398] ;  /* 0x0000e600ff087b82 */ /* 0x000e220000000800 */
[----:B------:R-:W-:Y:S01]  /*00a0*/  IABS R0, R5 ;  /* 0x0000000500007213 */ /* 0x000fe20000000000 */
[----:B------:R-:W-:Y:S01]  /*00b0*/  BSSY.RECONVERGENT B0, `(.L_x_86) ;  /* 0x000005e000007945 */ /* 0x000fe20003800200 */
[----:B------:R-:W-:Y:S02]  /*00c0*/  IABS R18, R2 ;  /* 0x0000000200127213 */ /* 0x000fe40000000000 */
[----:B------:R-:W1:Y:S03]  /*00d0*/  I2F.RP R7, R0 ;  /* 0x0000000000077306 */ /* 0x000e660000209400 */
[----:B------:R-:W2:Y:S05]  /*00e0*/  LDC R3, c[0x0][0x39c] ;  /* 0x0000e700ff037b82 */ /* 0x000eaa0000000800 */
[----:B-1----:R-:W1:Y:S01]  /*00f0*/  MUFU.RCP R7, R7 ;  /* 0x0000000700077308 */ /* 0x002e620000001000 */
[----:B0-----:R-:W-:-:S02]  /*0100*/  IABS R6, R8 ;  /* 0x0000000800067213 */ /* 0x001fc40000000000 */
[----:B------:R-:W-:-:S05]  /*0110*/  IADD3 R15, PT, PT, R5, -0x1, R8 ;  /* 0xffffffff050f7810 */ /* 0x000fca0007ffe008 */
[----:B------:R-:W0:Y:S01]  /*0120*/  I2F.RP R14, R6 ;  /* 0x00000006000e7306 */ /* 0x000e220000209400 */
[----:B--2---:R-:W-:Y:S02]  /*0130*/  IABS R9, R3 ;  /* 0x0000000300097213 */ /* 0x004fe40000000000 */
[----:B------:R-:W-:-:S05]  /*0140*/  IADD3 R4, PT, PT, R4, -0x1, R3 ;  /* 0xffffffff04047810 */ /* 0x000fca0007ffe003 */
[----:B------:R-:W2:Y:S01]  /*0150*/  I2F.RP R16, R9 ;  /* 0x0000000900107306 */ /* 0x000ea20000209400 */
[----:B-1----:R-:W-:-:S07]  /*0160*/  VIADD R10, R7, 0xffffffe ;  /* 0x0ffffffe070a7836 */ /* 0x002fce0000000000 */
[----:B0-----:R-:W0:Y:S08]  /*0170*/  MUFU.RCP R14, R14 ;  /* 0x0000000e000e7308 */ /* 0x001e300000001000 */
[----:B------:R1:W-:Y:S08]  /*0180*/  F2I.FTZ.U32.TRUNC.NTZ R11, R10 ;  /* 0x0000000a000b7305 */ /* 0x0003f0000021f000 */
[----:B--2---:R-:W-:Y:S01]  /*0190*/  MUFU.RCP R16, R16 ;  /* 0x0000001000107308 */ /* 0x004fe20000001000 */
[----:B0-----:R-:W-:-:S02]  /*01a0*/  VIADD R12, R14, 0xffffffe ;  /* 0x0ffffffe0e0c7836 */ /* 0x001fc40000000000 */
[----:B-1----:R-:W-:-:S05]  /*01b0*/  IMAD.MOV.U32 R10, RZ, RZ, RZ ;  /* 0x000000ffff0a7224 */ /* 0x002fca00078e00ff */
[----:B------:R0:W1:Y:S02]  /*01c0*/  F2I.FTZ.U32.TRUNC.NTZ R13, R12 ;  /* 0x0000000c000d7305 */ /* 0x000064000021f000 */
[----:B0-----:R-:W-:Y:S02]  /*01d0*/  IMAD.MOV.U32 R12, RZ, RZ, RZ ;  /* 0x000000ffff0c7224 */ /* 0x001fe400078e00ff */
[----:B-1----:R-:W-:-:S04]  /*01e0*/  IMAD.MOV R17, RZ, RZ, -R13 ;  /* 0x000000ffff117224 */ /* 0x002fc800078e0a0d */
[----:B------:R-:W-:Y:S01]  /*01f0*/  IMAD R7, R17, R6, RZ ;  /* 0x0000000611077224 */ /* 0x000fe200078e02ff */
[----:B------:R-:W-:Y:S02]  /*0200*/  IABS R17, R15 ;  /* 0x0000000f00117213 */ /* 0x000fe40000000000 */
[----:B------:R-:W-:Y:S01]  /*0210*/  LOP3.LUT R15, R15, R8, RZ, 0x3c, !PT ;  /* 0x000000080f0f7212 */ /* 0x000fe200078e3cff */
[----:B------:R-:W-:-:S03]  /*0220*/  IMAD.HI.U32 R12, R13, R7, R12 ;  /* 0x000000070d0c7227 */ /* 0x000fc600078e000c */
[----:B------:R-:W-:Y:S01]  /*0230*/  ISETP.GE.AND P3, PT, R15, RZ, PT ;  /* 0x000000ff0f00720c */ /* 0x000fe20003f66270 */
[----:B------:R-:W-:Y:S02]  /*0240*/  IMAD.MOV R13, RZ, RZ, -R11 ;  /* 0x000000ffff0d7224 */ /* 0x000fe400078e0a0b */
[----:B------:R-:W-:-:S04]  /*0250*/  IMAD.HI.U32 R12, R12, R17, RZ ;  /* 0x000000110c0c7227 */ /* 0x000fc800078e00ff */
[----:B------:R-:W-:Y:S02]  /*0260*/  IMAD R13, R13, R0, RZ ;  /* 0x000000000d0d7224 */ /* 0x000fe400078e02ff */
[----:B------:R-:W-:Y:S02]  /*0270*/  IMAD.MOV R14, RZ, RZ, -R12 ;  /* 0x000000ffff0e7224 */ /* 0x000fe400078e0a0c */
[----:B------:R-:W-:Y:S02]  /*0280*/  VIADD R7, R16, 0xffffffe ;  /* 0x0ffffffe10077836 */ /* 0x000fe40000000000 */
[----:B------:R-:W-:-:S04]  /*0290*/  IMAD.HI.U32 R10, R11, R13, R10 ;  /* 0x0000000d0b0a7227 */ /* 0x000fc800078e000a */
[----:B------:R-:W-:Y:S01]  /*02a0*/  IMAD.MOV.U32 R11, RZ, RZ, R18 ;  /* 0x000000ffff0b7224 */ /* 0x000fe200078e0012 */
[----:B------:R-:W0:Y:S01]  /*02b0*/  F2I.FTZ.U32.TRUNC.NTZ R7, R7 ;  /* 0x0000000700077305 */ /* 0x000e22000021f000 */
[----:B------:R-:W-:Y:S02]  /*02c0*/  IMAD R13, R6, R14, R17 ;  /* 0x0000000e060d7224 */ /* 0x000fe400078e0211 */
[----:B------:R-:W-:-:S03]  /*02d0*/  IMAD.HI.U32 R10, R10, R11, RZ ;  /* 0x0000000b0a0a7227 */ /* 0x000fc600078e00ff */
[----:B------:R-:W-:Y:S02]  /*02e0*/  ISETP.GT.U32.AND P1, PT, R6, R13, PT ;  /* 0x0000000d0600720c */ /* 0x000fe40003f24070 */
[----:B------:R-:W-:-:S05]  /*02f0*/  IADD3 R14, PT, PT, -R10, RZ, RZ ;  /* 0x000000ff0a0e7210 */ /* 0x000fca0007ffe1ff */
[----:B------:R-:W-:Y:S02]  /*0300*/  IMAD R11, R0, R14, R11 ;  /* 0x0000000e000b7224 */ /* 0x000fe400078e020b */
[----:B0-----:R-:W-:-:S03]  /*0310*/  IMAD.MOV R16, RZ, RZ, -R7 ;  /* 0x000000ffff107224 */ /* 0x001fc600078e0a07 */
[----:B------:R-:W-:Y:S01]  /*0320*/  ISETP.GT.U32.AND P0, PT, R0, R11, PT ;  /* 0x0000000b0000720c */ /* 0x000fe20003f04070 */
[----:B------:R-:W-:Y:S02]  /*0330*/  @!P1 IMAD.IADD R13, R13, 0x1, -R6 ;  /* 0x000000010d0d9824 */ /* 0x000fe400078e0a06 */
[----:B------:R-:W-:Y:S02]  /*0340*/  IMAD.MOV.U32 R14, RZ, RZ, R16 ;  /* 0x000000ffff0e7224 */ /* 0x000fe400078e0010 */
[----:B------:R-:W-:Y:S01]  /*0350*/  @!P1 VIADD R12, R12, 0x1 ;  /* 0x000000010c0c9836 */ /* 0x000fe20000000000 */
[----:B------:R-:W-:Y:S01]  /*0360*/  ISETP.GE.U32.AND P2, PT, R13, R6, PT ;  /* 0x000000060d00720c */ /* 0x000fe20003f46070 */
[----:B------:R-:W-:Y:S01]  /*0370*/  IMAD R17, R14, R9, RZ ;  /* 0x000000090e117224 */ /* 0x000fe200078e02ff */
[----:B------:R-:W-:Y:S01]  /*0380*/  IABS R13, R4 ;  /* 0x00000004000d7213 */ /* 0x000fe20000000000 */
[----:B------:R-:W-:Y:S01]  /*0390*/  IMAD.MOV.U32 R6, RZ, RZ, RZ ;  /* 0x000000ffff067224 */ /* 0x000fe200078e00ff */
[----:B------:R-:W-:-:S02]  /*03a0*/  ISETP.NE.AND P1, PT, R8, RZ, PT ;  /* 0x000000ff0800720c */ /* 0x000fc40003f25270 */
[----:B------:R-:W-:Y:S01]  /*03b0*/  LOP3.LUT R4, R4, R3, RZ, 0x3c, !PT ;  /* 0x0000000304047212 */ /* 0x000fe200078e3cff */
[----:B------:R-:W-:-:S04]  /*03c0*/  IMAD.HI.U32 R6, R7, R17, R6 ;  /* 0x0000001107067227 */ /* 0x000fc800078e0006 */
[----:B------:R-:W-:Y:S02]  /*03d0*/  @!P0 IMAD.IADD R11, R11, 0x1, -R0 ;  /* 0x000000010b0b8824 */ /* 0x000fe400078e0a00 */
[----:B------:R-:W-:Y:S01]  /*03e0*/  IMAD.HI.U32 R7, R6, R13, RZ ;  /* 0x0000000d06077227 */ /* 0x000fe200078e00ff */
[----:B------:R-:W-:-:S03]  /*03f0*/  LOP3.LUT R6, R2, R5, RZ, 0x3c, !PT ;  /* 0x0000000502067212 */ /* 0x000fc600078e3cff */
[----:B------:R-:W-:Y:S01]  /*0400*/  @P2 VIADD R12, R12, 0x1 ;  /* 0x000000010c0c2836 */ /* 0x000fe20000000000 */
[----:B------:R-:W-:Y:S01]  /*0410*/  ISETP.GE.U32.AND P2, PT, R11, R0, PT ;  /* 0x000000000b00720c */ /* 0x000fe20003f46070 */
[----:B------:R-:W-:Y:S02]  /*0420*/  IMAD.MOV R0, RZ, RZ, -R7 ;  /* 0x000000ffff007224 */ /* 0x000fe400078e0a07 */
[----:B------:R-:W-:Y:S01]  /*0430*/  @!P0 VIADD R10, R10, 0x1 ;  /* 0x000000010a0a8836 */ /* 0x000fe20000000000 */
[----:B------:R-:W-:Y:S01]  /*0440*/  @!P3 IADD3 R12, PT, PT, -R12, RZ, RZ ;  /* 0x000000ff0c0cb210 */ /* 0x000fe20007ffe1ff */
[----:B------:R-:W-:Y:S01]  /*0450*/  IMAD R0, R9, R0, R13 ;  /* 0x0000000009007224 */ /* 0x000fe200078e020d */
[----:B------:R-:W-:Y:S02]  /*0460*/  ISETP.GE.AND P3, PT, R6, RZ, PT ;  /* 0x000000ff0600720c */ /* 0x000fe40003f66270 */
[----:B------:R-:W-:Y:S02]  /*0470*/  @!P1 LOP3.LUT R12, RZ, R8, RZ, 0x33, !PT ;  /* 0x00000008ff0c9212 */ /* 0x000fe400078e33ff */
[----:B------:R-:W-:-:S02]  /*0480*/  ISETP.NE.AND P1, PT, R5, RZ, PT ;  /* 0x000000ff0500720c */ /* 0x000fc40003f25270 */
[----:B------:R-:W-:Y:S01]  /*0490*/  ISETP.GT.U32.AND P0, PT, R9, R0, PT ;  /* 0x000000000900720c */ /* 0x000fe20003f04070 */
[----:B------:R-:W-:Y:S01]  /*04a0*/  @P2 VIADD R10, R10, 0x1 ;  /* 0x000000010a0a2836 */ /* 0x000fe20000000000 */
[----:B------:R-:W-:-:S03]  /*04b0*/  I2FP.F32.S32 R11, R12 ;  /* 0x0000000c000b7245 */ /* 0x000fc60000201400 */
[----:B------:R-:W-:Y:S01]  /*04c0*/  IMAD.MOV.U32 R6, RZ, RZ, R10 ;  /* 0x000000ffff067224 */ /* 0x000fe200078e000a */
[----:B------:R-:W0:Y:S03]  /*04d0*/  MUFU.RCP R8, R11 ;  /* 0x0000000b00087308 */ /* 0x000e260000001000 */
[----:B------:R-:W-:Y:S02]  /*04e0*/  @!P3 IMAD.MOV R6, RZ, RZ, -R6 ;  /* 0x000000ffff06b224 */ /* 0x000fe400078e0a06 */
[----:B------:R-:W-:Y:S02]  /*04f0*/  @!P1 LOP3.LUT R6, RZ, R5, RZ, 0x33, !PT ;  /* 0x00000005ff069212 */ /* 0x000fe400078e33ff */
[----:B------:R-:W-:Y:S01]  /*0500*/  @!P0 IMAD.IADD R0, R0, 0x1, -R9 ;  /* 0x0000000100008824 */ /* 0x000fe200078e0a09 */
[----:B------:R-:W-:Y:S01]  /*0510*/  ISETP.GE.AND P1, PT, R4, RZ, PT ;  /* 0x000000ff0400720c */ /* 0x000fe20003f26270 */
[----:B------:R-:W-:Y:S01]  /*0520*/  @!P0 VIADD R7, R7, 0x1 ;  /* 0x0000000107078836 */ /* 0x000fe20000000000 */
[----:B------:R-:W-:Y:S01]  /*0530*/  ISETP.NE.AND P0, PT, R3, RZ, PT ;  /* 0x000000ff0300720c */ /* 0x000fe20003f05270 */
[----:B------:R-:W-:Y:S01]  /*0540*/  IMAD.MOV R10, RZ, RZ, -R6 ;  /* 0x000000ffff0a7224 */ /* 0x000fe200078e0a06 */
[----:B------:R-:W-:-:S03]  /*0550*/  ISETP.GE.U32.AND P2, PT, R0, R9, PT ;  /* 0x000000090000720c */ /* 0x000fc60003f46070 */
[----:B------:R-:W-:Y:S02]  /*0560*/  IMAD R0, R5, R10, R2 ;  /* 0x0000000a05007224 */ /* 0x000fe400078e0202 */
[----:B0-----:R-:W-:-:S03]  /*0570*/  FFMA R5, -R11, R8, 1 ;  /* 0x3f8000000b057423 */ /* 0x001fc60000000108 */
[----:B------:R-:W-:Y:S01]  /*0580*/  I2FP.F32.S32 R0, R0 ;  /* 0x0000000000007245 */ /* 0x000fe20000201400 */
[----:B------:R-:W-:-:S04]  /*0590*/  FFMA R9, R8, R5, R8 ;  /* 0x0000000508097223 */ /* 0x000fc80000000008 */
[----:B------:R-:W-:Y:S01]  /*05a0*/  FADD R0, R0, 0.5 ;  /* 0x3f00000000007421 */ /* 0x000fe20000000000 */
[----:B------:R-:W-:-:S03]  /*05b0*/  @P2 IADD3 R7, PT, PT, R7, 0x1, RZ ;  /* 0x0000000107072810 */ /* 0x000fc60007ffe0ff */
[----:B------:R-:W0:Y:S01]  /*05c0*/  FCHK P2, R0, R11 ;  /* 0x0000000b00007302 */ /* 0x000e220000040000 */
[----:B------:R-:W-:Y:S01]  /*05d0*/  FFMA R4, R0, R9, RZ ;  /* 0x0000000900047223 */ /* 0x000fe200000000ff */
[----:B------:R-:W-:-:S03]  /*05e0*/  IMAD.MOV.U32 R5, RZ, RZ, R7 ;  /* 0x000000ffff057224 */ /* 0x000fc600078e0007 */
[----:B------:R-:W-:Y:S01]  /*05f0*/  FFMA R7, -R11, R4, R0 ;  /* 0x000000040b077223 */ /* 0x000fe20000000100 */
[----:B------:R-:W-:Y:S01]  /*0600*/  @!P1 IMAD.MOV R5, RZ, RZ, -R5 ;  /* 0x000000ffff059224 */ /* 0x000fe200078e0a05 */
[----:B------:R-:W-:Y:S02]  /*0610*/  @!P0 LOP3.LUT R5, RZ, R3, RZ, 0x33, !PT ;  /* 0x00000003ff058212 */ /* 0x000fe400078e33ff */
[----:B------:R-:W-:Y:S01]  /*0620*/  FFMA R7, R9, R7, R4 ;  /* 0x0000000709077223 */ /* 0x000fe20000000004 */
[----:B------:R-:W-:Y:S01]  /*0630*/  IMAD.MOV.U32 R4, RZ, RZ, RZ ;  /* 0x000000ffff047224 */ /* 0x000fe200078e00ff */
[----:B0-----:R-:W-:Y:S06]  /*0640*/  @!P2 BRA `(.L_x_87) ;  /* 0x000000000010a947 */ /* 0x001fec0003800000 */
[----:B------:R-:W-:Y:S01]  /*0650*/  IMAD.MOV.U32 R3, RZ, RZ, R11 ;  /* 0x000000ffff037224 */ /* 0x000fe200078e000b */
[----:B------:R-:W-:-:S07]  /*0660*/  MOV R8, 0x680 ;  /* 0x0000068000087802 */ /* 0x000fce0000000f00 */
[----:B------:R-:W-:Y:S05]  /*0670*/  CALL.REL.NOINC `($__internal_1_$__cuda_sm3x_div_rn_noftz_f32_slowpath) ;  /* 0x0000000400a07944 */ /* 0x000fea0003c00000 */
[----:B------:R-:W-:-:S07]  /*0680*/  IMAD.MOV.U32 R7, RZ, RZ, R0 ;  /* 0x000000ffff077224 */ /* 0x000fce00078e0000 */
.L_x_87:
[----:B------:R-:W-:Y:S05]  /*0690*/  BSYNC.RECONVERGENT B0 ;  /* 0x0000000000007941 */ /* 0x000fea0003800200 */
.L_x_86:
[----:B------:R-:W-:Y:S01]  /*06a0*/  I2FP.F32.S32 R9, R5 ;  /* 0x0000000500097245 */ /* 0x000fe20000201400 */
[----:B------:R-:W-:Y:S01]  /*06b0*/  BSSY.RECONVERGENT B0, `(.L_x_88) ;  /* 0x0000010000007945 */ /* 0x000fe20003800200 */
[----:B------:R-:W-:Y:S01]  /*06c0*/  I2FP.F32.S32 R0, R6 ;  /* 0x0000000600007245 */ /* 0x000fe20000201400 */
[----:B------:R-:W-:Y:S01]  /*06d0*/  FADD R5, R7, -0.5 ;  /* 0xbf00000007057421 */ /* 0x000fe20000000000 */
[----:B------:R-:W0:Y:S03]  /*06e0*/  MUFU.RCP R3, R9 ;  /* 0x0000000900037308 */ /* 0x000e260000001000 */
[----:B------:R-:W-:-:S05]  /*06f0*/  FADD R0, R0, 0.5 ;  /* 0x3f00000000007421 */ /* 0x000fca0000000000 */
[----:B------:R-:W1:Y:S01]  /*0700*/  FCHK P0, R0, R9 ;  /* 0x0000000900007302 */ /* 0x000e620000000000 */
[----:B0-----:R-:W-:-:S04]  /*0710*/  FFMA R6, -R9, R3, 1 ;  /* 0x3f80000009067423 */ /* 0x001fc80000000103 */
[----:B------:R-:W-:-:S04]  /*0720*/  FFMA R3, R3, R6, R3 ;  /* 0x0000000603037223 */ /* 0x000fc80000000003 */
[----:B------:R-:W-:-:S04]  /*0730*/  FFMA R6, R0, R3, RZ ;  /* 0x0000000300067223 */ /* 0x000fc800000000ff */
[----:B------:R-:W-:-:S04]  /*0740*/  FFMA R8, -R9, R6, R0 ;  /* 0x0000000609087223 */ /* 0x000fc80000000100 */
[----:B------:R-:W-:Y:S01]  /*0750*/  FFMA R3, R3, R8, R6 ;  /* 0x0000000803037223 */ /* 0x000fe20000000006 */
[----:B-1----:R-:W-:Y:S06]  /*0760*/  @!P0 BRA `(.L_x_89) ;  /* 0x0000000000108947 */ /* 0x002fec0003800000 */
[----:B------:R-:W-:Y:S01]  /*0770*/  IMAD.MOV.U32 R3, RZ, RZ, R9 ;  /* 0x000000ffff037224 */ /* 0x000fe200078e0009 */
[----:B------:R-:W-:-:S07]  /*0780*/  MOV R8, 0x7a0 ;  /* 0x000007a000087802 */ /* 0x000fce0000000f00 */
[----:B------:R-:W-:Y:S05]  /*0790*/  CALL.REL.NOINC `($__internal_1_$__cuda_sm3x_div_rn_noftz_f32_slowpath) ;  /* 0x0000000400587944 */ /* 0x000fea0003c00000 */
[----:B------:R-:W-:-:S07]  /*07a0*/  IMAD.MOV.U32 R3, RZ, RZ, R0 ;  /* 0x000000ffff037224 */ /* 0x000fce00078e0000 */
.L_x_89:
[----:B------:R-:W-:Y:S05]  /*07b0*/  BSYNC.RECONVERGENT B0 ;  /* 0x0000000000007941 */ /* 0x000fea0003800200 */
.L_x_88:
[----:B------:R-:W0:Y:S01]  /*07c0*/  F2I.FLOOR.NTZ R6, R5 ;  /* 0x0000000500067305 */ /* 0x000e220000207100 */
[----:B------:R-:W-:Y:S01]  /*07d0*/  FADD R7, R3, -0.5 ;  /* 0xbf00000003077421 */ /* 0x000fe20000000000 */
[----:B------:R-:W-:Y:S01]  /*07e0*/  BSSY.RECONVERGENT B0, `(.L_x_90) ;  /* 0x0000010000007945 */ /* 0x000fe20003800200 */
[----:B------:R-:W-:Y:S01]  /*07f0*/  HFMA2 R3, -RZ, RZ, 0, 0 ;  /* 0x00000000ff037431 */ /* 0x000fe200000001ff */
[----:B------:R-:W-:-:S04]  /*0800*/  CS2R R8, SRZ ;  /* 0x0000000000087805 */ /* 0x000fc8000001ff00 */
[----:B------:R-:W1:Y:S01]  /*0810*/  F2I.FLOOR.NTZ R10, R7 ;  /* 0x00000007000a7305 */ /* 0x000e620000207100 */
[----:B0-----:R-:W-:Y:S02]  /*0820*/  ISETP.GE.AND P0, PT, R6, RZ, PT ;  /* 0x000000ff0600720c */ /* 0x001fe40003f06270 */
[----:B-1----:R-:W-:-:S11]  /*0830*/  ISETP.GE.AND P1, PT, R10, RZ, PT ;  /* 0x000000ff0a00720c */ /* 0x002fd60003f26270 */
[----:B------:R-:W-:Y:S05]  /*0840*/  @!P0 BRA `(.L_x_91) ;  /* 0x0000000000248947 */ /* 0x000fea0003800000 */
[----:B------:R-:W0:Y:S02]  /*0850*/  LDCU UR4, c[0x0][0x398] ;  /* 0x00007300ff0477ac */ /* 0x000e240008000800 */
[----:B0-----:R-:W-:-:S06]  /*0860*/  UIADD3 UR4, UPT, UPT, UR4, -0x1, URZ ;  /* 0xffffffff04047890 */ /* 0x001fcc000fffe0ff */
[----:B------:R-:W-:Y:S01]  /*0870*/  ISETP.GE.AND P0, PT, R6, UR4, PT ;  /* 0x0000000406007c0c */ /* 0x000fe2000bf06270 */
[----:B------:R-:W-:Y:S02]  /*0880*/  IMAD.U32 R8, RZ, RZ, UR4 ;  /* 0x00000004ff087e24 */ /* 0x000fe4000f8e00ff */
[----:B------:R-:W-:-:S10]  /*0890*/  IMAD.U32 R3, RZ, RZ, UR4 ;  /* 0x00000004ff037e24 */ /* 0x000fd4000f8e00ff */
[----:B------:R-:W-:Y:S01]  /*08a0*/  @!P0 I2FP.F32.S32 R0, R6 ;  /* 0x0000000600008245 */ /* 0x000fe20000201400 */
[----:B------:R-:W-:Y:S02]  /*08b0*/  @!P0 VIADD R8, R6, 0x1 ;  /* 0x0000000106088836 */ /* 0x000fe40000000000 */
[----:B------:R-:W-:Y:S02]  /*08c0*/  @!P0 IMAD.MOV.U32 R3, RZ, RZ, R6 ;  /* 0x000000ffff038224 */ /* 0x000fe400078e0006 */
[----:B------:R-:W-:-:S07]  /*08d0*/  @!P0 FADD.SAT R4, R5, -R0 ;  /* 0x8000000005048221 */ /* 0x000fce0000002000 */
.L_x_91:
[----:B------:R-:W-:Y:S05]  /*08e0*/  BSYNC.RECONVERGENT B0 ;  /* 0x0000000000007941 */ /* 0x000fea0003800200 */
.L_x_90:
[----:B------:R-:W-:Y:S01]  /*08f0*/  BSSY.RECONVERGENT B0, `(.L_x_92) ;  /* 0x000000d000007945 */ /* 0x000fe20003800200 */
[----:B------:R-:W-:Y:S02]  /*0900*/  IMAD.MOV.U32 R0, RZ, RZ, RZ ;  /* 0x000000ffff007224 */ /* 0x000fe400078e00ff */
[----:B------:R-:W-:Y:S01]  /*0910*/  IMAD.MOV.U32 R5, RZ, RZ, RZ ;  /* 0x000000ffff057224 */ /* 0x000fe200078e00ff */
[----:B------:R-:W-:Y:S06]  /*0920*/  @!P1 BRA `(.L_x_93) ;  /* 0x0000000000249947 */ /* 0x000fec0003800000 */
[----:B------:R-:W0:Y:S02]  /*0930*/  LDCU UR4, c[0x0][0x39c] ;  /* 0x00007380ff0477ac */ /* 0x000e240008000800 */
[----:B0-----:R-:W-:-:S06]  /*0940*/  UIADD3 UR4, UPT, UPT, UR4, -0x1, URZ ;  /* 0xffffffff04047890 */ /* 0x001fcc000fffe0ff */
[----:B------:R-:W-:Y:S01]  /*0950*/  ISETP.GE.AND P0, PT, R10, UR4, PT ;  /* 0x000000040a007c0c */ /* 0x000fe2000bf06270 */
[----:B------:R-:W-:Y:S01]  /*0960*/  IMAD.U32 R5, RZ, RZ, UR4 ;  /* 0x00000004ff057e24 */ /* 0x000fe2000f8e00ff */
[----:B------:R-:W-:-:S11]  /*0970*/  MOV R9, UR4 ;  /* 0x0000000400097c02 */ /* 0x000fd60008000f00 */
[----:B------:R-:W-:Y:S01]  /*0980*/  @!P0 I2FP.F32.S32 R6, R10 ;  /* 0x0000000a00068245 */ /* 0x000fe20000201400 */
[----:B------:R-:W-:Y:S02]  /*0990*/  @!P0 VIADD R5, R10, 0x1 ;  /* 0x000000010a058836 */ /* 0x000fe40000000000 */
[----:B------:R-:W-:Y:S02]  /*09a0*/  @!P0 IMAD.MOV.U32 R9, RZ, RZ, R10 ;  /* 0x000000ffff098224 */ /* 0x000fe400078e000a */
[----:B------:R-:W-:-:S07]  /*09b0*/  @!P0 FADD.SAT R0, R7, -R6 ;  /* 0x8000000607008221 */ /* 0x000fce0000002000 */
.L_x_93:
[----:B------:R-:W-:Y:S05]  /*09c0*/  BSYNC.RECONVERGENT B0 ;  /* 0x0000000000007941 */ /* 0x000fea0003800200 */
.L_x_92:
[----:B------:R-:W0:Y:S01]  /*09d0*/  LDCU.128 UR8, c[0x0][0x380] ;  /* 0x00007000ff0877ac */ /* 0x000e220008000c00 */
[----:B------:R-:W-:Y:S01]  /*09e0*/  SHF.R.S32.HI R14, RZ, 0x1f, R2 ;  /* 0x0000001fff0e7819 */ /* 0x000fe20000011402 */
[----:B------:R-:W1:Y:S01]  /*09f0*/  LDCU.64 UR4, c[0x0][0x358] ;  /* 0x00006b00ff0477ac */ /* 0x000e620008000a00 */
[----:B------:R-:W2:Y:S01]  /*0a00*/  LDCU.64 UR6, c[0x0][0x3a0] ;  /* 0x00007400ff0677ac */ /* 0x000ea20008000a00 */
[----:B0-----:R-:W-:Y:S01]  /*0a10*/  IADD3 R6, P0, PT, R2, UR8, RZ ;  /* 0x0000000802067c10 */ /* 0x001fe2000ff1e0ff */
[----:B------:R-:W0:Y:S03]  /*0a20*/  LDCU UR8, c[0x0][0x398] ;  /* 0x00007300ff0877ac */ /* 0x000e260008000800 */
[----:B------:R-:W-:-:S05]  /*0a30*/  IADD3.X R7, PT, PT, R14, UR9, RZ, P0, !PT ;  /* 0x000000090e077c10 */ /* 0x000fca00087fe4ff */
[----:B-1----:R-:W3:Y:S01]  /*0a40*/  LDG.E.U8.CONSTANT R6, desc[UR4][R6.64] ;  /* 0x0000000406067981 */ /* 0x002ee2000c1e9100 */
[--C-:B0-----:R-:W-:Y:S02]  /*0a50*/  IMAD R11, R5, UR8, R8.reuse ;  /* 0x00000008050b7c24 */ /* 0x101fe4000f8e0208 */
[----:B------:R-:W-:Y:S02]  /*0a60*/  IMAD R10, R9, UR8, R8 ;  /* 0x00000008090a7c24 */ /* 0x000fe4000f8e0208 */
[--C-:B------:R-:W-:Y:S02]  /*0a70*/  IMAD R8, R5, UR8, R3.reuse ;  /* 0x0000000805087c24 */ /* 0x100fe4000f8e0203 */
[----:B------:R-:W-:Y:S02]  /*0a80*/  IMAD R3, R9, UR8, R3 ;  /* 0x0000000809037c24 */ /* 0x000fe4000f8e0203 */
[----:B------:R-:W-:Y:S02]  /*0a90*/  IMAD.SHL.U32 R9, R11, 0x100, RZ ;  /* 0x000001000b097824 */ /* 0x000fe400078e00ff */
[----:B------:R-:W-:-:S02]  /*0aa0*/  IMAD.SHL.U32 R5, R10, 0x100, RZ ;  /* 0x000001000a057824 */ /* 0x000fc400078e00ff */
[----:B------:R-:W-:Y:S01]  /*0ab0*/  IMAD.SHL.U32 R13, R8, 0x100, RZ ;  /* 0x00000100080d7824 */ /* 0x000fe200078e00ff */
[C---:B---3--:R-:W-:Y:S02]  /*0ac0*/  PRMT R11, R6.reuse, 0x6540, R11 ;  /* 0x00006540060b7816 */ /* 0x048fe4000000000b */
[C---:B------:R-:W-:Y:S02]  /*0ad0*/  PRMT R7, R6.reuse, 0x6540, R8 ;  /* 0x0000654006077816 */ /* 0x040fe40000000008 */
[C---:B------:R-:W-:Y:S02]  /*0ae0*/  PRMT R10, R6.reuse, 0x6540, R10 ;  /* 0x00006540060a7816 */ /* 0x040fe4000000000a */
[----:B--2---:R-:W-:Y:S02]  /*0af0*/  IADD3 R8, P0, PT, R11, UR6, RZ ;  /* 0x000000060b087c10 */ /* 0x004fe4000ff1e0ff */
[----:B------:R-:W-:Y:S01]  /*0b00*/  PRMT R12, R6, 0x6540, R3 ;  /* 0x00006540060c7816 */ /* 0x000fe20000000003 */
[----:B------:R-:W-:Y:S01]  /*0b10*/  IMAD.SHL.U32 R3, R3, 0x100, RZ ;  /* 0x0000010003037824 */ /* 0x000fe200078e00ff */
[----:B------:R-:W-:-:S02]  /*0b20*/  IADD3 R10, P1, PT, R10, UR6, RZ ;  /* 0x000000060a0a7c10 */ /* 0x000fc4000ff3e0ff */
[----:B------:R-:W-:Y:S02]  /*0b30*/  IADD3 R6, P2, PT, R7, UR6, RZ ;  /* 0x0000000607067c10 */ /* 0x000fe4000ff5e0ff */
[----:B------:R-:W-:Y:S02]  /*0b40*/  LEA.HI.X.SX32 R9, R9, UR7, 0x1, P0 ;  /* 0x0000000709097c11 */ /* 0x000fe400080f0eff */
[----:B------:R-:W-:Y:S02]  /*0b50*/  IADD3 R12, P0, PT, R12, UR6, RZ ;  /* 0x000000060c0c7c10 */ /* 0x000fe4000ff1e0ff */
[----:B------:R-:W-:Y:S01]  /*0b60*/  LEA.HI.X.SX32 R11, R5, UR7, 0x1, P1 ;  /* 0x00000007050b7c11 */ /* 0x000fe200088f0eff */
[----:B------:R-:W2:Y:S01]  /*0b70*/  LDG.E.U8.CONSTANT R8, desc[UR4][R8.64] ;  /* 0x0000000408087981 */ /* 0x000ea2000c1e9100 */
[----:B------:R-:W-:Y:S02]  /*0b80*/  LEA.HI.X.SX32 R7, R13, UR7, 0x1, P2 ;  /* 0x000000070d077c11 */ /* 0x000fe400090f0eff */
[----:B------:R-:W-:Y:S01]  /*0b90*/  LEA.HI.X.SX32 R13, R3, UR7, 0x1, P0 ;  /* 0x00000007030d7c11 */ /* 0x000fe200080f0eff */
[----:B------:R-:W3:Y:S04]  /*0ba0*/  LDG.E.U8.CONSTANT R10, desc[UR4][R10.64] ;  /* 0x000000040a0a7981 */ /* 0x000ee8000c1e9100 */
[----:B------:R-:W4:Y:S04]  /*0bb0*/  LDG.E.U8.CONSTANT R6, desc[UR4][R6.64] ;  /* 0x0000000406067981 */ /* 0x000f28000c1e9100 */
[----:B------:R-:W5:Y:S01]  /*0bc0*/  LDG.E.U8.CONSTANT R12, desc[UR4][R12.64] ;  /* 0x000000040c0c7981 */ /* 0x000f62000c1e9100 */
[----:B------:R-:W-:Y:S01]  /*0bd0*/  FADD R16, -R4, 1 ;  /* 0x3f80000004107421 */ /* 0x000fe20000000100 */
[----:B------:R-:W-:-:S02]  /*0be0*/  IADD3 R2, P0, PT, R2, UR10, RZ ;  /* 0x0000000a02027c10 */ /* 0x000fc4000ff1e0ff */
[----:B--2---:R-:W-:Y:S02]  /*0bf0*/  I2FP.F32.U32 R3, R8 ;  /* 0x0000000800037245 */ /* 0x004fe40000201000 */
[----:B---3--:R-:W-:-:S03]  /*0c00*/  I2FP.F32.U32 R5, R10 ;  /* 0x0000000a00057245 */ /* 0x008fc60000201000 */
[----:B------:R-:W-:Y:S01]  /*0c10*/  FMUL R18, R3, R4 ;  /* 0x0000000403127220 */ /* 0x000fe20000400000 */
[----:B----4-:R-:W-:Y:S01]  /*0c20*/  I2FP.F32.U32 R15, R6 ;  /* 0x00000006000f7245 */ /* 0x010fe20000201000 */
[----:B------:R-:W-:Y:S01]  /*0c30*/  FMUL R4, R5, R4 ;  /* 0x0000000405047220 */ /* 0x000fe20000400000 */
[----:B-----5:R-:W-:-:S03]  /*0c40*/  I2FP.F32.U32 R3, R12 ;  /* 0x0000000c00037245 */ /* 0x020fc60000201000 */
[-C--:B------:R-:W-:Y:S01]  /*0c50*/  FFMA R15, R15, R16.reuse, R18 ;  /* 0x000000100f0f7223 */ /* 0x080fe20000000012 */
[----:B------:R-:W-:Y:S01]  /*0c60*/  FADD R8, -R0, 1 ;  /* 0x3f80000000087421 */ /* 0x000fe20000000100 */
[----:B------:R-:W-:Y:S02]  /*0c70*/  FFMA R3, R3, R16, R4 ;  /* 0x0000001003037223 */ /* 0x000fe40000000004 */
[----:B------:R-:W-:-:S04]  /*0c80*/  FMUL R0, R15, R0 ;  /* 0x000000000f007220 */ /* 0x000fc80000400000 */
[----:B------:R-:W-:-:S05]  /*0c90*/  FFMA R0, R3, R8, R0 ;  /* 0x0000000803007223 */ /* 0x000fca0000000000 */
[----:B------:R-:W-:-:S04]  /*0ca0*/  FMNMX R0, RZ, R0, !PT ;  /* 0x00000000ff007209 */ /* 0x000fc80007800000 */
[----:B------:R-:W-:-:S04]  /*0cb0*/  FMNMX R0, R0, 255, PT ;  /* 0x437f000000007809 */ /* 0x000fc80003800000 */
[----:B------:R-:W0:Y:S01]  /*0cc0*/  F2I.S64 R4, R0 ;  /* 0x0000000000047311 */ /* 0x000e220000201900 */
[----:B------:R-:W-:-:S05]  /*0cd0*/  IADD3.X R3, PT, PT, R14, UR11, RZ, P0, !PT ;  /* 0x0000000b0e037c10 */ /* 0x000fca00087fe4ff */
[----:B0-----:R-:W-:Y:S01]  /*0ce0*/  STG.E.U8 desc[UR4][R2.64], R4 ;  /* 0x0000000402007986 */ /* 0x001fe2000c101104 */
[----:B------:R-:W-:Y:S05]  /*0cf0*/  EXIT ;  /* 0x000000000000794d */ /* 0x000fea0003800000 */
        .weak           $__internal_1_$__cuda_sm3x_div_rn_noftz_f32_slowpath
        .type           $__internal_1_$__cuda_sm3x_div_rn_noftz_f32_slowpath,@function
        .size           $__internal_1_$__cuda_sm3x_div_rn_noftz_f32_slowpath,(.L_x_228 - $__internal_1_$__cuda_sm3x_div_rn_noftz_f32_slowpath)
$__internal_1_$__cuda_sm3x_div_rn_noftz_f32_slowpath:
[----:B------:R-:W-:Y:S01]  /*0d00*/  SHF.R.U32.HI R9, RZ, 0x17, R3 ;  /* 0x00000017ff097819 */ /* 0x000fe20000011603 */
[----:B------:R-:W-:Y:S01]  /*0d10*/  BSSY.RECONVERGENT B1, `(.L_x_94) ;  /* 0x0000062000017945 */ /* 0x000fe20003800200 */
[----:B------:R-:W-:Y:S02]  /*0d20*/  SHF.R.U32.HI R7, RZ, 0x17, R0 ;  /* 0x00000017ff077819 */ /* 0x000fe40000011600 */
[----:B------:R-:W-:Y:S02]  /*0d30*/  LOP3.LUT R14, R9, 0xff, RZ, 0xc0, !PT ;  /* 0x000000ff090e7812 */ /* 0x000fe400078ec0ff */
[----:B------:R-:W-:-:S03]  /*0d40*/  LOP3.LUT R12, R7, 0xff, RZ, 0xc0, !PT ;  /* 0x000000ff070c7812 */ /* 0x000fc600078ec0ff */
[----:B------:R-:W-:Y:S01]  /*0d50*/  VIADD R10, R14, 0xffffffff ;  /* 0xffffffff0e0a7836 */ /* 0x000fe20000000000 */
[----:B------:R-:W-:-:S04]  /*0d60*/  IADD3 R9, PT, PT, R12, -0x1, RZ ;  /* 0xffffffff0c097810 */ /* 0x000fc80007ffe0ff */
[----:B------:R-:W-:-:S04]  /*0d70*/  ISETP.GT.U32.AND P0, PT, R10, 0xfd, PT ;  /* 0x000000fd0a00780c */ /* 0x000fc80003f04070 */
[----:B------:R-:W-:-:S13]  /*0d80*/  ISETP.GT.U32.OR P0, PT, R9, 0xfd, P0 ;  /* 0x000000fd0900780c */ /* 0x000fda0000704470 */
[----:B------:R-:W-:Y:S01]  /*0d90*/  @!P0 IMAD.MOV.U32 R7, RZ, RZ, RZ ;  /* 0x000000ffff078224 */ /* 0x000fe200078e00ff */
        /* <DEDUP_REMOVED lines=19> */
[----:B------:R-:W-:Y:S02]  /*0ed0*/  @P0 IMAD.MOV.U32 R7, RZ, RZ, RZ ;  /* 0x000000ffff070224 */ /* 0x000fe400078e00ff */
[----:B------:R-:W-:Y:S01]  /*0ee0*/  @!P0 FFMA R0, R0, 1.84467440737095516160e+19, RZ ;  /* 0x5f80000000008823 */ /* 0x000fe200000000ff */
[----:B------:R-:W-:Y:S02]  /*0ef0*/  @!P0 IMAD.MOV.U32 R7, RZ, RZ, -0x40 ;  /* 0xffffffc0ff078424 */ /* 0x000fe400078e00ff */
[----:B------:R-:W-:Y:S02]  /*0f00*/  @!P1 FFMA R3, R3, 1.84467440737095516160e+19, RZ ;  /* 0x5f80000003039823 */ /* 0x000fe400000000ff */
[----:B------:R-:W-:-:S07]  /*0f10*/  @!P1 VIADD R7, R7, 0x40 ;  /* 0x0000004007079836 */ /* 0x000fce0000000000 */
.L_x_95:
[----:B------:R-:W-:Y:S01]  /*0f20*/  LEA R10, R14, 0xc0800000, 0x17 ;  /* 0xc08000000e0a7811 */ /* 0x000fe200078eb8ff */
[----:B------:R-:W-:Y:S04]  /*0f30*/  BSSY.RECONVERGENT B2, `(.L_x_100) ;  /* 0x0000036000027945 */ /* 0x000fe80003800200 */
[----:B------:R-:W-:Y:S02]  /*0f40*/  IMAD.IADD R10, R3, 0x1, -R10 ;  /* 0x00000001030a7824 */ /* 0x000fe400078e0a0a */
[----:B------:R-:W-:Y:S02]  /*0f50*/  VIADD R3, R12, 0xffffff81 ;  /* 0xffffff810c037836 */ /* 0x000fe40000000000 */
[----:B------:R0:W1:Y:S01]  /*0f60*/  MUFU.RCP R9, R10 ;  /* 0x0000000a00097308 */ /* 0x0000620000001000 */
[----:B------:R-:W-:Y:S01]  /*0f70*/  FADD.FTZ R11, -R10, -RZ ;  /* 0x800000ff0a0b7221 */ /* 0x000fe20000010100 */
[C---:B------:R-:W-:Y:S01]  /*0f80*/  IMAD R0, R3.reuse, -0x800000, R0 ;  /* 0xff80000003007824 */ /* 0x040fe200078e0200 */
[----:B0-----:R-:W-:-:S05]  /*0f90*/  IADD3 R10, PT, PT, R3, 0x7f, -R14 ;  /* 0x0000007f030a7810 */ /* 0x001fca0007ffe80e */
[----:B------:R-:W-:Y:S02]  /*0fa0*/  IMAD.IADD R10, R10, 0x1, R7 ;  /* 0x000000010a0a7824 */ /* 0x000fe400078e0207 */
[----:B-1----:R-:W-:-:S04]  /*0fb0*/  FFMA R12, R9, R11, 1 ;  /* 0x3f800000090c7423 */ /* 0x002fc8000000000b */
        /* <DEDUP_REMOVED lines=8> */
[----:B------:R-:W-:-:S05]  /*1040*/  IADD3 R11, PT, PT, R3, R10, RZ ;  /* 0x0000000a030b7210 */ /* 0x000fca0007ffe0ff */
[----:B------:R-:W-:-:S05]  /*1050*/  VIADD R3, R11, 0xffffffff ;  /* 0xffffffff0b037836 */ /* 0x000fca0000000000 */
        /* <DEDUP_REMOVED lines=10> */
[CCC-:B------:R-:W-:Y:S01]  /*1100*/  FFMA.RM R10, R16.reuse, R12.reuse, R9.reuse ;  /* 0x0000000c100a7223 */ /* 0x1c0fe20000004009 */
[C---:B------:R-:W-:Y:S02]  /*1110*/  ISETP.NE.AND P2, PT, R11.reuse, RZ, PT ;  /* 0x000000ff0b00720c */ /* 0x040fe40003f45270 */
[----:B------:R-:W-:Y:S02]  /*1120*/  ISETP.NE.AND P1, PT, R11, RZ, PT ;  /* 0x000000ff0b00720c */ /* 0x000fe40003f25270 */
[----:B------:R-:W-:Y:S01]  /*1130*/  LOP3.LUT R7, R3, 0x7fffff, RZ, 0xc0, !PT ;  /* 0x007fffff03077812 */ /* 0x000fe200078ec0ff */
[----:B------:R-:W-:Y:S01]  /*1140*/  FFMA.RP R3, R16, R12, R9 ;  /* 0x0000000c10037223 */ /* 0x000fe20000008009 */
[----:B------:R-:W-:Y:S02]  /*1150*/  VIADD R12, R11, 0x20 ;  /* 0x000000200b0c7836 */ /* 0x000fe40000000000 */
[----:B------:R-:W-:Y:S01]  /*1160*/  LOP3.LUT R7, R7, 0x800000, RZ, 0xfc, !PT ;  /* 0x0080000007077812 */ /* 0x000fe200078efcff */
[----:B------:R-:W-:Y:S01]  /*1170*/  IMAD.MOV R9, RZ, RZ, -R11 ;  /* 0x000000ffff097224 */ /* 0x000fe200078e0a0b */
[----:B------:R-:W-:-:S02]  /*1180*/  FSETP.NEU.FTZ.AND P0, PT, R3, R10, PT ;  /* 0x0000000a0300720b */ /* 0x000fc40003f1d000 */
[----:B------:R-:W-:Y:S02]  /*1190*/  SHF.L.U32 R12, R7, R12, RZ ;  /* 0x0000000c070c7219 */ /* 0x000fe400000006ff */
[----:B------:R-:W-:Y:S02]  /*11a0*/  SEL R10, R9, RZ, P2 ;  /* 0x000000ff090a7207 */ /* 0x000fe40001000000 */
[----:B------:R-:W-:Y:S02]  /*11b0*/  ISETP.NE.AND P1, PT, R12, RZ, P1 ;  /* 0x000000ff0c00720c */ /* 0x000fe40000f25270 */
[----:B------:R-:W-:Y:S02]  /*11c0*/  SHF.R.U32.HI R10, RZ, R10, R7 ;  /* 0x0000000aff0a7219 */ /* 0x000fe40000011607 */
[----:B------:R-:W-:Y:S02]  /*11d0*/  PLOP3.LUT P0, PT, P0, P1, PT, 0xf8, 0x8f ;  /* 0x00000000008f781c */ /* 0x000fe40000703f70 */
[----:B------:R-:W-:-:S02]  /*11e0*/  SHF.R.U32.HI R12, RZ, 0x1, R10 ;  /* 0x00000001ff0c7819 */ /* 0x000fc4000001160a */
[----:B------:R-:W-:-:S04]  /*11f0*/  SEL R3, RZ, 0x1, !P0 ;  /* 0x00000001ff037807 */ /* 0x000fc80004000000 */
[----:B------:R-:W-:-:S04]  /*1200*/  LOP3.LUT R3, R3, 0x1, R12, 0xf8, !PT ;  /* 0x0000000103037812 */ /* 0x000fc800078ef80c */
[----:B------:R-:W-:-:S05]  /*1210*/  LOP3.LUT R3, R3, R10, RZ, 0xc0, !PT ;  /* 0x0000000a03037212 */ /* 0x000fca00078ec0ff */
[----:B------:R-:W-:-:S05]  /*1220*/  IMAD.IADD R3, R12, 0x1, R3 ;  /* 0x000000010c037824 */ /* 0x000fca00078e0203 */
[----:B------:R-:W-:Y:S01]  /*1230*/  LOP3.LUT R0, R3, R0, RZ, 0xfc, !PT ;  /* 0x0000000003007212 */ /* 0x000fe200078efcff */
[----:B------:R-:W-:Y:S06]  /*1240*/  BRA `(.L_x_103) ;  /* 0x0000000000107947 */ /* 0x000fec0003800000 */
.L_x_102:
[----:B------:R-:W-:-:S04]  /*1250*/  LOP3.LUT R0, R0, 0x80000000, RZ, 0xc0, !PT ;  /* 0x8000000000007812 */ /* 0x000fc800078ec0ff */
[----:B------:R-:W-:Y:S01]  /*1260*/  LOP3.LUT R0, R0, 0x7f800000, RZ, 0xfc, !PT ;  /* 0x7f80000000007812 */ /* 0x000fe200078efcff */
[----:B------:R-:W-:Y:S06]  /*1270*/  BRA `(.L_x_103) ;  /* 0x0000000000047947 */ /* 0x000fec0003800000 */
.L_x_101:
[----:B------:R-:W-:-:S07]  /*1280*/  IMAD R0, R10, 0x800000, R0 ;  /* 0x008000000a007824 */ /* 0x000fce00078e0200 */
.L_x_103:
[----:B------:R-:W-:Y:S05]  /*1290*/  BSYNC.RECONVERGENT B2 ;  /* 0x0000000000027941 */ /* 0x000fea0003800200 */
.L_x_100:
[----:B------:R-:W-:Y:S05]  /*12a0*/  BRA `(.L_x_104) ;  /* 0x0000000000207947 */ /* 0x000fea0003800000 */
.L_x_99:
[----:B------:R-:W-:-:S04]  /*12b0*/  LOP3.LUT R0, R3, 0x80000000, R0, 0x48, !PT ;  /* 0x8000000003007812 */ /* 0x000fc800078e4800 */
[----:B------:R-:W-:Y:S01]  /*12c0*/  LOP3.LUT R0, R0, 0x7f800000, RZ, 0xfc, !PT ;  /* 0x7f80000000007812 */ /* 0x000fe200078efcff */
[----:B------:R-:W-:Y:S06]  /*12d0*/  BRA `(.L_x_104) ;  /* 0x0000000000147947 */ /* 0x000fec0003800000 */
.L_x_98:
[----:B------:R-:W-:Y:S01]  /*12e0*/  LOP3.LUT R0, R3, 0x80000000, R0, 0x48, !PT ;  /* 0x8000000003007812 */ /* 0x000fe200078e4800 */
[----:B------:R-:W-:Y:S06]  /*12f0*/  BRA `(.L_x_104) ;  /* 0x00000000000c7947 */ /* 0x000fec0003800000 */
.L_x_97:
[----:B------:R-:W0:Y:S01]  /*1300*/  MUFU.RSQ R0, -QNAN ;  /* 0xffc0000000007908 */ /* 0x000e220000001400 */
[----:B------:R-:W-:Y:S05]  /*1310*/  BRA `(.L_x_104) ;  /* 0x0000000000047947 */ /* 0x000fea0003800000 */
.L_x_96:
[----:B------:R-:W-:-:S07]  /*1320*/  FADD.FTZ R0, R0, R3 ;  /* 0x0000000300007221 */ /* 0x000fce0000010000 */
.L_x_104:
[----:B------:R-:W-:Y:S05]  /*1330*/  BSYNC.RECONVERGENT B1 ;  /* 0x0000000000017941 */ /* 0x000fea0003800200 */
.L_x_94:
[----:B------:R-:W-:-:S04]  /*1340*/  IMAD.MOV.U32 R9, RZ, RZ, 0x0 ;  /* 0x00000000ff097424 */ /* 0x000fc800078e00ff */
[----:B0-----:R-:W-:Y:S05]  /*1350*/  RET.REL.NODEC R8 `(_Z30apply_lut_bilinear_gray_kernelPKhPhiiiiS0_) ;  /* 0xffffffec08287950 */ /* 0x001fea0003c3ffff */
.L_x_105:
        /* <DEDUP_REMOVED lines=10> */
.L_x_228:


//--------------------- .text._Z23clip_cdf_lut_256_kernelPjiiiiiifPh --------------------------
	.section	.text._Z23clip_cdf_lut_256_kernelPjiiiiiifPh,"ax",@progbits
	.align	128
        .global         _Z23clip_cdf_lut_256_kernelPjiiiiiifPh
        .type           _Z23clip_cdf_lut_256_kernelPjiiiiiifPh,@function
        .size           _Z23clip_cdf_lut_256_kernelPjiiiiiifPh,(.L_x_230 - _Z23clip_cdf_lut_256_kernelPjiiiiiifPh)
        .other          _Z23clip_cdf_lut_256_kernelPjiiiiiifPh,@"STO_CUDA_ENTRY STV_DEFAULT"
_Z23clip_cdf_lut_256_kernelPjiiiiiifPh:
.text._Z23clip_cdf_lut_256_kernelPjiiiiiifPh:
[----:B------:R-:W-:Y:S01]  /*0000*/  LDC R1, c[0x0][0x37c] ;  /* 0x0000df00ff017b82 */ /* 0x000fe20000000800 */
[----:B------:R-:W0:Y:S07]  /*0010*/  S2R R6, SR_CTAID.Y ;  /* 0x0000000000067919 */ /* 0x000e2e0000002600 */
[----:B------:R-:W0:Y:S08]  /*0020*/  LDC.64 R8, c[0x0][0x388] ;  /* 0x0000e200ff087b82 */ /* 0x000e300000000a00 */
[----:B------:R-:W1:Y:S01]  /*0030*/  S2UR UR4, SR_CTAID.X ;  /* 0x00000000000479c3 */ /* 0x000e620000002500 */
[----:B0-----:R-:W-:-:S04]  /*0040*/  ISETP.GE.AND P0, PT, R6, R9, PT ;  /* 0x000000090600720c */ /* 0x001fc80003f06270 */
[----:B-1----:R-:W-:-:S13]  /*0050*/  ISETP.LE.OR P0, PT, R8, UR4, P0 ;  /* 0x0000000408007c0c */ /* 0x002fda0008703670 */
[----:B------:R-:W-:Y:S05]  /*0060*/  @P0 EXIT ;  /* 0x000000000000094d */ /* 0x000fea0003800000 */
[----:B------:R-:W0:Y:S01]  /*0070*/  S2R R2, SR_TID.X ;  /* 0x0000000000027919 */ /* 0x000e220000002100 */
[----:B------:R-:W1:Y:S01]  /*0080*/  LDC.64 R4, c[0x0][0x390] ;  /* 0x0000e400ff047b82 */ /* 0x000e620000000a00 */
[----:B------:R-:W-:Y:S01]  /*0090*/  IMAD R7, RZ, RZ, -UR4 ;  /* 0x80000004ff077e24 */ /* 0x000fe2000f8e02ff */
[----:B------:R-:W2:Y:S01]  /*00a0*/  LDCU.64 UR8, c[0x0][0x358] ;  /* 0x00006b00ff0877ac */ /* 0x000ea20008000a00 */
[----:B------:R-:W-:Y:S01]  /*00b0*/  IMAD.MOV R9, RZ, RZ, -R6 ;  /* 0x000000ffff097224 */ /* 0x000fe200078e0a06 */
[----:B------:R-:W-:Y:S04]  /*00c0*/  BSSY.RECONVERGENT B0, `(.L_x_106) ;  /* 0x000005f000007945 */ /* 0x000fe80003800200 */
[----:B------:R-:W3:Y:S01]  /*00d0*/  LDC.64 R10, c[0x0][0x398] ;  /* 0x0000e600ff0a7b82 */ /* 0x000ee20000000a00 */
[----:B-1----:R-:W-:-:S02]  /*00e0*/  IMAD R3, R4, UR4, R4 ;  /* 0x0000000404037c24 */ /* 0x002fc4000f8e0204 */
[----:B------:R-:W-:Y:S01]  /*00f0*/  IMAD R0, R6, R5, R5 ;  /* 0x0000000506007224 */ /* 0x000fe200078e0205 */
[----:B0-----:R-:W-:Y:S02]  /*0100*/  ISETP.GT.U32.AND P0, PT, R2, 0xff, PT ;  /* 0x000000ff0200780c */ /* 0x001fe40003f04070 */
[----:B---3--:R-:W-:Y:S02]  /*0110*/  VIMNMX R3, PT, PT, R3, R10, PT ;  /* 0x0000000a03037248 */ /* 0x008fe40003fe0100 */
[----:B------:R-:W-:-:S03]  /*0120*/  VIMNMX R0, PT, PT, R0, R11, PT ;  /* 0x0000000b00007248 */ /* 0x000fc60003fe0100 */
[----:B------:R-:W-:Y:S02]  /*0130*/  IMAD R4, R4, R7, R3 ;  /* 0x0000000704047224 */ /* 0x000fe400078e0203 */
[----:B------:R-:W-:Y:S02]  /*0140*/  IMAD R5, R5, R9, R0 ;  /* 0x0000000905057224 */ /* 0x000fe400078e0200 */
[----:B------:R-:W-:Y:S02]  /*0150*/  IMAD R3, R6, R8, UR4 ;  /* 0x0000000406037e24 */ /* 0x000fe4000f8e0208 */
[----:B------:R-:W-:Y:S01]  /*0160*/  IMAD R0, R4, R5, RZ ;  /* 0x0000000504007224 */ /* 0x000fe200078e02ff */
[----:B--2---:R-:W-:Y:S06]  /*0170*/  @P0 BRA `(.L_x_107) ;  /* 0x00000004004c0947 */ /* 0x004fec0003800000 */
[----:B------:R-:W0:Y:S01]  /*0180*/  LDC R5, c[0x0][0x360] ;  /* 0x0000d800ff057b82 */ /* 0x000e220000000800 */
[----:B------:R-:W-:Y:S01]  /*0190*/  BSSY.RECONVERGENT B1, `(.L_x_108) ;  /* 0x0000030000017945 */ /* 0x000fe20003800200 */
[----:B0-----:R-:W0:Y:S01]  /*01a0*/  I2F.U32.RP R10, R5 ;  /* 0x00000005000a7306 */ /* 0x001e220000209000 */
[----:B------:R-:W-:Y:S02]  /*01b0*/  IADD3 R4, PT, PT, R2, R5, RZ ;  /* 0x0000000502047210 */ /* 0x000fe40007ffe0ff */
[----:B------:R-:W-:Y:S02]  /*01c0*/  ISETP.NE.U32.AND P2, PT, R5, RZ, PT ;  /* 0x000000ff0500720c */ /* 0x000fe40003f45070 */
[C---:B------:R-:W-:Y:S02]  /*01d0*/  ISETP.GE.U32.AND P0, PT, R4.reuse, 0x100, PT ;  /* 0x000001000400780c */ /* 0x040fe40003f06070 */
[----:B------:R-:W-:Y:S01]  /*01e0*/  VIMNMX.U32 R9, PT, PT, R4, 0x100, !PT ;  /* 0x0000010004097848 */ /* 0x000fe20007fe0000 */
[----:B0-----:R-:W0:Y:S02]  /*01f0*/  MUFU.RCP R10, R10 ;  /* 0x0000000a000a7308 */ /* 0x001e240000001000 */
[----:B0-----:R-:W-:-:S06]  /*0200*/  VIADD R6, R10, 0xffffffe ;  /* 0x0ffffffe0a067836 */ /* 0x001fcc0000000000 */
[----:B------:R0:W1:Y:S02]  /*0210*/  F2I.FTZ.U32.TRUNC.NTZ R7, R6 ;  /* 0x0000000600077305 */ /* 0x000064000021f000 */
[----:B0-----:R-:W-:Y:S02]  /*0220*/  IMAD.MOV.U32 R6, RZ, RZ, RZ ;  /* 0x000000ffff067224 */ /* 0x001fe400078e00ff */
[----:B-1----:R-:W-:-:S04]  /*0230*/  IMAD.MOV R8, RZ, RZ, -R7 ;  /* 0x000000ffff087224 */ /* 0x002fc800078e0a07 */
[----:B------:R-:W-:Y:S01]  /*0240*/  IMAD R11, R8, R5, RZ ;  /* 0x00000005080b7224 */ /* 0x000fe200078e02ff */
[----:B------:R-:W-:-:S03]  /*0250*/  SEL R8, RZ, 0x1, P0 ;  /* 0x00000001ff087807 */ /* 0x000fc60000000000 */
[----:B------:R-:W-:Y:S01]  /*0260*/  IMAD.HI.U32 R7, R7, R11, R6 ;  /* 0x0000000b07077227 */ /* 0x000fe200078e0006 */
[----:B------:R-:W-:-:S05]  /*0270*/  IADD3 R4, PT, PT, R9, -R4, -R8 ;  /* 0x8000000409047210 */ /* 0x000fca0007ffe808 */
[----:B------:R-:W-:-:S04]  /*0280*/  IMAD.HI.U32 R7, R7, R4, RZ ;  /* 0x0000000407077227 */ /* 0x000fc800078e00ff */
[----:B------:R-:W-:-:S04]  /*0290*/  IMAD.MOV R6, RZ, RZ, -R7 ;  /* 0x000000ffff067224 */ /* 0x000fc800078e0a07 */
[----:B------:R-:W-:-:S05]  /*02a0*/  IMAD R4, R5, R6, R4 ;  /* 0x0000000605047224 */ /* 0x000fca00078e0204 */
[----:B------:R-:W-:-:S13]  /*02b0*/  ISETP.GE.U32.AND P0, PT, R4, R5, PT ;  /* 0x000000050400720c */ /* 0x000fda0003f06070 */
[----:B------:R-:W-:Y:S02]  /*02c0*/  @P0 IMAD.IADD R4, R4, 0x1, -R5 ;  /* 0x0000000104040824 */ /* 0x000fe400078e0a05 */
[----:B------:R-:W-:-:S03]  /*02d0*/  @P0 VIADD R7, R7, 0x1 ;  /* 0x0000000107070836 */ /* 0x000fc60000000000 */
[----:B------:R-:W-:-:S13]  /*02e0*/  ISETP.GE.U32.AND P1, PT, R4, R5, PT ;  /* 0x000000050400720c */ /* 0x000fda0003f26070 */
[----:B------:R-:W-:Y:S02]  /*02f0*/  @P1 IADD3 R7, PT, PT, R7, 0x1, RZ ;  /* 0x0000000107071810 */ /* 0x000fe40007ffe0ff */
[----:B------:R-:W-:-:S05]  /*0300*/  @!P2 LOP3.LUT R7, RZ, R5, RZ, 0x33, !PT ;  /* 0x00000005ff07a212 */ /* 0x000fca00078e33ff */
[----:B------:R-:W-:-:S05]  /*0310*/  IMAD.IADD R8, R8, 0x1, R7 ;  /* 0x0000000108087824 */ /* 0x000fca00078e0207 */
[C---:B------:R-:W-:Y:S02]  /*0320*/  LOP3.LUT R4, R8.reuse, 0x3, RZ, 0xc0, !PT ;  /* 0x0000000308047812 */ /* 0x040fe400078ec0ff */
[----:B------:R-:W-:Y:S02]  /*0330*/  ISETP.GE.U32.AND P1, PT, R8, 0x3, PT ;  /* 0x000000030800780c */ /* 0x000fe40003f26070 */
[----:B------:R-:W-:Y:S01]  /*0340*/  ISETP.NE.AND P0, PT, R4, 0x3, PT ;  /* 0x000000030400780c */ /* 0x000fe20003f05270 */
[----:B------:R-:W-:-:S12]  /*0350*/  IMAD.MOV.U32 R4, RZ, RZ, R2 ;  /* 0x000000ffff047224 */ /* 0x000fd800078e0002 */
[----:B------:R-:W-:Y:S05]  /*0360*/  @!P0 BRA `(.L_x_109) ;  /* 0x0000000000488947 */ /* 0x000fea0003800000 */
[----:B------:R-:W0:Y:S01]  /*0370*/  S2UR UR5, SR_CgaCtaId ;  /* 0x00000000000579c3 */ /* 0x000e220000008800 */
[----:B------:R-:W-:Y:S01]  /*0380*/  VIADD R4, R8, 0x1 ;  /* 0x0000000108047836 */ /* 0x000fe20000000000 */
[----:B------:R-:W-:Y:S01]  /*0390*/  UMOV UR4, 0x400 ;  /* 0x0000040000047882 */ /* 0x000fe20000000000 */
[----:B------:R-:W-:-:S03]  /*03a0*/  IMAD R9, R3, 0x100, R2 ;  /* 0x0000010003097824 */ /* 0x000fc600078e0202 */
[----:B------:R-:W-:Y:S02]  /*03b0*/  LOP3.LUT R8, R4, 0x3, RZ, 0xc0, !PT ;  /* 0x0000000304087812 */ /* 0x000fe400078ec0ff */
[----:B------:R-:W1:Y:S03]  /*03c0*/  LDC.64 R6, c[0x0][0x380] ;  /* 0x0000e000ff067b82 */ /* 0x000e660000000a00 */
[C---:B------:R-:W-:Y:S01]  /*03d0*/  IMAD R4, R8.reuse, R5, R2 ;  /* 0x0000000508047224 */ /* 0x040fe200078e0202 */
[----:B0-----:R-:W-:Y:S01]  /*03e0*/  ULEA UR4, UR5, UR4, 0x18 ;  /* 0x0000000405047291 */ /* 0x001fe2000f8ec0ff */
[----:B-1----:R-:W-:Y:S01]  /*03f0*/  IMAD.WIDE.U32 R6, R9, 0x4, R6 ;  /* 0x0000000409067825 */ /* 0x002fe200078e0006 */
[----:B------:R-:W-:-:S04]  /*0400*/  IADD3 R9, PT, PT, -R8, RZ, RZ ;  /* 0x000000ff08097210 */ /* 0x000fc80007ffe1ff */
[----:B------:R-:W-:-:S07]  /*0410*/  LEA R8, R2, UR4, 0x2 ;  /* 0x0000000402087c11 */ /* 0x000fce000f8e10ff */
.L_x_110:
[----:B------:R0:W2:Y:S01]  /*0420*/  LDG.E.CONSTANT R11, desc[UR8][R6.64] ;  /* 0x00000008060b7981 */ /* 0x0000a2000c1e9900 */
[----:B------:R-:W-:-:S05]  /*0430*/  VIADD R9, R9, 0x1 ;  /* 0x0000000109097836 */ /* 0x000fca0000000000 */
[----:B------:R-:W-:Y:S01]  /*0440*/  ISETP.NE.AND P0, PT, R9, RZ, PT ;  /* 0x000000ff0900720c */ /* 0x000fe20003f05270 */
[C---:B0-----:R-:W-:Y:S01]  /*0450*/  IMAD.WIDE.U32 R6, R5.reuse, 0x4, R6 ;  /* 0x0000000405067825 */ /* 0x041fe200078e0006 */
[----:B--2---:R0:W-:Y:S03]  /*0460*/  STS [R8], R11 ;  /* 0x0000000b08007388 */ /* 0x0041e60000000800 */
[----:B0-----:R-:W-:-:S08]  /*0470*/  IMAD R8, R5, 0x4, R8 ;  /* 0x0000000405087824 */ /* 0x001fd000078e0208 */
[----:B------:R-:W-:Y:S05]  /*0480*/  @P0 BRA `(.L_x_110) ;  /* 0xfffffffc00e40947 */ /* 0x000fea000383ffff */
.L_x_109:
[----:B------:R-:W-:Y:S05]  /*0490*/  BSYNC.RECONVERGENT B1 ;  /* 0x0000000000017941 */ /* 0x000fea0003800200 */
.L_x_108:
[----:B------:R-:W-:Y:S05]  /*04a0*/  @!P1 BRA `(.L_x_107) ;  /* 0x0000000000809947 */ /* 0x000fea0003800000 */
[----:B------:R-:W0:Y:S01]  /*04b0*/  S2UR UR5, SR_CgaCtaId ;  /* 0x00000000000579c3 */ /* 0x000e220000008800 */
[----:B------:R-:W-:Y:S01]  /*04c0*/  UMOV UR4, 0x400 ;  /* 0x0000040000047882 */ /* 0x000fe20000000000 */
[----:B------:R-:W-:-:S04]  /*04d0*/  IMAD R18, R3, 0x100, R4 ;  /* 0x0000010003127824 */ /* 0x000fc800078e0204 */
[----:B------:R-:W-:Y:S01]  /*04e0*/  IMAD.IADD R17, R18, 0x1, R5 ;  /* 0x0000000112117824 */ /* 0x000fe200078e0205 */
[C---:B------:R-:W-:Y:S01]  /*04f0*/  LEA R19, R5.reuse, R18, 0x1 ;  /* 0x0000001205137211 */ /* 0x040fe200078e08ff */
[----:B------:R-:W1:Y:S01]  /*0500*/  LDC.64 R6, c[0x0][0x380] ;  /* 0x0000e000ff067b82 */ /* 0x000e620000000a00 */
[----:B------:R-:W-:Y:S01]  /*0510*/  IMAD R20, R5, 0x3, R18 ;  /* 0x0000000305147824 */ /* 0x000fe200078e0212 */
[----:B0-----:R-:W-:-:S06]  /*0520*/  ULEA UR4, UR5, UR4, 0x18 ;  /* 0x0000000405047291 */ /* 0x001fcc000f8ec0ff */
[----:B------:R-:W-:-:S07]  /*0530*/  LEA R16, R4, UR4, 0x2 ;  /* 0x0000000404107c11 */ /* 0x000fce000f8e10ff */
.L_x_111:
[----:B-1----:R-:W-:-:S04]  /*0540*/  IMAD.WIDE.U32 R8, R18, 0x4, R6 ;  /* 0x0000000412087825 */ /* 0x002fc800078e0006 */
[--C-:B--2---:R-:W-:Y:S02]  /*0550*/  IMAD.WIDE.U32 R10, R17, 0x4, R6.reuse ;  /* 0x00000004110a7825 */ /* 0x104fe400078e0006 */
[----:B------:R-:W2:Y:S02]  /*0560*/  LDG.E.CONSTANT R9, desc[UR8][R8.64] ;  /* 0x0000000808097981 */ /* 0x000ea4000c1e9900 */
[--C-:B------:R-:W-:Y:S02]  /*0570*/  IMAD.WIDE.U32 R12, R19, 0x4, R6.reuse ;  /* 0x00000004130c7825 */ /* 0x100fe400078e0006 */
[----:B------:R-:W3:Y:S02]  /*0580*/  LDG.E.CONSTANT R10, desc[UR8][R10.64] ;  /* 0x000000080a0a7981 */ /* 0x000ee4000c1e9900 */
[----:B------:R-:W-:Y:S02]  /*0590*/  IMAD.WIDE.U32 R14, R20, 0x4, R6 ;  /* 0x00000004140e7825 */ /* 0x000fe400078e0006 */
[----:B------:R-:W4:Y:S04]  /*05a0*/  LDG.E.CONSTANT R12, desc[UR8][R12.64] ;  /* 0x000000080c0c7981 */ /* 0x000f28000c1e9900 */
[----:B------:R-:W5:Y:S01]  /*05b0*/  LDG.E.CONSTANT R14, desc[UR8][R14.64] ;  /* 0x000000080e0e7981 */ /* 0x000f62000c1e9900 */
[----:B------:R-:W-:-:S02]  /*05c0*/  IMAD R21, R5, 0x4, R16 ;  /* 0x0000000405157824 */ /* 0x000fc400078e0210 */
[C-C-:B------:R-:W-:Y:S02]  /*05d0*/  IMAD R23, R5.reuse, 0x8, R16.reuse ;  /* 0x0000000805177824 */ /* 0x140fe400078e0210 */
[C---:B------:R-:W-:Y:S02]  /*05e0*/  IMAD R25, R5.reuse, 0xc, R16 ;  /* 0x0000000c05197824 */ /* 0x040fe400078e0210 */
[----:B------:R-:W-:-:S05]  /*05f0*/  IMAD R4, R5, 0x4, R4 ;  /* 0x0000000405047824 */ /* 0x000fca00078e0204 */
[----:B------:R-:W-:Y:S01]  /*0600*/  ISETP.GE.U32.AND P0, PT, R4, 0x100, PT ;  /* 0x000001000400780c */ /* 0x000fe20003f06070 */
[C---:B------:R-:W-:Y:S01]  /*0610*/  IMAD R17, R5.reuse, 0x4, R17 ;  /* 0x0000000405117824 */ /* 0x040fe200078e0211 */
[C---:B------:R-:W-:Y:S01]  /*0620*/  LEA R19, R5.reuse, R19, 0x2 ;  /* 0x0000001305137211 */ /* 0x040fe200078e10ff */
[C---:B------:R-:W-:Y:S02]  /*0630*/  IMAD R20, R5.reuse, 0x4, R20 ;  /* 0x0000000405147824 */ /* 0x040fe400078e0214 */
[C---:B------:R-:W-:Y:S01]  /*0640*/  IMAD R18, R5.reuse, 0x4, R18 ;  /* 0x0000000405127824 */ /* 0x040fe200078e0212 */
[----:B--2---:R0:W-:Y:S04]  /*0650*/  STS [R16], R9 ;  /* 0x0000000910007388 */ /* 0x0041e80000000800 */
[----:B---3--:R2:W-:Y:S04]  /*0660*/  STS [R21], R10 ;  /* 0x0000000a15007388 */ /* 0x0085e80000000800 */
[----:B----4-:R2:W-:Y:S04]  /*0670*/  STS [R23], R12 ;  /* 0x0000000c17007388 */ /* 0x0105e80000000800 */
[----:B-----5:R2:W-:Y:S01]  /*0680*/  STS [R25], R14 ;  /* 0x0000000e19007388 */ /* 0x0205e20000000800 */
[----:B0-----:R-:W-:Y:S01]  /*0690*/  IMAD R16, R5, 0x10, R16 ;  /* 0x0000001005107824 */ /* 0x001fe200078e0210 */
[----:B------:R-:W-:Y:S06]  /*06a0*/  @!P0 BRA `(.L_x_111) ;  /* 0xfffffffc00a48947 */ /* 0x000fec000383ffff */
.L_x_107:
[----:B------:R-:W-:Y:S05]  /*06b0*/  BSYNC.RECONVERGENT B0 ;  /* 0x0000000000007941 */ /* 0x000fea0003800200 */
.L_x_106:
[----:B------:R-:W-:Y:S01]  /*06c0*/  BAR.SYNC.DEFER_BLOCKING 0x0 ;  /* 0x0000000000007b1d */ /* 0x000fe20000010000 */
[----:B------:R-:W-:Y:S02]  /*06d0*/  ISETP.NE.AND P0, PT, R2, RZ, PT ;  /* 0x000000ff0200720c */ /* 0x000fe40003f05270 */
[----:B------:R-:W-:-:S11]  /*06e0*/  VIMNMX R0, PT, PT, R0, 0x1, !PT ;  /* 0x0000000100007848 */ /* 0x000fd60007fe0100 */
[----:B------:R-:W0:Y:S01]  /*06f0*/  @!P0 S2R R5, SR_CgaCtaId ;  /* 0x0000000000058919 */ /* 0x000e220000008800 */
[----:B------:R-:W-:-:S04]  /*0700*/  @!P0 MOV R4, 0x400 ;  /* 0x0000040000048802 */ /* 0x000fc80000000f00 */
[----:B0-----:R-:W-:Y:S02]  /*0710*/  @!P0 LEA R5, R5, R4, 0x18 ;  /* 0x0000000405058211 */ /* 0x001fe400078ec0ff */
[----:B------:R-:W-:-:S03]  /*0720*/  I2FP.F32.U32 R4, R0 ;  /* 0x0000000000047245 */ /* 0x000fc60000201000 */
[----:B------:R0:W-:Y:S01]  /*0730*/  @!P0 STS [R5+0x800], RZ ;  /* 0x000800ff05008388 */ /* 0x0001e20000000800 */
[----:B------:R-:W-:Y:S01]  /*0740*/  BAR.SYNC.DEFER_BLOCKING 0x0 ;  /* 0x0000000000007b1d */ /* 0x000fe20000010000 */
[----:B------:R-:W-:-:S13]  /*0750*/  ISETP.GT.U32.AND P0, PT, R2, 0xff, PT ;  /* 0x000000ff0200780c */ /* 0x000fda0003f04070 */
[----:B0-----:R-:W-:Y:S05]  /*0760*/  @P0 BRA `(.L_x_112) ;  /* 0x0000000800640947 */ /* 0x001fea0003800000 */
[----:B------:R-:W2:Y:S01]  /*0770*/  LDC R5, c[0x0][0x360] ;  /* 0x0000d800ff057b82 */ /* 0x000ea20000000800 */
[----:B------:R-:W0:Y:S01]  /*0780*/  LDCU UR4, c[0x0][0x3a0] ;  /* 0x00007400ff0477ac */ /* 0x000e220008000800 */
[----:B------:R-:W-:Y:S01]  /*0790*/  BSSY B0, `(.L_x_113) ;  /* 0x0000040000007945 */ /* 0x000fe20003800000 */
[----:B--2---:R-:W1:Y:S01]  /*07a0*/  I2F.U32.RP R10, R5 ;  /* 0x00000005000a7306 */ /* 0x004e620000209000 */
[----:B------:R-:W-:Y:S01]  /*07b0*/  IMAD.IADD R0, R2, 0x1, R5 ;  /* 0x0000000102007824 */ /* 0x000fe200078e0205 */
[----:B------:R-:W-:-:S04]  /*07c0*/  ISETP.NE.U32.AND P2, PT, R5, RZ, PT ;  /* 0x000000ff0500720c */ /* 0x000fc80003f45070 */
[C---:B------:R-:W-:Y:S02]  /*07d0*/  ISETP.GE.U32.AND P0, PT, R0.reuse, 0x100, PT ;  /* 0x000001000000780c */ /* 0x040fe40003f06070 */
[----:B------:R-:W-:Y:S01]  /*07e0*/  VIMNMX.U32 R9, PT, PT, R0, 0x100, !PT ;  /* 0x0000010000097848 */ /* 0x000fe20007fe0000 */
[----:B-1----:R-:W1:Y:S02]  /*07f0*/  MUFU.RCP R10, R10 ;  /* 0x0000000a000a7308 */ /* 0x002e640000001000 */
[----:B-1----:R-:W-:-:S06]  /*0800*/  VIADD R6, R10, 0xffffffe ;  /* 0x0ffffffe0a067836 */ /* 0x002fcc0000000000 */
[----:B------:R1:W2:Y:S02]  /*0810*/  F2I.FTZ.U32.TRUNC.NTZ R7, R6 ;  /* 0x0000000600077305 */ /* 0x0002a4000021f000 */
[----:B-1----:R-:W-:Y:S01]  /*0820*/  IMAD.MOV.U32 R6, RZ, RZ, RZ ;  /* 0x000000ffff067224 */ /* 0x002fe200078e00ff */
[----:B--2---:R-:W-:-:S05]  /*0830*/  IADD3 R8, PT, PT, RZ, -R7, RZ ;  /* 0x80000007ff087210 */ /* 0x004fca0007ffe0ff */
        /* <DEDUP_REMOVED lines=8> */
[----:B------:R-:W-:Y:S01]  /*08c0*/  @P0 IMAD.IADD R0, R0, 0x1, -R5 ;  /* 0x0000000100000824 */ /* 0x000fe200078e0a05 */
[----:B------:R-:W-:-:S04]  /*08d0*/  @P0 IADD3 R9, PT, PT, R9, 0x1, RZ ;  /* 0x0000000109090810 */ /* 0x000fc80007ffe0ff */
[----:B------:R-:W-:Y:S01]  /*08e0*/  ISETP.GE.U32.AND P1, PT, R0, R5, PT ;  /* 0x000000050000720c */ /* 0x000fe20003f26070 */
[----:B0-----:R-:W-:-:S04]  /*08f0*/  FMUL R0, R4, UR4 ;  /* 0x0000000404007c20 */ /* 0x001fc80008400000 */
[----:B------:R-:W-:-:S04]  /*0900*/  FMUL R7, R0, 0.00390625 ;  /* 0x3b80000000077820 */ /* 0x000fc80000400000 */
[----:B------:R-:W0:Y:S04]  /*0910*/  F2I.U32.TRUNC.NTZ R0, R7 ;  /* 0x0000000700007305 */ /* 0x000e28000020f000 */
[----:B------:R-:W-:Y:S01]  /*0920*/  @P1 VIADD R9, R9, 0x1 ;  /* 0x0000000109091836 */ /* 0x000fe20000000000 */
[----:B------:R-:W-:-:S05]  /*0930*/  @!P2 LOP3.LUT R9, RZ, R5, RZ, 0x33, !PT ;  /* 0x00000005ff09a212 */ /* 0x000fca00078e33ff */
[----:B------:R-:W-:-:S05]  /*0940*/  IMAD.IADD R11, R8, 0x1, R9 ;  /* 0x00000001080b7824 */ /* 0x000fca00078e0209 */
[----:B------:R-:W-:Y:S02]  /*0950*/  LOP3.LUT R6, R11, 0x3, RZ, 0xc0, !PT ;  /* 0x000000030b067812 */ /* 0x000fe400078ec0ff */
[----:B0-----:R-:W-:Y:S02]  /*0960*/  VIMNMX.U32 R0, PT, PT, R0, 0x1, !PT ;  /* 0x0000000100007848 */ /* 0x001fe40007fe0000 */
[----:B------:R-:W-:Y:S01]  /*0970*/  ISETP.NE.AND P0, PT, R6, 0x3, PT ;  /* 0x000000030600780c */ /* 0x000fe20003f05270 */
[----:B------:R-:W-:-:S12]  /*0980*/  IMAD.MOV.U32 R6, RZ, RZ, R2 ;  /* 0x000000ffff067224 */ /* 0x000fd800078e0002 */
[----:B------:R-:W-:Y:S05]  /*0990*/  @!P0 BRA `(.L_x_114) ;  /* 0x00000000007c8947 */ /* 0x000fea0003800000 */
[----:B------:R-:W0:Y:S01]  /*09a0*/  S2UR UR5, SR_CgaCtaId ;  /* 0x00000000000579c3 */ /* 0x000e220000008800 */
[----:B------:R-:W-:Y:S01]  /*09b0*/  VIADD R6, R11, 0x1 ;  /* 0x000000010b067836 */ /* 0x000fe20000000000 */
[----:B------:R-:W-:-:S04]  /*09c0*/  UMOV UR4, 0x400 ;  /* 0x0000040000047882 */ /* 0x000fc80000000000 */
[----:B------:R-:W-:-:S04]  /*09d0*/  LOP3.LUT R7, R6, 0x3, RZ, 0xc0, !PT ;  /* 0x0000000306077812 */ /* 0x000fc800078ec0ff */
[C---:B------:R-:W-:Y:S01]  /*09e0*/  IADD3 R8, PT, PT, -R7.reuse, RZ, RZ ;  /* 0x000000ff07087210 */ /* 0x040fe20007ffe1ff */
[----:B------:R-:W-:Y:S01]  /*09f0*/  IMAD R6, R7, R5, R2 ;  /* 0x0000000507067224 */ /* 0x000fe200078e0202 */
[----:B0-----:R-:W-:-:S06]  /*0a00*/  ULEA UR4, UR5, UR4, 0x18 ;  /* 0x0000000405047291 */ /* 0x001fcc000f8ec0ff */
[----:B------:R-:W-:-:S07]  /*0a10*/  LEA R7, R2, UR4, 0x2 ;  /* 0x0000000402077c11 */ /* 0x000fce000f8e10ff */
.L_x_117:
[----:B------:R-:W0:Y:S01]  /*0a20*/  LDS R9, [R7] ;  /* 0x0000000007097984 */ /* 0x000e220000000800 */
[----:B------:R-:W-:Y:S01]  /*0a30*/  VIADD R8, R8, 0x1 ;  /* 0x0000000108087836 */ /* 0x000fe20000000000 */
[----:B------:R-:W-:Y:S05]  /*0a40*/  YIELD ;  /* 0x0000000000007946 */ /* 0x000fea0003800000 */
[----:B------:R-:W-:Y:S01]  /*0a50*/  BSSY.RECONVERGENT B1, `(.L_x_115) ;  /* 0x0000011000017945 */ /* 0x000fe20003800200 */
[----:B------:R-:W-:Y:S02]  /*0a60*/  ISETP.NE.AND P1, PT, R8, RZ, PT ;  /* 0x000000ff0800720c */ /* 0x000fe40003f25270 */
[----:B0-----:R-:W-:-:S13]  /*0a70*/  ISETP.GT.U32.AND P0, PT, R9, R0, PT ;  /* 0x000000000900720c */ /* 0x001fda0003f04070 */
[----:B------:R-:W-:Y:S05]  /*0a80*/  @!P0 BRA `(.L_x_116) ;  /* 0x0000000000348947 */ /* 0x000fea0003800000 */
[----:B------:R-:W0:Y:S01]  /*0a90*/  S2R R10, SR_LANEID ;  /* 0x00000000000a7919 */ /* 0x000e220000000000 */
[----:B------:R-:W-:Y:S01]  /*0aa0*/  IMAD.IADD R9, R9, 0x1, -R0 ;  /* 0x0000000109097824 */ /* 0x000fe200078e0a00 */
[----:B------:R-:W1:Y:S01]  /*0ab0*/  S2UR UR6, SR_CgaCtaId ;  /* 0x00000000000679c3 */ /* 0x000e620000008800 */
[----:B------:R-:W-:Y:S01]  /*0ac0*/  VOTEU.ANY UR4, UPT, PT ;  /* 0x0000000000047886 */ /* 0x000fe200038e0100 */
[----:B------:R-:W-:-:S06]  /*0ad0*/  UMOV UR5, 0x400 ;  /* 0x0000040000057882 */ /* 0x000fcc0000000000 */
[----:B------:R-:W2:Y:S01]  /*0ae0*/  REDUX.SUM UR7, R9 ;  /* 0x00000000090773c4 */ /* 0x000ea2000000c000 */
[----:B------:R-:W-:Y:S01]  /*0af0*/  UFLO.U32 UR4, UR4 ;  /* 0x00000004000472bd */ /* 0x000fe200080e0000 */
[----:B------:R3:W-:Y:S05]  /*0b00*/  STS [R7], R0 ;  /* 0x0000000007007388 */ /* 0x0007ea0000000800 */
[----:B0-----:R-:W-:Y:S01]  /*0b10*/  ISETP.EQ.U32.AND P0, PT, R10, UR4, PT ;  /* 0x000000040a007c0c */ /* 0x001fe2000bf02070 */
[----:B------:R-:W-:Y:S01]  /*0b20*/  UIADD3 UR4, UPT, UPT, UR5, 0x800, URZ ;  /* 0x0000080005047890 */ /* 0x000fe2000fffe0ff */
[----:B--2---:R-:W-:-:S03]  /*0b30*/  IMAD.U32 R10, RZ, RZ, UR7 ;  /* 0x00000007ff0a7e24 */ /* 0x004fc6000f8e00ff */
[----:B-1----:R-:W-:-:S09]  /*0b40*/  ULEA UR4, UR6, UR4, 0x18 ;  /* 0x0000000406047291 */ /* 0x002fd2000f8ec0ff */
[----:B------:R3:W-:Y:S03]  /*0b50*/  @P0 ATOMS.ADD RZ, [UR4], R10 ;  /* 0x0000000affff098c */ /* 0x0007e60008000004 */
.L_x_116:
[----:B------:R-:W-:Y:S05]  /*0b60*/  BSYNC.RECONVERGENT B1 ;  /* 0x0000000000017941 */ /* 0x000fea0003800200 */
.L_x_115:
[----:B---3--:R-:W-:Y:S01]  /*0b70*/  IMAD R7, R5, 0x4, R7 ;  /* 0x0000000405077824 */ /* 0x008fe200078e0207 */
[----:B------:R-:W-:Y:S06]  /*0b80*/  @P1 BRA `(.L_x_117) ;  /* 0xfffffffc00a41947 */ /* 0x000fec000383ffff */
.L_x_114:
[----:B------:R-:W-:Y:S05]  /*0b90*/  BSYNC B0 ;  /* 0x0000000000007941 */ /* 0x000fea0003800000 */
.L_x_113:
[----:B------:R-:W-:-:S13]  /*0ba0*/  ISETP.GE.U32.AND P0, PT, R11, 0x3, PT ;  /* 0x000000030b00780c */ /* 0x000fda0003f06070 */
[----:B------:R-:W-:Y:S05]  /*0bb0*/  @!P0 BRA `(.L_x_112) ;  /* 0x0000000400508947 */ /* 0x000fea0003800000 */
[----:B------:R-:W0:Y:S01]  /*0bc0*/  S2UR UR5, SR_CgaCtaId ;  /* 0x00000000000579c3 */ /* 0x000e220000008800 */
[----:B------:R-:W-:Y:S02]  /*0bd0*/  UMOV UR4, 0x400 ;  /* 0x0000040000047882 */ /* 0x000fe40000000000 */
[----:B0-----:R-:W-:-:S06]  /*0be0*/  ULEA UR4, UR5, UR4, 0x18 ;  /* 0x0000000405047291 */ /* 0x001fcc000f8ec0ff */
[----:B------:R-:W-:-:S07]  /*0bf0*/  LEA R8, R6, UR4, 0x2 ;  /* 0x0000000406087c11 */ /* 0x000fce000f8e10ff */
.L_x_126:
[----:B------:R-:W0:Y:S01]  /*0c00*/  LDS R7, [R8] ;  /* 0x0000000008077984 */ /* 0x000e220000000800 */
[----:B------:R-:W-:Y:S05]  /*0c10*/  YIELD ;  /* 0x0000000000007946 */ /* 0x000fea0003800000 */
[----:B------:R-:W-:Y:S01]  /*0c20*/  BSSY.RECONVERGENT B0, `(.L_x_118) ;  /* 0x0000011000007945 */ /* 0x000fe20003800200 */
[----:B------:R-:W-:Y:S02]  /*0c30*/  LEA R11, R5, R8, 0x2 ;  /* 0x00000008050b7211 */ /* 0x000fe400078e10ff */
[----:B0-----:R-:W-:-:S13]  /*0c40*/  ISETP.GT.U32.AND P0, PT, R7, R0, PT ;  /* 0x000000000700720c */ /* 0x001fda0003f04070 */
[----:B----4-:R-:W-:Y:S05]  /*0c50*/  @!P0 BRA `(.L_x_119) ;  /* 0x0000000000348947 */ /* 0x010fea0003800000 */
[----:B------:R-:W0:Y:S01]  /*0c60*/  S2R R9, SR_LANEID ;  /* 0x0000000000097919 */ /* 0x000e220000000000 */
[----:B------:R-:W-:Y:S01]  /*0c70*/  IMAD.IADD R7, R7, 0x1, -R0 ;  /* 0x0000000107077824 */ /* 0x000fe200078e0a00 */
[----:B------:R-:W1:Y:S01]  /*0c80*/  S2UR UR6, SR_CgaCtaId ;  /* 0x00000000000679c3 */ /* 0x000e620000008800 */
[----:B------:R-:W-:Y:S01]  /*0c90*/  VOTEU.ANY UR4, UPT, PT ;  /* 0x0000000000047886 */ /* 0x000fe200038e0100 */
[----:B------:R-:W-:-:S06]  /*0ca0*/  UMOV UR5, 0x400 ;  /* 0x0000040000057882 */ /* 0x000fcc0000000000 */
[----:B------:R-:W2:Y:S01]  /*0cb0*/  REDUX.SUM UR7, R7 ;  /* 0x00000000070773c4 */ /* 0x000ea2000000c000 */
[----:B------:R-:W-:Y:S01]  /*0cc0*/  UFLO.U32 UR4, UR4 ;  /* 0x00000004000472bd */ /* 0x000fe200080e0000 */
[----:B------:R3:W-:Y:S01]  /*0cd0*/  STS [R8], R0 ;  /* 0x0000000008007388 */ /* 0x0007e20000000800 */
[----:B------:R-:W-:-:S04]  /*0ce0*/  UIADD3 UR5, UPT, UPT, UR5, 0x800, URZ ;  /* 0x0000080005057890 */ /* 0x000fc8000fffe0ff */
[----:B-1----:R-:W-:Y:S01]  /*0cf0*/  ULEA UR5, UR6, UR5, 0x18 ;  /* 0x0000000506057291 */ /* 0x002fe2000f8ec0ff */
[----:B0-----:R-:W-:Y:S01]  /*0d00*/  ISETP.EQ.U32.AND P0, PT, R9, UR4, PT ;  /* 0x0000000409007c0c */ /* 0x001fe2000bf02070 */
[----:B--2---:R-:W-:-:S12]  /*0d10*/  IMAD.U32 R9, RZ, RZ, UR7 ;  /* 0x00000007ff097e24 */ /* 0x004fd8000f8e00ff */
[----:B------:R3:W-:Y:S02]  /*0d20*/  @P0 ATOMS.ADD RZ, [UR5], R9 ;  /* 0x00000009ffff098c */ /* 0x0007e40008000005 */
.L_x_119:
[----:B------:R-:W-:Y:S05]  /*0d30*/  BSYNC.RECONVERGENT B0 ;  /* 0x0000000000007941 */ /* 0x000fea0003800200 */
.L_x_118:
[----:B------:R-:W0:Y:S01]  /*0d40*/  LDS R7, [R11] ;  /* 0x000000000b077984 */ /* 0x000e220000000800 */
[----:B------:R-:W-:Y:S01]  /*0d50*/  BSSY.RECONVERGENT B0, `(.L_x_120) ;  /* 0x0000011000007945 */ /* 0x000fe20003800200 */
[----:B------:R-:W-:Y:S01]  /*0d60*/  IMAD R13, R5, 0x8, R8 ;  /* 0x00000008050d7824 */ /* 0x000fe200078e0208 */
[----:B0-----:R-:W-:-:S13]  /*0d70*/  ISETP.GT.U32.AND P0, PT, R7, R0, PT ;  /* 0x000000000700720c */ /* 0x001fda0003f04070 */
[----:B------:R-:W-:Y:S05]  /*0d80*/  @!P0 BRA `(.L_x_121) ;  /* 0x0000000000348947 */ /* 0x000fea0003800000 */
[----:B---3--:R-:W0:Y:S01]  /*0d90*/  S2R R9, SR_LANEID ;  /* 0x0000000000097919 */ /* 0x008e220000000000 */
        /* <DEDUP_REMOVED lines=9> */
[----:B0-----:R-:W-:Y:S02]  /*0e30*/  ISETP.EQ.U32.AND P0, PT, R9, UR4, PT ;  /* 0x0000000409007c0c */ /* 0x001fe4000bf02070 */
[----:B--2---:R-:W-:-:S11]  /*0e40*/  MOV R9, UR7 ;  /* 0x0000000700097c02 */ /* 0x004fd60008000f00 */
[----:B------:R4:W-:Y:S02]  /*0e50*/  @P0 ATOMS.ADD RZ, [UR5], R9 ;  /* 0x00000009ffff098c */ /* 0x0009e40008000005 */
.L_x_121:
[----:B------:R-:W-:Y:S05]  /*0e60*/  BSYNC.RECONVERGENT B0 ;  /* 0x0000000000007941 */ /* 0x000fea0003800200 */
.L_x_120:
[----:B------:R-:W0:Y:S01]  /*0e70*/  LDS R7, [R13] ;  /* 0x000000000d077984 */ /* 0x000e220000000800 */
[----:B------:R-:W-:Y:S01]  /*0e80*/  BSSY.RECONVERGENT B0, `(.L_x_122) ;  /* 0x0000011000007945 */ /* 0x000fe20003800200 */
[----:B----4-:R-:W-:Y:S01]  /*0e90*/  IMAD R11, R5, 0xc, R8 ;  /* 0x0000000c050b7824 */ /* 0x010fe200078e0208 */
        /* <DEDUP_REMOVED lines=15> */
.L_x_123:
[----:B------:R-:W-:Y:S05]  /*0f90*/  BSYNC.RECONVERGENT B0 ;  /* 0x0000000000007941 */ /* 0x000fea0003800200 */
.L_x_122:
[----:B------:R-:W0:Y:S01]  /*0fa0*/  LDS R7, [R11] ;  /* 0x000000000b077984 */ /* 0x000e220000000800 */
[----:B------:R-:W-:Y:S01]  /*0fb0*/  IMAD R6, R5, 0x4, R6 ;  /* 0x0000000405067824 */ /* 0x000fe200078e0206 */
[----:B------:R-:W-:Y:S04]  /*0fc0*/  BSSY.RECONVERGENT B0, `(.L_x_124) ;  /* 0x0000011000007945 */ /* 0x000fe80003800200 */
[----:B------:R-:W-:Y:S02]  /*0fd0*/  ISETP.GE.U32.AND P1, PT, R6, 0x100, PT ;  /* 0x000001000600780c */ /* 0x000fe40003f26070 */
[----:B0-----:R-:W-:-:S13]  /*0fe0*/  ISETP.GT.U32.AND P0, PT, R7, R0, PT ;  /* 0x000000000700720c */ /* 0x001fda0003f04070 */
[----:B------:R-:W-:Y:S05]  /*0ff0*/  @!P0 BRA `(.L_x_125) ;  /* 0x0000000000348947 */ /* 0x000fea0003800000 */
[----:B---34-:R-:W0:Y:S01]  /*1000*/  S2R R9, SR_LANEID ;  /* 0x0000000000097919 */ /* 0x018e220000000000 */
        /* <DEDUP_REMOVED lines=12> */
.L_x_125:
[----:B------:R-:W-:Y:S05]  /*10d0*/  BSYNC.RECONVERGENT B0 ;  /* 0x0000000000007941 */ /* 0x000fea0003800200 */
.L_x_124:
[----:B---3--:R-:W-:Y:S01]  /*10e0*/  IMAD R8, R5, 0x10, R8 ;  /* 0x0000001005087824 */ /* 0x008fe200078e0208 */
[----:B------:R-:W-:Y:S06]  /*10f0*/  @!P1 BRA `(.L_x_126) ;  /* 0xfffffff800c09947 */ /* 0x000fec000383ffff */
.L_x_112:
[----:B------:R-:W-:Y:S05]  /*1100*/  WARPSYNC.ALL ;  /* 0x0000000000007948 */ /* 0x000fea0003800000 */
[----:B------:R-:W-:Y:S01]  /*1110*/  ISETP.GT.U32.AND P0, PT, R2, 0xff, PT ;  /* 0x000000ff0200780c */ /* 0x000fe20003f04070 */
[----:B------:R-:W0:Y:S08]  /*1120*/  S2UR UR5, SR_CgaCtaId ;  /* 0x00000000000579c3 */ /* 0x000e300000008800 */
[----:B------:R-:W-:Y:S06]  /*1130*/  BAR.SYNC.DEFER_BLOCKING 0x0 ;  /* 0x0000000000007b1d */ /* 0x000fec0000010000 */
[----:B------:R-:W-:Y:S01]  /*1140*/  UMOV UR4, 0x400 ;  /* 0x0000040000047882 */ /* 0x000fe20000000000 */
[----:B------:R-:W-:Y:S01]  /*1150*/  BSSY.RECONVERGENT B0, `(.L_x_127) ;  /* 0x0000046000007945 */ /* 0x000fe20003800200 */
[----:B0-----:R-:W-:-:S09]  /*1160*/  ULEA UR4, UR5, UR4, 0x18 ;  /* 0x0000000405047291 */ /* 0x001fd2000f8ec0ff */
[----:B------:R-:W4:Y:S02]  /*1170*/  LDS R5, [UR4+0x800] ;  /* 0x00080004ff057984 */ /* 0x000f240008000800 */
[----:B----4-:R-:W-:Y:S01]  /*1180*/  LOP3.LUT R0, R5, 0xff, RZ, 0xc0, !PT ;  /* 0x000000ff05007812 */ /* 0x010fe200078ec0ff */
[----:B------:R-:W-:Y:S06]  /*1190*/  @P0 BRA `(.L_x_128) ;  /* 0x0000000400040947 */ /* 0x000fec0003800000 */
[----:B------:R-:W2:Y:S01]  /*11a0*/  LDC R7, c[0x0][0x360] ;  /* 0x0000d800ff077b82 */ /* 0x000ea20000000800 */
[----:B------:R-:W-:Y:S01]  /*11b0*/  BSSY.RECONVERGENT B1, `(.L_x_129) ;  /* 0x000002a000017945 */ /* 0x000fe20003800200 */
[----:B--2---:R-:W0:Y:S01]  /*11c0*/  I2F.U32.RP R12, R7 ;  /* 0x00000007000c7306 */ /* 0x004e220000209000 */
[----:B------:R-:W-:Y:S01]  /*11d0*/  IMAD.IADD R6, R2, 0x1, R7 ;  /* 0x0000000102067824 */ /* 0x000fe200078e0207 */
[----:B------:R-:W-:-:S04]  /*11e0*/  ISETP.NE.U32.AND P2, PT, R7, RZ, PT ;  /* 0x000000ff0700720c */ /* 0x000fc80003f45070 */
[C---:B------:R-:W-:Y:S02]  /*11f0*/  ISETP.GE.U32.AND P0, PT, R6.reuse, 0x100, PT ;  /* 0x000001000600780c */ /* 0x040fe40003f06070 */
[----:B------:R-:W-:Y:S01]  /*1200*/  VIMNMX.U32 R11, PT, PT, R6, 0x100, !PT ;  /* 0x00000100060b7848 */ /* 0x000fe20007fe0000 */
[----:B0-----:R-:W0:Y:S02]  /*1210*/  MUFU.RCP R12, R12 ;  /* 0x0000000c000c7308 */ /* 0x001e240000001000 */
[----:B0-----:R-:W-:-:S06]  /*1220*/  VIADD R8, R12, 0xffffffe ;  /* 0x0ffffffe0c087836 */ /* 0x001fcc0000000000 */
[----:B------:R0:W1:Y:S02]  /*1230*/  F2I.FTZ.U32.TRUNC.NTZ R9, R8 ;  /* 0x0000000800097305 */ /* 0x000064000021f000 */
[----:B0-----:R-:W-:Y:S02]  /*1240*/  HFMA2 R8, -RZ, RZ, 0, 0 ;  /* 0x00000000ff087431 */ /* 0x001fe400000001ff */
        /* <DEDUP_REMOVED lines=12> */
[----:B------:R-:W-:Y:S01]  /*1310*/  @P1 VIADD R9, R9, 0x1 ;  /* 0x0000000109091836 */ /* 0x000fe20000000000 */
[----:B------:R-:W-:-:S04]  /*1320*/  @!P2 LOP3.LUT R9, RZ, R7, RZ, 0x33, !PT ;  /* 0x00000007ff09a212 */ /* 0x000fc800078e33ff */
[----:B------:R-:W-:-:S04]  /*1330*/  IADD3 R9, PT, PT, R10, R9, RZ ;  /* 0x000000090a097210 */ /* 0x000fc80007ffe0ff */
[C---:B------:R-:W-:Y:S02]  /*1340*/  LOP3.LUT R6, R9.reuse, 0x3, RZ, 0xc0, !PT ;  /* 0x0000000309067812 */ /* 0x040fe400078ec0ff */
[----:B------:R-:W-:Y:S02]  /*1350*/  ISETP.GE.U32.AND P1, PT, R9, 0x3, PT ;  /* 0x000000030900780c */ /* 0x000fe40003f26070 */
[----:B------:R-:W-:Y:S01]  /*1360*/  ISETP.NE.AND P0, PT, R6, 0x3, PT ;  /* 0x000000030600780c */ /* 0x000fe20003f05270 */
[----:B------:R-:W-:-:S12]  /*1370*/  IMAD.MOV.U32 R6, RZ, RZ, R2 ;  /* 0x000000ffff067224 */ /* 0x000fd800078e0002 */
[----:B------:R-:W-:Y:S05]  /*1380*/  @!P0 BRA `(.L_x_130) ;  /* 0x0000000000308947 */ /* 0x000fea0003800000 */
[----:B------:R-:W-:Y:S01]  /*1390*/  VIADD R6, R9, 0x1 ;  /* 0x0000000109067836 */ /* 0x000fe20000000000 */
[----:B------:R-:W-:-:S04]  /*13a0*/  LEA R10, R2, UR4, 0x2 ;  /* 0x00000004020a7c11 */ /* 0x000fc8000f8e10ff */
[----:B------:R-:W-:-:S05]  /*13b0*/  LOP3.LUT R8, R6, 0x3, RZ, 0xc0, !PT ;  /* 0x0000000306087812 */ /* 0x000fca00078ec0ff */
[----:B------:R-:W-:Y:S02]  /*13c0*/  IMAD R6, R8, R7, R2 ;  /* 0x0000000708067224 */ /* 0x000fe400078e0202 */
[----:B------:R-:W-:-:S07]  /*13d0*/  IMAD.MOV R8, RZ, RZ, -R8 ;  /* 0x000000ffff087224 */ /* 0x000fce00078e0a08 */
.L_x_131:
[----:B------:R-:W0:Y:S01]  /*13e0*/  LDS R12, [R10] ;  /* 0x000000000a0c7984 */ /* 0x000e220000000800 */
[----:B------:R-:W-:-:S05]  /*13f0*/  VIADD R8, R8, 0x1 ;  /* 0x0000000108087836 */ /* 0x000fca0000000000 */
[----:B------:R-:W-:Y:S02]  /*1400*/  ISETP.NE.AND P0, PT, R8, RZ, PT ;  /* 0x000000ff0800720c */ /* 0x000fe40003f05270 */
[----:B0-----:R-:W-:-:S05]  /*1410*/  LEA.HI R9, R5, R12, RZ, 0x18 ;  /* 0x0000000c05097211 */ /* 0x001fca00078fc0ff */
[----:B------:R0:W-:Y:S02]  /*1420*/  STS [R10], R9 ;  /* 0x000000090a007388 */ /* 0x0001e40000000800 */
[----:B0-----:R-:W-:-:S04]  /*1430*/  LEA R10, R7, R10, 0x2 ;  /* 0x0000000a070a7211 */ /* 0x001fc800078e10ff */
[----:B------:R-:W-:Y:S05]  /*1440*/  @P0 BRA `(.L_x_131) ;  /* 0xfffffffc00e40947 */ /* 0x000fea000383ffff */
.L_x_130:
[----:B------:R-:W-:Y:S05]  /*1450*/  BSYNC.RECONVERGENT B1 ;  /* 0x0000000000017941 */ /* 0x000fea0003800200 */
.L_x_129:
[----:B------:R-:W-:Y:S05]  /*1460*/  @!P1 BRA `(.L_x_128) ;  /* 0x0000000000509947 */ /* 0x000fea0003800000 */
[----:B------:R-:W-:-:S07]  /*1470*/  LEA R8, R6, UR4, 0x2 ;  /* 0x0000000406087c11 */ /* 0x000fce000f8e10ff */
.L_x_132:
[----:B0-----:R-:W0:Y:S01]  /*1480*/  LDS R10, [R8] ;  /* 0x00000000080a7984 */ /* 0x001e220000000800 */
[----:B------:R-:W-:-:S05]  /*1490*/  IMAD R6, R7, 0x4, R6 ;  /* 0x0000000407067824 */ /* 0x000fca00078e0206 */
[----:B------:R-:W-:Y:S02]  /*14a0*/  ISETP.GE.U32.AND P0, PT, R6, 0x100, PT ;  /* 0x000001000600780c */ /* 0x000fe40003f06070 */
[----:B0-----:R-:W-:Y:S01]  /*14b0*/  LEA.HI R9, R5, R10, RZ, 0x18 ;  /* 0x0000000a05097211 */ /* 0x001fe200078fc0ff */
[----:B------:R-:W-:-:S04]  /*14c0*/  IMAD R10, R7, 0x4, R8 ;  /* 0x00000004070a7824 */ /* 0x000fc800078e0208 */
[----:B------:R-:W-:Y:S04]  /*14d0*/  STS [R8], R9 ;  /* 0x0000000908007388 */ /* 0x000fe80000000800 */
[----:B------:R-:W0:Y:S02]  /*14e0*/  LDS R12, [R10] ;  /* 0x000000000a0c7984 */ /* 0x000e240000000800 */
[----:B0-----:R-:W-:Y:S01]  /*14f0*/  LEA.HI R11, R5, R12, RZ, 0x18 ;  /* 0x0000000c050b7211 */ /* 0x001fe200078fc0ff */
[----:B------:R-:W-:-:S04]  /*1500*/  IMAD R12, R7, 0x8, R8 ;  /* 0x00000008070c7824 */ /* 0x000fc800078e0208 */
[----:B------:R-:W-:Y:S04]  /*1510*/  STS [R10], R11 ;  /* 0x0000000b0a007388 */ /* 0x000fe80000000800 */
[----:B------:R-:W0:Y:S02]  /*1520*/  LDS R14, [R12] ;  /* 0x000000000c0e7984 */ /* 0x000e240000000800 */
[----:B0-----:R-:W-:Y:S01]  /*1530*/  LEA.HI R13, R5, R14, RZ, 0x18 ;  /* 0x0000000e050d7211 */ /* 0x001fe200078fc0ff */
[C-C-:B------:R-:W-:Y:S02]  /*1540*/  IMAD R14, R7.reuse, 0xc, R8.reuse ;  /* 0x0000000c070e7824 */ /* 0x140fe400078e0208 */
[----:B------:R-:W-:Y:S02]  /*1550*/  IMAD R8, R7, 0x10, R8 ;  /* 0x0000001007087824 */ /* 0x000fe400078e0208 */
[----:B------:R-:W-:Y:S04]  /*1560*/  STS [R12], R13 ;  /* 0x0000000d0c007388 */ /* 0x000fe80000000800 */
[----:B------:R-:W0:Y:S02]  /*1570*/  LDS R16, [R14] ;  /* 0x000000000e107984 */ /* 0x000e240000000800 */
[----:B0-----:R-:W-:-:S05]  /*1580*/  LEA.HI R15, R5, R16, RZ, 0x18 ;  /* 0x00000010050f7211 */ /* 0x001fca00078fc0ff */
[----:B------:R0:W-:Y:S01]  /*1590*/  STS [R14], R15 ;  /* 0x0000000f0e007388 */ /* 0x0001e20000000800 */
[----:B------:R-:W-:Y:S05]  /*15a0*/  @!P0 BRA `(.L_x_132) ;  /* 0xfffffffc00b48947 */ /* 0x000fea000383ffff */
.L_x_128:
[----:B------:R-:W-:Y:S05]  /*15b0*/  BSYNC.RECONVERGENT B0 ;  /* 0x0000000000007941 */ /* 0x000fea0003800200 */
.L_x_127:
[----:B------:R-:W-:Y:S01]  /*15c0*/  BAR.SYNC.DEFER_BLOCKING 0x0 ;  /* 0x0000000000007b1d */ /* 0x000fe20000010000 */
[----:B------:R-:W-:-:S04]  /*15d0*/  ISETP.NE.AND P0, PT, R0, RZ, PT ;  /* 0x000000ff0000720c */ /* 0x000fc80003f05270 */
[----:B------:R-:W-:Y:S01]  /*15e0*/  ISETP.NE.OR P0, PT, R2, RZ, !P0 ;  /* 0x000000ff0200720c */ /* 0x000fe20004705670 */
[----:B------:R-:W-:-:S12]  /*15f0*/  BSSY.RECONVERGENT B0, `(.L_x_133) ;  /* 0x000003b000007945 */ /* 0x000fd80003800200 */
[----:B------:R-:W-:Y:S05]  /*1600*/  @P0 BRA `(.L_x_134) ;  /* 0x0000000000e40947 */ /* 0x000fea0003800000 */
[----:B--2---:R-:W-:Y:S01]  /*1610*/  MOV R10, 0x100 ;  /* 0x00000100000a7802 */ /* 0x004fe20000000f00 */
[----:B------:R-:W-:Y:S01]  /*1620*/  IMAD.MOV.U32 R5, RZ, RZ, R0 ;  /* 0x000000ffff057224 */ /* 0x000fe200078e0000 */
[----:B------:R-:W-:-:S07]  /*1630*/  MOV R12, 0x1650 ;  /* 0x00001650000c7802 */ /* 0x000fce0000000f00 */
[----:B0-----:R-:W-:Y:S05]  /*1640*/  CALL.REL.NOINC `($__internal_2_$__cuda_sm20_div_u16) ;  /* 0x0000001000b87944 */ /* 0x001fea0003c00000 */
[----:B------:R-:W-:Y:S01]  /*1650*/  LOP3.LUT R5, R11, 0xffff, RZ, 0xc0, !PT ;  /* 0x0000ffff0b057812 */ /* 0x000fe200078ec0ff */
[----:B------:R-:W-:Y:S01]  /*1660*/  IMAD.MOV.U32 R10, RZ, RZ, 0xff ;  /* 0x000000ffff0a7424 */ /* 0x000fe200078e00ff */
[----:B------:R-:W-:-:S07]  /*1670*/  MOV R12, 0x1690 ;  /* 0x00001690000c7802 */ /* 0x000fce0000000f00 */
[----:B------:R-:W-:Y:S05]  /*1680*/  CALL.REL.NOINC `($__internal_2_$__cuda_sm20_div_u16) ;  /* 0x0000001000a87944 */ /* 0x000fea0003c00000 */
[----:B------:R-:W-:Y:S01]  /*1690*/  LOP3.LUT R11, R11, 0xffff, RZ, 0xc0, !PT ;  /* 0x0000ffff0b0b7812 */ /* 0x000fe200078ec0ff */
[----:B------:R-:W-:Y:S03]  /*16a0*/  BSSY.RECONVERGENT B1, `(.L_x_135) ;  /* 0x0000022000017945 */ /* 0x000fe60003800200 */
[----:B------:R-:W-:-:S04]  /*16b0*/  VIADDMNMX.U32 R0, R0, 0xffffffff, R11, PT ;  /* 0xffffffff00007846 */ /* 0x000fc8000380000b */
[C---:B------:R-:W-:Y:S01]  /*16c0*/  ISETP.GE.U32.AND P0, PT, R0.reuse, 0x3, PT ;  /* 0x000000030000780c */ /* 0x040fe20003f06070 */
[----:B------:R-:W-:Y:S02]  /*16d0*/  VIADD R6, R0, 0x1 ;  /* 0x0000000100067836 */ /* 0x000fe40000000000 */
[----:B------:R-:W-:-:S03]  /*16e0*/  IMAD.MOV.U32 R0, RZ, RZ, RZ ;  /* 0x000000ffff007224 */ /* 0x000fc600078e00ff */
[----:B------:R-:W-:-:S04]  /*16f0*/  LOP3.LUT R15, R6, 0x3, RZ, 0xc0, !PT ;  /* 0x00000003060f7812 */ /* 0x000fc800078ec0ff */
[----:B------:R-:W-:-:S03]  /*1700*/  ISETP.NE.AND P1, PT, R15, RZ, PT ;  /* 0x000000ff0f00720c */ /* 0x000fc60003f25270 */
[----:B------:R-:W-:Y:S10]  /*1710*/  @!P0 BRA `(.L_x_136) ;  /* 0x0000000000688947 */ /* 0x000ff40003800000 */
[----:B------:R-:W0:Y:S01]  /*1720*/  S2R R8, SR_CgaCtaId ;  /* 0x0000000000087919 */ /* 0x000e220000008800 */
[----:B------:R-:W-:Y:S01]  /*1730*/  LOP3.LUT R6, R6, 0x1fc, RZ, 0xc0, !PT ;  /* 0x000001fc06067812 */ /* 0x000fe200078ec0ff */
[----:B------:R-:W-:Y:S01]  /*1740*/  HFMA2 R0, -RZ, RZ, 0, 0 ;  /* 0x00000000ff007431 */ /* 0x000fe200000001ff */
[----:B------:R-:W-:-:S03]  /*1750*/  MOV R7, 0x400 ;  /* 0x0000040000077802 */ /* 0x000fc60000000f00 */
[----:B------:R-:W-:Y:S01]  /*1760*/  IMAD.MOV R6, RZ, RZ, -R6 ;  /* 0x000000ffff067224 */ /* 0x000fe200078e0a06 */
[----:B0-----:R-:W-:-:S07]  /*1770*/  LEA R17, R8, R7, 0x18 ;  /* 0x0000000708117211 */ /* 0x001fce00078ec0ff */
.L_x_137:
[----:B------:R-:W-:Y:S01]  /*1780*/  IMAD R8, R0, 0x4, R17 ;  /* 0x0000000400087824 */ /* 0x000fe200078e0211 */
[----:B------:R-:W-:Y:S01]  /*1790*/  IADD3 R6, PT, PT, R6, 0x4, RZ ;  /* 0x0000000406067810 */ /* 0x000fe20007ffe0ff */
[C---:B------:R-:W-:Y:S02]  /*17a0*/  IMAD R0, R5.reuse, 0x4, R0 ;  /* 0x0000000405007824 */ /* 0x040fe400078e0200 */
[C---:B------:R-:W-:Y:S01]  /*17b0*/  IMAD R10, R5.reuse, 0x4, R8 ;  /* 0x00000004050a7824 */ /* 0x040fe200078e0208 */
[----:B0-----:R-:W0:Y:S01]  /*17c0*/  LDS R7, [R8] ;  /* 0x0000000008077984 */ /* 0x001e220000000800 */
[----:B------:R-:W-:Y:S02]  /*17d0*/  ISETP.NE.AND P0, PT, R6, RZ, PT ;  /* 0x000000ff0600720c */ /* 0x000fe40003f05270 */
[----:B------:R-:W-:-:S04]  /*17e0*/  IMAD R12, R5, 0x4, R10 ;  /* 0x00000004050c7824 */ /* 0x000fc800078e020a */
[----:B------:R-:W-:Y:S02]  /*17f0*/  IMAD R13, R5, 0x4, R12 ;  /* 0x00000004050d7824 */ /* 0x000fe400078e020c */
[----:B0-----:R-:W-:-:S05]  /*1800*/  VIADD R7, R7, 0x1 ;  /* 0x0000000107077836 */ /* 0x001fca0000000000 */
[----:B------:R-:W-:Y:S04]  /*1810*/  STS [R8], R7 ;  /* 0x0000000708007388 */ /* 0x000fe80000000800 */
[----:B------:R-:W0:Y:S02]  /*1820*/  LDS R9, [R10] ;  /* 0x000000000a097984 */ /* 0x000e240000000800 */
[----:B0-----:R-:W-:-:S05]  /*1830*/  IADD3 R9, PT, PT, R9, 0x1, RZ ;  /* 0x0000000109097810 */ /* 0x001fca0007ffe0ff */
[----:B------:R-:W-:Y:S04]  /*1840*/  STS [R10], R9 ;  /* 0x000000090a007388 */ /* 0x000fe80000000800 */
[----:B------:R-:W0:Y:S02]  /*1850*/  LDS R11, [R12] ;  /* 0x000000000c0b7984 */ /* 0x000e240000000800 */
[----:B0-----:R-:W-:-:S05]  /*1860*/  VIADD R11, R11, 0x1 ;  /* 0x000000010b0b7836 */ /* 0x001fca0000000000 */
[----:B------:R-:W-:Y:S04]  /*1870*/  STS [R12], R11 ;  /* 0x0000000b0c007388 */ /* 0x000fe80000000800 */
[----:B------:R-:W0:Y:S02]  /*1880*/  LDS R14, [R13] ;  /* 0x000000000d0e7984 */ /* 0x000e240000000800 */
[----:B0-----:R-:W-:-:S05]  /*1890*/  VIADD R14, R14, 0x1 ;  /* 0x000000010e0e7836 */ /* 0x001fca0000000000 */
[----:B------:R0:W-:Y:S01]  /*18a0*/  STS [R13], R14 ;  /* 0x0000000e0d007388 */ /* 0x0001e20000000800 */
[----:B------:R-:W-:Y:S05]  /*18b0*/  @P0 BRA `(.L_x_137) ;  /* 0xfffffffc00b00947 */ /* 0x000fea000383ffff */
.L_x_136:
[----:B------:R-:W-:Y:S05]  /*18c0*/  BSYNC.RECONVERGENT B1 ;  /* 0x0000000000017941 */ /* 0x000fea0003800200 */
.L_x_135:
[----:B------:R-:W-:Y:S05]  /*18d0*/  @!P1 BRA `(.L_x_134) ;  /* 0x0000000000309947 */ /* 0x000fea0003800000 */
[----:B------:R-:W1:Y:S01]  /*18e0*/  S2R R8, SR_CgaCtaId ;  /* 0x0000000000087919 */ /* 0x000e620000008800 */
[----:B------:R-:W-:Y:S01]  /*18f0*/  MOV R7, 0x400 ;  /* 0x0000040000077802 */ /* 0x000fe20000000f00 */
[----:B------:R-:W-:-:S03]  /*1900*/  IMAD.MOV R6, RZ, RZ, -R15 ;  /* 0x000000ffff067224 */ /* 0x000fc600078e0a0f */
[----:B-1----:R-:W-:-:S07]  /*1910*/  LEA R9, R8, R7, 0x18 ;  /* 0x0000000708097211 */ /* 0x002fce00078ec0ff */
.L_x_138:
[----:B-1----:R-:W-:Y:S01]  /*1920*/  IMAD R8, R0, 0x4, R9 ;  /* 0x0000000400087824 */ /* 0x002fe200078e0209 */
[----:B------:R-:W-:Y:S01]  /*1930*/  IADD3 R6, PT, PT, R6, 0x1, RZ ;  /* 0x0000000106067810 */ /* 0x000fe20007ffe0ff */
[----:B------:R-:W-:-:S03]  /*1940*/  IMAD.IADD R0, R5, 0x1, R0 ;  /* 0x0000000105007824 */ /* 0x000fc600078e0200 */
[----:B------:R-:W1:Y:S01]  /*1950*/  LDS R7, [R8] ;  /* 0x0000000008077984 */ /* 0x000e620000000800 */
[----:B------:R-:W-:Y:S01]  /*1960*/  ISETP.NE.AND P0, PT, R6, RZ, PT ;  /* 0x000000ff0600720c */ /* 0x000fe20003f05270 */
[----:B-1----:R-:W-:-:S05]  /*1970*/  VIADD R7, R7, 0x1 ;  /* 0x0000000107077836 */ /* 0x002fca0000000000 */
[----:B------:R1:W-:Y:S07]  /*1980*/  STS [R8], R7 ;  /* 0x0000000708007388 */ /* 0x0003ee0000000800 */
[----:B------:R-:W-:Y:S05]  /*1990*/  @P0 BRA `(.L_x_138) ;  /* 0xfffffffc00e00947 */ /* 0x000fea000383ffff */
.L_x_134:
[----:B------:R-:W-:Y:S05]  /*19a0*/  BSYNC.RECONVERGENT B0 ;  /* 0x0000000000007941 */ /* 0x000fea0003800200 */
.L_x_133:
[----:B------:R-:W3:Y:S01]  /*19b0*/  MUFU.RCP R5, R4 ;  /* 0x0000000400057308 */ /* 0x000ee20000001000 */
[----:B------:R-:W-:Y:S01]  /*19c0*/  BAR.SYNC.DEFER_BLOCKING 0x0 ;  /* 0x0000000000007b1d */ /* 0x000fe20000010000 */
[----:B------:R-:W-:-:S05]  /*19d0*/  ISETP.NE.AND P0, PT, R2, RZ, PT ;  /* 0x000000ff0200720c */ /* 0x000fca0003f05270 */
[----:B------:R-:W-:Y:S01]  /*19e0*/  BSSY.RECONVERGENT B0, `(.L_x_139) ;  /* 0x000006d000007945 */ /* 0x000fe20003800200 */
[----:B---3--:R-:W-:-:S07]  /*19f0*/  FFMA R0, -R4, R5, 1 ;  /* 0x3f80000004007423 */ /* 0x008fce0000000105 */
[----:B------:R-:W-:Y:S05]  /*1a00*/  @P0 BRA `(.L_x_140) ;  /* 0x0000000400a80947 */ /* 0x000fea0003800000 */
[----:B------:R-:W3:Y:S01]  /*1a10*/  S2UR UR6, SR_CgaCtaId ;  /* 0x00000000000679c3 */ /* 0x000ee20000008800 */
[----:B------:R-:W-:Y:S01]  /*1a20*/  UMOV UR5, 0x400 ;  /* 0x0000040000057882 */ /* 0x000fe20000000000 */
[----:B-1----:R-:W-:Y:S01]  /*1a30*/  IMAD.MOV.U32 R7, RZ, RZ, RZ ;  /* 0x000000ffff077224 */ /* 0x002fe200078e00ff */
[----:B------:R-:W-:Y:S01]  /*1a40*/  UIADD3 UR4, UPT, UPT, UR5, 0x400, URZ ;  /* 0x0000040005047890 */ /* 0x000fe2000fffe0ff */
[----:B------:R-:W-:Y:S01]  /*1a50*/  IMAD.MOV.U32 R6, RZ, RZ, 0x40 ;  /* 0x00000040ff067424 */ /* 0x000fe200078e00ff */
[----:B---3--:R-:W-:Y:S02]  /*1a60*/  ULEA UR5, UR6, UR5, 0x18 ;  /* 0x0000000506057291 */ /* 0x008fe4000f8ec0ff */
[----:B------:R-:W-:-:S12]  /*1a70*/  ULEA UR4, UR6, UR4, 0x18 ;  /* 0x0000000406047291 */ /* 0x000fd8000f8ec0ff */
.L_x_141:
[----:B------:R-:W1:Y:S02]  /*1a80*/  LDS R8, [R6+UR5+-0x40] ;  /* 0xffffc00506087984 */ /* 0x000e640008000800 */
[----:B-1----:R-:W-:-:S05]  /*1a90*/  IMAD.IADD R7, R8, 0x1, R7 ;  /* 0x0000000108077824 */ /* 0x002fca00078e0207 */
[----:B------:R-:W-:Y:S04]  /*1aa0*/  STS [R6+UR4+-0x40], R7 ;  /* 0xffffc00706007988 */ /* 0x000fe80008000804 */
[----:B------:R-:W1:Y:S02]  /*1ab0*/  LDS R8, [R6+UR5+-0x3c] ;  /* 0xffffc40506087984 */ /* 0x000e640008000800 */
[----:B-1----:R-:W-:-:S05]  /*1ac0*/  IADD3 R9, PT, PT, R7, R8, RZ ;  /* 0x0000000807097210 */ /* 0x002fca0007ffe0ff */
[----:B------:R-:W-:Y:S04]  /*1ad0*/  STS [R6+UR4+-0x3c], R9 ;  /* 0xffffc40906007988 */ /* 0x000fe80008000804 */
[----:B------:R-:W1:Y:S02]  /*1ae0*/  LDS R8, [R6+UR5+-0x38] ;  /* 0xffffc80506087984 */ /* 0x000e640008000800 */
[----:B-1----:R-:W-:-:S05]  /*1af0*/  IMAD.IADD R11, R9, 0x1, R8 ;  /* 0x00000001090b7824 */ /* 0x002fca00078e0208 */
[----:B------:R-:W-:Y:S04]  /*1b00*/  STS [R6+UR4+-0x38], R11 ;  /* 0xffffc80b06007988 */ /* 0x000fe80008000804 */
[----:B------:R-:W0:Y:S02]  /*1b10*/  LDS R8, [R6+UR5+-0x34] ;  /* 0xffffcc0506087984 */ /* 0x000e240008000800 */
[----:B0-----:R-:W-:-:S05]  /*1b20*/  IMAD.IADD R13, R11, 0x1, R8 ;  /* 0x000000010b0d7824 */ /* 0x001fca00078e0208 */
        /* <DEDUP_REMOVED lines=8> */
[----:B0-----:R-:W-:-:S05]  /*1bb0*/  IADD3 R11, PT, PT, R9, R8, RZ ;  /* 0x00000008090b7210 */ /* 0x001fca0007ffe0ff */
        /* <DEDUP_REMOVED lines=28> */
[----:B------:R-:W0:Y:S02]  /*1d80*/  LDS R8, [R6+UR5] ;  /* 0x0000000506087984 */ /* 0x000e240008000800 */
[----:B0-----:R-:W-:-:S05]  /*1d90*/  IADD3 R7, PT, PT, R13, R8, RZ ;  /* 0x000000080d077210 */ /* 0x001fca0007ffe0ff */
[----:B------:R-:W-:Y:S04]  /*1da0*/  STS [R6+UR4], R7 ;  /* 0x0000000706007988 */ /* 0x000fe80008000804 */
[----:B------:R-:W0:Y:S02]  /*1db0*/  LDS R8, [R6+UR5+0x4] ;  /* 0x0000040506087984 */ /* 0x000e240008000800 */
[----:B0-----:R-:W-:-:S05]  /*1dc0*/  IMAD.IADD R9, R7, 0x1, R8 ;  /* 0x0000000107097824 */ /* 0x001fca00078e0208 */
[----:B------:R-:W-:Y:S04]  /*1dd0*/  STS [R6+UR4+0x4], R9 ;  /* 0x0000040906007988 */ /* 0x000fe80008000804 */
        /* <DEDUP_REMOVED lines=10> */
[----:B0-----:R-:W-:-:S05]  /*1e80*/  IADD3 R9, PT, PT, R7, R8, RZ ;  /* 0x0000000807097210 */ /* 0x001fca0007ffe0ff */
        /* <DEDUP_REMOVED lines=30> */
[----:B------:R0:W-:Y:S02]  /*2070*/  STS [R6+UR4+0x3c], R7 ;  /* 0x00003c0706007988 */ /* 0x0001e40008000804 */
[----:B0-----:R-:W-:-:S05]  /*2080*/  VIADD R6, R6, 0x80 ;  /* 0x0000008006067836 */ /* 0x001fca0000000000 */
[----:B------:R-:W-:-:S13]  /*2090*/  ISETP.NE.AND P0, PT, R6, 0x440, PT ;  /* 0x000004400600780c */ /* 0x000fda0003f05270 */
[----:B------:R-:W-:Y:S05]  /*20a0*/  @P0 BRA `(.L_x_141) ;  /* 0xfffffff800740947 */ /* 0x000fea000383ffff */
.L_x_140:
[----:B------:R-:W-:Y:S05]  /*20b0*/  BSYNC.RECONVERGENT B0 ;  /* 0x0000000000007941 */ /* 0x000fea0003800200 */
.L_x_139:
[----:B------:R-:W-:Y:S01]  /*20c0*/  UMOV UR4, 0x437f0000 ;  /* 0x437f000000047882 */ /* 0x000fe20000000000 */
[----:B------:R-:W-:Y:S01]  /*20d0*/  FFMA R0, R5, R0, R5 ;  /* 0x0000000005007223 */ /* 0x000fe20000000005 */
[----:B-1----:R-:W-:Y:S01]  /*20e0*/  IMAD.U32 R7, RZ, RZ, UR4 ;  /* 0x00000004ff077e24 */ /* 0x002fe2000f8e00ff */
[----:B------:R-:W-:Y:S01]  /*20f0*/  BAR.SYNC.DEFER_BLOCKING 0x0 ;  /* 0x0000000000007b1d */ /* 0x000fe20000010000 */
[----:B------:R-:W-:Y:S01]  /*2100*/  ISETP.GT.U32.AND P2, PT, R2, 0xff, PT ;  /* 0x000000ff0200780c */ /* 0x000fe20003f44070 */
[----:B------:R-:W-:-:S04]  /*2110*/  FFMA R5, R0, 255, RZ ;  /* 0x437f000000057823 */ /* 0x000fc800000000ff */
[----:B------:R-:W1:Y:S01]  /*2120*/  FCHK P0, R7, R4 ;  /* 0x0000000407007302 */ /* 0x000e620000000000 */
[----:B------:R-:W-:-:S04]  /*2130*/  FFMA R6, -R4, R5, 255 ;  /* 0x437f000004067423 */ /* 0x000fc80000000105 */
[----:B------:R-:W-:Y:S01]  /*2140*/  FFMA R0, R0, R6, R5 ;  /* 0x0000000600007223 */ /* 0x000fe20000000005 */
[----:B-1----:R-:W-:Y:S06]  /*2150*/  @!P0 BRA `(.L_x_142) ;  /* 0x00000000000c8947 */ /* 0x002fec0003800000 */
[----:B------:R-:W-:-:S07]  /*2160*/  MOV R6, 0x2180 ;  /* 0x0000218000067802 */ /* 0x000fce0000000f00 */
[----:B0-2---:R-:W-:Y:S05]  /*2170*/  CALL.REL.NOINC `($__internal_3_$__cuda_sm3x_div_rn_noftz_f32_slowpath) ;  /* 0x0000000800387944 */ /* 0x005fea0003c00000 */
[----:B------:R-:W-:-:S07]  /*2180*/  IMAD.MOV.U32 R0, RZ, RZ, R9 ;  /* 0x000000ffff007224 */ /* 0x000fce00078e0009 */
.L_x_142:
[----:B------:R-:W-:Y:S05]  /*2190*/  @P2 EXIT ;  /* 0x000000000000294d */ /* 0x000fea0003800000 */
[----:B------:R-:W2:Y:S01]  /*21a0*/  LDC R9, c[0x0][0x360] ;  /* 0x0000d800ff097b82 */ /* 0x000ea20000000800 */
[----:B------:R-:W-:Y:S01]  /*21b0*/  BSSY.RECONVERGENT B0, `(.L_x_143) ;  /* 0x000003a000007945 */ /* 0x000fe20003800200 */
        /* <DEDUP_REMOVED lines=20> */
[----:B------:R-:W-:-:S13]  /*2300*/  ISETP.GE.U32.AND P1, PT, R6, R9, PT ;  /* 0x000000090600720c */ /* 0x000fda0003f26070 */
[----:B------:R-:W-:Y:S01]  /*2310*/  @P1 VIADD R5, R5, 0x1 ;  /* 0x0000000105051836 */ /* 0x000fe20000000000 */
[----:B------:R-:W-:-:S05]  /*2320*/  @!P2 LOP3.LUT R5, RZ, R9, RZ, 0x33, !PT ;  /* 0x00000009ff05a212 */ /* 0x000fca00078e33ff */
[----:B------:R-:W-:-:S05]  /*2330*/  IMAD.IADD R4, R8, 0x1, R5 ;  /* 0x0000000108047824 */ /* 0x000fca00078e0205 */
[C---:B------:R-:W-:Y:S02]  /*2340*/  LOP3.LUT R5, R4.reuse, 0x3, RZ, 0xc0, !PT ;  /* 0x0000000304057812 */ /* 0x040fe400078ec0ff */
[----:B------:R-:W-:Y:S02]  /*2350*/  ISETP.GE.U32.AND P0, PT, R4, 0x3, PT ;  /* 0x000000030400780c */ /* 0x000fe40003f06070 */
[----:B------:R-:W-:-:S13]  /*2360*/  ISETP.NE.AND P1, PT, R5, 0x3, PT ;  /* 0x000000030500780c */ /* 0x000fda0003f25270 */
[----:B------:R-:W-:Y:S05]  /*2370*/  @!P1 BRA `(.L_x_144) ;  /* 0x0000000000749947 */ /* 0x000fea0003800000 */
[----:B------:R-:W1:Y:S01]  /*2380*/  S2UR UR5, SR_CgaCtaId ;  /* 0x00000000000579c3 */ /* 0x000e620000008800 */
[----:B------:R-:W2:Y:S01]  /*2390*/  LDCU.64 UR6, c[0x0][0x3a8] ;  /* 0x00007500ff0677ac */ /* 0x000ea20008000a00 */
[----:B------:R-:W-:Y:S02]  /*23a0*/  VIADD R4, R4, 0x1 ;  /* 0x0000000104047836 */ /* 0x000fe40000000000 */
[----:B------:R-:W-:Y:S01]  /*23b0*/  IMAD R8, R3, 0x100, R2 ;  /* 0x0000010003087824 */ /* 0x000fe200078e0202 */
[----:B------:R-:W-:Y:S02]  /*23c0*/  UMOV UR4, 0x400 ;  /* 0x0000040000047882 */ /* 0x000fe40000000000 */
[----:B------:R-:W-:Y:S01]  /*23d0*/  UIADD3 UR4, UPT, UPT, UR4, 0x400, URZ ;  /* 0x0000040004047890 */ /* 0x000fe2000fffe0ff */
[----:B------:R-:W-:-:S05]  /*23e0*/  LOP3.LUT R4, R4, 0x3, RZ, 0xc0, !PT ;  /* 0x0000000304047812 */ /* 0x000fca00078ec0ff */
[----:B------:R-:W-:Y:S01]  /*23f0*/  IMAD.MOV R7, RZ, RZ, -R4 ;  /* 0x000000ffff077224 */ /* 0x000fe200078e0a04 */
[----:B--2---:R-:W-:-:S04]  /*2400*/  IADD3 R8, P1, PT, R8, UR6, RZ ;  /* 0x0000000608087c10 */ /* 0x004fc8000ff3e0ff */
[----:B0-----:R-:W-:Y:S01]  /*2410*/  IADD3.X R13, PT, PT, RZ, UR7, RZ, P1, !PT ;  /* 0x00000007ff0d7c10 */ /* 0x001fe20008ffe4ff */
[----:B-1----:R-:W-:-:S06]  /*2420*/  ULEA UR4, UR5, UR4, 0x18 ;  /* 0x0000000405047291 */ /* 0x002fcc000f8ec0ff */
[----:B------:R-:W-:Y:S01]  /*2430*/  LEA R6, R2, UR4, 0x2 ;  /* 0x0000000402067c11 */ /* 0x000fe2000f8e10ff */
[----:B------:R-:W-:-:S07]  /*2440*/  IMAD R2, R4, R9, R2 ;  /* 0x0000000904027224 */ /* 0x000fce00078e0202 */
.L_x_145:
[----:B-1----:R0:W1:Y:S01]  /*2450*/  LDS R4, [R6] ;  /* 0x0000000006047984 */ /* 0x0020620000000800 */
[----:B------:R-:W-:-:S04]  /*2460*/  IADD3 R7, PT, PT, R7, 0x1, RZ ;  /* 0x0000000107077810 */ /* 0x000fc80007ffe0ff */
[----:B------:R-:W-:Y:S01]  /*2470*/  ISETP.NE.AND P1, PT, R7, RZ, PT ;  /* 0x000000ff0700720c */ /* 0x000fe20003f25270 */
[----:B0-----:R-:W-:Y:S01]  /*2480*/  IMAD R6, R9, 0x4, R6 ;  /* 0x0000000409067824 */ /* 0x001fe200078e0206 */
[----:B-1----:R-:W-:-:S05]  /*2490*/  I2FP.F32.U32 R5, R4 ;  /* 0x0000000400057245 */ /* 0x002fca0000201000 */
[----:B------:R-:W-:-:S05]  /*24a0*/  FMUL R5, R5, R0 ;  /* 0x0000000005057220 */ /* 0x000fca0000400000 */
[----:B------:R-:W-:-:S04]  /*24b0*/  FMNMX R5, RZ, R5, !PT ;  /* 0x00000005ff057209 */ /* 0x000fc80007800000 */
[----:B------:R-:W-:-:S06]  /*24c0*/  FMNMX R5, R5, 255, PT ;  /* 0x437f000005057809 */ /* 0x000fcc0003800000 */
[----:B------:R-:W0:Y:S02]  /*24d0*/  F2I.S64 R4, R5 ;  /* 0x0000000500047311 */ /* 0x000e240000201900 */
[----:B0-----:R-:W-:Y:S02]  /*24e0*/  IMAD.MOV.U32 R11, RZ, RZ, R4 ;  /* 0x000000ffff0b7224 */ /* 0x001fe400078e0004 */
[----:B------:R-:W-:Y:S01]  /*24f0*/  IMAD.MOV.U32 R4, RZ, RZ, R8 ;  /* 0x000000ffff047224 */ /* 0x000fe200078e0008 */
[----:B------:R-:W-:Y:S01]  /*2500*/  IADD3 R8, P2, PT, R9, R8, RZ ;  /* 0x0000000809087210 */ /* 0x000fe20007f5e0ff */
[----:B------:R-:W-:-:S04]  /*2510*/  IMAD.MOV.U32 R5, RZ, RZ, R13 ;  /* 0x000000ffff057224 */ /* 0x000fc800078e000d */
[----:B------:R-:W-:Y:S01]  /*2520*/  IMAD.X R13, RZ, RZ, R13, P2 ;  /* 0x000000ffff0d7224 */ /* 0x000fe200010e060d */
[----:B------:R1:W-:Y:S01]  /*2530*/  STG.E.U8 desc[UR8][R4.64], R11 ;  /* 0x0000000b04007986 */ /* 0x0003e2000c101108 */
[----:B------:R-:W-:Y:S06]  /*2540*/  @P1 BRA `(.L_x_145) ;  /* 0xfffffffc00c01947 */ /* 0x000fec000383ffff */
.L_x_144:
[----:B------:R-:W-:Y:S05]  /*2550*/  BSYNC.RECONVERGENT B0 ;  /* 0x0000000000007941 */ /* 0x000fea0003800200 */
.L_x_143:
[----:B------:R-:W-:Y:S05]  /*2560*/  @!P0 EXIT ;  /* 0x000000000000894d */ /* 0x000fea0003800000 */
[----:B------:R-:W2:Y:S01]  /*2570*/  S2UR UR5, SR_CgaCtaId ;  /* 0x00000000000579c3 */ /* 0x000ea20000008800 */
[----:B------:R-:W-:Y:S01]  /*2580*/  UMOV UR4, 0x400 ;  /* 0x0000040000047882 */ /* 0x000fe20000000000 */
[----:B------:R-:W-:Y:S01]  /*2590*/  IMAD R16, R3, 0x100, R2 ;  /* 0x0000010003107824 */ /* 0x000fe200078e0202 */
[----:B------:R-:W-:Y:S01]  /*25a0*/  UIADD3 UR4, UPT, UPT, UR4, 0x400, URZ ;  /* 0x0000040004047890 */ /* 0x000fe2000fffe0ff */
[----:B------:R-:W3:Y:S02]  /*25b0*/  LDCU.64 UR6, c[0x0][0x3a8] ;  /* 0x00007500ff0677ac */ /* 0x000ee40008000a00 */
[----:B------:R-:W-:Y:S01]  /*25c0*/  IMAD.IADD R8, R16, 0x1, R9 ;  /* 0x0000000110087824 */ /* 0x000fe200078e0209 */
[C---:B------:R-:W-:Y:S01]  /*25d0*/  LEA R12, R9.reuse, R16, 0x1 ;  /* 0x00000010090c7211 */ /* 0x040fe200078e08ff */
[----:B0-----:R-:W-:Y:S01]  /*25e0*/  IMAD R14, R9, 0x3, R16 ;  /* 0x00000003090e7824 */ /* 0x001fe200078e0210 */
[----:B--2---:R-:W-:-:S06]  /*25f0*/  ULEA UR4, UR5, UR4, 0x18 ;  /* 0x0000000405047291 */ /* 0x004fcc000f8ec0ff */
[----:B---3--:R-:W-:-:S07]  /*2600*/  LEA R10, R2, UR4, 0x2 ;  /* 0x00000004020a7c11 */ /* 0x008fce000f8e10ff */
.L_x_146:
[C-C-:B-12---:R-:W-:Y:S01]  /*2610*/  IMAD R4, R9.reuse, 0x4, R10.reuse ;  /* 0x0000000409047824 */ /* 0x146fe200078e020a */
[----:B------:R0:W1:Y:S01]  /*2620*/  LDS R3, [R10] ;  /* 0x000000000a037984 */ /* 0x0000620000000800 */
[C-C-:B------:R-:W-:Y:S01]  /*2630*/  IMAD R6, R9.reuse, 0x8, R10.reuse ;  /* 0x0000000809067824 */ /* 0x140fe200078e020a */
[----:B------:R-:W-:Y:S01]  /*2640*/  IADD3 R24, P0, PT, R16, UR6, RZ ;  /* 0x0000000610187c10 */ /* 0x000fe2000ff1e0ff */
[C---:B------:R-:W-:Y:S01]  /*2650*/  IMAD R11, R9.reuse, 0xc, R10 ;  /* 0x0000000c090b7824 */ /* 0x040fe200078e020a */
[----:B------:R-:W-:Y:S01]  /*2660*/  IADD3 R22, P1, PT, R12, UR6, RZ ;  /* 0x000000060c167c10 */ /* 0x000fe2000ff3e0ff */
[----:B------:R-:W2:Y:S01]  /*2670*/  LDS R4, [R4] ;  /* 0x0000000004047984 */ /* 0x000ea20000000800 */
[----:B------:R-:W-:Y:S02]  /*2680*/  IMAD R2, R9, 0x4, R2 ;  /* 0x0000000409027824 */ /* 0x000fe400078e0202 */
[----:B------:R-:W-:Y:S01]  /*2690*/  IMAD.X R25, RZ, RZ, UR7, P0 ;  /* 0x00000007ff197e24 */ /* 0x000fe200080e06ff */
[----:B------:R-:W3:Y:S01]  /*26a0*/  LDS R6, [R6] ;  /* 0x0000000006067984 */ /* 0x000ee20000000800 */
[----:B------:R-:W-:-:S02]  /*26b0*/  IMAD.X R23, RZ, RZ, UR7, P1 ;  /* 0x00000007ff177e24 */ /* 0x000fc400088e06ff */
[C---:B------:R-:W-:Y:S01]  /*26c0*/  IMAD R12, R9.reuse, 0x4, R12 ;  /* 0x00000004090c7824 */ /* 0x040fe200078e020c */
[----:B------:R-:W4:Y:S01]  /*26d0*/  LDS R11, [R11] ;  /* 0x000000000b0b7984 */ /* 0x000f220000000800 */
[C---:B------:R-:W-:Y:S02]  /*26e0*/  IMAD R16, R9.reuse, 0x4, R16 ;  /* 0x0000000409107824 */ /* 0x040fe400078e0210 */
[----:B0-----:R-:W-:Y:S01]  /*26f0*/  IMAD R10, R9, 0x10, R10 ;  /* 0x00000010090a7824 */ /* 0x001fe200078e020a */
[----:B-1----:R-:W-:Y:S02]  /*2700*/  I2FP.F32.U32 R3, R3 ;  /* 0x0000000300037245 */ /* 0x002fe40000201000 */
[----:B--2---:R-:W-:-:S03]  /*2710*/  I2FP.F32.U32 R5, R4 ;  /* 0x0000000400057245 */ /* 0x004fc60000201000 */
[----:B------:R-:W-:Y:S01]  /*2720*/  FMUL R3, R3, R0 ;  /* 0x0000000003037220 */ /* 0x000fe20000400000 */
[----:B---3--:R-:W-:Y:S01]  /*2730*/  I2FP.F32.U32 R7, R6 ;  /* 0x0000000600077245 */ /* 0x008fe20000201000 */
[----:B------:R-:W-:-:S03]  /*2740*/  FMUL R5, R5, R0 ;  /* 0x0000000005057220 */ /* 0x000fc60000400000 */
[----:B------:R-:W-:Y:S02]  /*2750*/  FMNMX R3, RZ, R3, !PT ;  /* 0x00000003ff037209 */ /* 0x000fe40007800000 */
[----:B----4-:R-:W-:Y:S01]  /*2760*/  I2FP.F32.U32 R11, R11 ;  /* 0x0000000b000b7245 */ /* 0x010fe20000201000 */
[-C--:B------:R-:W-:Y:S01]  /*2770*/  FMUL R7, R7, R0.reuse ;  /* 0x0000000007077220 */ /* 0x080fe20000400000 */
[----:B------:R-:W-:Y:S02]  /*2780*/  FMNMX R5, RZ, R5, !PT ;  /* 0x00000005ff057209 */ /* 0x000fe40007800000 */
[----:B------:R-:W-:Y:S01]  /*2790*/  FMNMX R3, R3, 255, PT ;  /* 0x437f000003037809 */ /* 0x000fe20003800000 */
[----:B------:R-:W-:Y:S01]  /*27a0*/  FMUL R11, R11, R0 ;  /* 0x000000000b0b7220 */ /* 0x000fe20000400000 */
[----:B------:R-:W-:Y:S02]  /*27b0*/  FMNMX R7, RZ, R7, !PT ;  /* 0x00000007ff077209 */ /* 0x000fe40007800000 */
[----:B------:R-:W-:Y:S01]  /*27c0*/  FMNMX R18, R5, 255, PT ;  /* 0x437f000005127809 */ /* 0x000fe20003800000 */
[----:B------:R-:W0:Y:S01]  /*27d0*/  F2I.S64 R20, R3 ;  /* 0x0000000300147311 */ /* 0x000e220000201900 */
[----:B------:R-:W-:-:S02]  /*27e0*/  FMNMX R4, R7, 255, PT ;  /* 0x437f000007047809 */ /* 0x000fc40003800000 */
[----:B------:R-:W-:-:S04]  /*27f0*/  FMNMX R11, RZ, R11, !PT ;  /* 0x0000000bff0b7209 */ /* 0x000fc80007800000 */
[----:B------:R-:W-:Y:S01]  /*2800*/  FMNMX R6, R11, 255, PT ;  /* 0x437f00000b067809 */ /* 0x000fe20003800000 */
[----:B------:R-:W-:Y:S01]  /*2810*/  F2I.S64 R18, R18 ;  /* 0x0000001200127311 */ /* 0x000fe20000201900 */
[----:B0-----:R-:W-:-:S07]  /*2820*/  MOV R3, R20 ;  /* 0x0000001400037202 */ /* 0x001fce0000000f00 */
[----:B------:R-:W0:Y:S01]  /*2830*/  F2I.S64 R4, R4 ;  /* 0x0000000400047311 */ /* 0x000e220000201900 */
[----:B------:R-:W-:Y:S01]  /*2840*/  IADD3 R20, P0, PT, R8, UR6, RZ ;  /* 0x0000000608147c10 */ /* 0x000fe2000ff1e0ff */
[----:B------:R-:W-:Y:S01]  /*2850*/  IMAD R8, R9, 0x4, R8 ;  /* 0x0000000409087824 */ /* 0x000fe200078e0208 */
[----:B------:R2:W-:Y:S03]  /*2860*/  STG.E.U8 desc[UR8][R24.64], R3 ;  /* 0x0000000318007986 */ /* 0x0005e6000c101108 */
[----:B------:R-:W-:Y:S01]  /*2870*/  IMAD.X R21, RZ, RZ, UR7, P0 ;  /* 0x00000007ff157e24 */ /* 0x000fe200080e06ff */
[----:B------:R-:W-:Y:S01]  /*2880*/  ISETP.GE.U32.AND P0, PT, R2, 0x100, PT ;  /* 0x000001000200780c */ /* 0x000fe20003f06070 */
[----:B------:R-:W1:Y:S01]  /*2890*/  F2I.S64 R6, R6 ;  /* 0x0000000600067311 */ /* 0x000e620000201900 */
[----:B0-----:R-:W-:Y:S01]  /*28a0*/  IMAD.MOV.U32 R5, RZ, RZ, R18 ;  /* 0x000000ffff057224 */ /* 0x001fe200078e0012 */
[----:B------:R-:W-:-:S02]  /*28b0*/  IADD3 R18, P2, PT, R14, UR6, RZ ;  /* 0x000000060e127c10 */ /* 0x000fc4000ff5e0ff */
[----:B------:R-:W-:Y:S02]  /*28c0*/  LEA R14, R9, R14, 0x2 ;  /* 0x0000000e090e7211 */ /* 0x000fe400078e10ff */
[----:B------:R-:W-:Y:S01]  /*28d0*/  IADD3.X R19, PT, PT, RZ, UR7, RZ, P2, !PT ;  /* 0x00000007ff137c10 */ /* 0x000fe200097fe4ff */
[----:B------:R2:W-:Y:S04]  /*28e0*/  STG.E.U8 desc[UR8][R20.64], R5 ;  /* 0x0000000514007986 */ /* 0x0005e8000c101108 */
[----:B------:R2:W-:Y:S04]  /*28f0*/  STG.E.U8 desc[UR8][R22.64], R4 ;  /* 0x0000000416007986 */ /* 0x0005e8000c101108 */
[----:B-1----:R2:W-:Y:S01]  /*2900*/  STG.E.U8 desc[UR8][R18.64], R6 ;  /* 0x0000000612007986 */ /* 0x0025e2000c101108 */
[----:B------:R-:W-:Y:S05]  /*2910*/  @!P0 BRA `(.L_x_146) ;  /* 0xfffffffc003c8947 */ /* 0x000fea000383ffff */
[----:B------:R-:W-:Y:S05]  /*2920*/  EXIT ;  /* 0x000000000000794d */ /* 0x000fea0003800000 */
        .weak           $__internal_2_$__cuda_sm20_div_u16
        .type           $__internal_2_$__cuda_sm20_div_u16,@function
        .size           $__internal_2_$__cuda_sm20_div_u16,($__internal_3_$__cuda_sm3x_div_rn_noftz_f32_slowpath - $__internal_2_$__cuda_sm20_div_u16)
$__internal_2_$__cuda_sm20_div_u16:
[----:B------:R-:W0:Y:S01]  /*2930*/  I2F.U16 R6, R5 ;  /* 0x0000000500067306 */ /* 0x000e220000101000 */
[----:B------:R-:W-:Y:S01]  /*2940*/  IMAD.MOV.U32 R7, RZ, RZ, 0x4b800000 ;  /* 0x4b800000ff077424 */ /* 0x000fe200078e00ff */
[C---:B0-----:R-:W-:Y:S02]  /*2950*/  FSETP.GEU.AND P1, PT, |R6|.reuse, 1.175494350822287508e-38, PT ;  /* 0x008000000600780b */ /* 0x041fe40003f2e200 */
[----:B------:R-:W-:Y:S02]  /*2960*/  FSETP.GT.AND P0, PT, |R6|, 8.50705917302346158658e+37, PT ;  /* 0x7e8000000600780b */ /* 0x000fe40003f04200 */
[----:B------:R-:W-:-:S04]  /*2970*/  FSEL R7, R7, 1, !P1 ;  /* 0x3f80000007077808 */ /* 0x000fc80004800000 */
[----:B------:R-:W-:Y:S02]  /*2980*/  FSEL R7, R7, 0.25, !P0 ;  /* 0x3e80000007077808 */ /* 0x000fe40004000000 */
[----:B------:R-:W-:-:S03]  /*2990*/  ISETP.NE.U32.AND P0, PT, R5, RZ, PT ;  /* 0x000000ff0500720c */ /* 0x000fc60003f05070 */
[----:B------:R-:W-:Y:S02]  /*29a0*/  FMUL R8, R6, R7 ;  /* 0x0000000706087220 */ /* 0x000fe40000400000 */
[----:B------:R-:W-:Y:S08]  /*29b0*/  I2F.U16.RZ R6, R10 ;  /* 0x0000000a00067306 */ /* 0x000ff0000010d000 */
[----:B------:R-:W0:Y:S02]  /*29c0*/  MUFU.RCP R8, R8 ;  /* 0x0000000800087308 */ /* 0x000e240000001000 */
[----:B0-----:R-:W-:-:S05]  /*29d0*/  FMUL R7, R7, R8 ;  /* 0x0000000807077220 */ /* 0x001fca0000400000 */
[----:B------:R-:W-:-:S05]  /*29e0*/  IADD3 R7, PT, PT, R7, 0x2, RZ ;  /* 0x0000000207077810 */ /* 0x000fca0007ffe0ff */
[----:B------:R-:W-:Y:S01]  /*29f0*/  FMUL.RZ R9, R6, R7 ;  /* 0x0000000706097220 */ /* 0x000fe2000040c000 */
[----:B------:R-:W-:Y:S02]  /*2a00*/  IMAD.MOV.U32 R6, RZ, RZ, R12 ;  /* 0x000000ffff067224 */ /* 0x000fe400078e000c */
[----:B------:R-:W-:-:S03]  /*2a10*/  IMAD.MOV.U32 R7, RZ, RZ, 0x0 ;  /* 0x00000000ff077424 */ /* 0x000fc600078e00ff */
[----:B------:R-:W0:Y:S02]  /*2a20*/  F2I.U32.TRUNC.NTZ R9, R9 ;  /* 0x0000000900097305 */ /* 0x000e24000020f000 */
[----:B0-----:R-:W-:Y:S01]  /*2a30*/  LOP3.LUT R11, R9, 0xffff, RZ, 0xc0, !PT ;  /* 0x0000ffff090b7812 */ /* 0x001fe200078ec0ff */
[----:B------:R-:W-:Y:S01]  /*2a40*/  @!P0 IMAD.MOV.U32 R11, RZ, RZ, -0x1 ;  /* 0xffffffffff0b8424 */ /* 0x000fe200078e00ff */
[----:B------:R-:W-:Y:S06]  /*2a50*/  RET.REL.NODEC R6 `(_Z23clip_cdf_lut_256_kernelPjiiiiiifPh) ;  /* 0xffffffd406687950 */ /* 0x000fec0003c3ffff */
        .weak           $__internal_3_$__cuda_sm3x_div_rn_noftz_f32_slowpath
        .type           $__internal_3_$__cuda_sm3x_div_rn_noftz_f32_slowpath,@function
        .size           $__internal_3_$__cuda_sm3x_div_rn_noftz_f32_slowpath,(.L_x_230 - $__internal_3_$__cuda_sm3x_div_rn_noftz_f32_slowpath)
$__internal_3_$__cuda_sm3x_div_rn_noftz_f32_slowpath:
[--C-:B------:R-:W-:Y:S01]  /*2a60*/  SHF.R.U32.HI R0, RZ, 0x17, R4.reuse ;  /* 0x00000017ff007819 */ /* 0x100fe20000011604 */
[----:B------:R-:W-:-:S03]  /*2a70*/  IMAD.MOV.U32 R7, RZ, RZ, R4 ;  /* 0x000000ffff077224 */ /* 0x000fc600078e0004 */
[----:B------:R-:W-:-:S04]  /*2a80*/  LOP3.LUT R5, R0, 0xff, RZ, 0xc0, !PT ;  /* 0x000000ff00057812 */ /* 0x000fc800078ec0ff */
[----:B------:R-:W-:-:S04]  /*2a90*/  IADD3 R9, PT, PT, R5, -0x1, RZ ;  /* 0xffffffff05097810 */ /* 0x000fc80007ffe0ff */
[----:B------:R-:W-:-:S13]  /*2aa0*/  ISETP.GT.U32.AND P0, PT, R9, 0xfd, PT ;  /* 0x000000fd0900780c */ /* 0x000fda0003f04070 */
[----:B------:R-:W-:Y:S01]  /*2ab0*/  @!P0 IMAD.MOV.U32 R8, RZ, RZ, RZ ;  /* 0x000000ffff088224 */ /* 0x000fe200078e00ff */
[----:B------:R-:W-:Y:S06]  /*2ac0*/  @!P0 BRA `(.L_x_147) ;  /* 0x0000000000408947 */ /* 0x000fec0003800000 */
[----:B------:R-:W-:Y:S01]  /*2ad0*/  FSETP.GTU.FTZ.AND P0, PT, |R4|, +INF , PT ;  /* 0x7f8000000400780b */ /* 0x000fe20003f1c200 */
[----:B------:R-:W-:-:S12]  /*2ae0*/  IMAD.MOV.U32 R0, RZ, RZ, R4 ;  /* 0x000000ffff007224 */ /* 0x000fd800078e0004 */
[----:B------:R-:W-:Y:S05]  /*2af0*/  @P0 BRA `(.L_x_148) ;  /* 0x0000000400280947 */ /* 0x000fea0003800000 */
[----:B------:R-:W-:-:S05]  /*2b00*/  HFMA2 R4, -RZ, RZ, 3.748046875, 0 ;  /* 0x437f0000ff047431 */ /* 0x000fca00000001ff */
[----:B------:R-:W-:-:S13]  /*2b10*/  LOP3.LUT P0, RZ, R7, 0x7fffffff, R4, 0xc8, !PT ;  /* 0x7fffffff07ff7812 */ /* 0x000fda000780c804 */
[----:B------:R-:W-:Y:S05]  /*2b20*/  @!P0 BRA `(.L_x_149) ;  /* 0x0000000400148947 */ /* 0x000fea0003800000 */
[----:B------:R-:W-:Y:S02]  /*2b30*/  FSETP.NEU.FTZ.AND P0, PT, |R0|, +INF , PT ;  /* 0x7f8000000000780b */ /* 0x000fe40003f1d200 */
[----:B------:R-:W-:-:S04]  /*2b40*/  LOP3.LUT P1, RZ, R4, 0x7fffffff, RZ, 0xc0, !PT ;  /* 0x7fffffff04ff7812 */ /* 0x000fc8000782c0ff */
[----:B------:R-:W-:-:S13]  /*2b50*/  PLOP3.LUT P0, PT, P0, P1, PT, 0x2f, 0xf2 ;  /* 0x0000000000f2781c */ /* 0x000fda0000702577 */
[----:B------:R-:W-:Y:S05]  /*2b60*/  @P0 BRA `(.L_x_150) ;  /* 0x0000000000fc0947 */ /* 0x000fea0003800000 */
[----:B------:R-:W-:-:S13]  /*2b70*/  LOP3.LUT P0, RZ, R7, 0x7fffffff, RZ, 0xc0, !PT ;  /* 0x7fffffff07ff7812 */ /* 0x000fda000780c0ff */
[----:B------:R-:W-:Y:S05]  /*2b80*/  @!P0 BRA `(.L_x_151) ;  /* 0x0000000000e88947 */ /* 0x000fea0003800000 */
[----:B------:R-:W-:Y:S01]  /*2b90*/  ISETP.GE.AND P0, PT, R9, RZ, PT ;  /* 0x000000ff0900720c */ /* 0x000fe20003f06270 */
[----:B------:R-:W-:-:S12]  /*2ba0*/  IMAD.MOV.U32 R8, RZ, RZ, RZ ;  /* 0x000000ffff087224 */ /* 0x000fd800078e00ff */
[----:B------:R-:W-:Y:S01]  /*2bb0*/  @!P0 FFMA R7, R0, 1.84467440737095516160e+19, RZ ;  /* 0x5f80000000078823 */ /* 0x000fe200000000ff */
[----:B------:R-:W-:-:S07]  /*2bc0*/  @!P0 VIADD R8, R8, 0x40 ;  /* 0x0000004008088836 */ /* 0x000fce0000000000 */
.L_x_147:
[----:B------:R-:W-:Y:S01]  /*2bd0*/  LEA R0, R5, 0xc0800000, 0x17 ;  /* 0xc080000005007811 */ /* 0x000fe200078eb8ff */
[----:B------:R-:W-:Y:S01]  /*2be0*/  UMOV UR4, 0x437f0000 ;  /* 0x437f000000047882 */ /* 0x000fe20000000000 */
[----:B------:R-:W-:Y:S01]  /*2bf0*/  IADD3 R5, PT, PT, R8, 0x86, -R5 ;  /* 0x0000008608057810 */ /* 0x000fe20007ffe805 */
[----:B------:R-:W-:Y:S02]  /*2c00*/  UIADD3 UR4, UPT, UPT, UR4, -0x3800000, URZ ;  /* 0xfc80000004047890 */ /* 0x000fe4000fffe0ff */
[----:B------:R-:W-:-:S04]  /*2c10*/  IMAD.IADD R7, R7, 0x1, -R0 ;  /* 0x0000000107077824 */ /* 0x000fc800078e0a00 */
[----:B------:R-:W0:Y:S01]  /*2c20*/  MUFU.RCP R0, R7 ;  /* 0x0000000700007308 */ /* 0x000e220000001000 */
[----:B------:R-:W-:-:S04]  /*2c30*/  FADD.FTZ R9, -R7, -RZ ;  /* 0x800000ff07097221 */ /* 0x000fc80000010100 */
[----:B0-----:R-:W-:-:S04]  /*2c40*/  FFMA R11, R0, R9, 1 ;  /* 0x3f800000000b7423 */ /* 0x001fc80000000009 */
[----:B------:R-:W-:-:S04]  /*2c50*/  FFMA R0, R0, R11, R0 ;  /* 0x0000000b00007223 */ /* 0x000fc80000000000 */
[----:B------:R-:W-:-:S04]  /*2c60*/  FFMA R4, R0, UR4, RZ ;  /* 0x0000000400047c23 */ /* 0x000fc800080000ff */
[----:B------:R-:W-:-:S04]  /*2c70*/  FFMA R11, R9, R4, UR4 ;  /* 0x00000004090b7e23 */ /* 0x000fc80008000004 */
[----:B------:R-:W-:-:S04]  /*2c80*/  FFMA R11, R0, R11, R4 ;  /* 0x0000000b000b7223 */ /* 0x000fc80000000004 */
[----:B------:R-:W-:-:S04]  /*2c90*/  FFMA R10, R9, R11, UR4 ;  /* 0x00000004090a7e23 */ /* 0x000fc8000800000b */
        /* <DEDUP_REMOVED lines=15> */
[-CC-:B------:R-:W-:Y:S01]  /*2d90*/  FFMA.RM R5, R0, R10.reuse, R11.reuse ;  /* 0x0000000a00057223 */ /* 0x180fe2000000400b */
        /* <DEDUP_REMOVED lines=16> */
[----:B------:R-:W-:-:S04]  /*2ea0*/  LOP3.LUT R4, R7, R4, RZ, 0xc0, !PT ;  /* 0x0000000407047212 */ /* 0x000fc800078ec0ff */
[----:B------:R-:W-:-:S04]  /*2eb0*/  IADD3 R4, PT, PT, R5, R4, RZ ;  /* 0x0000000405047210 */ /* 0x000fc80007ffe0ff */
[----:B------:R-:W-:Y:S01]  /*2ec0*/  LOP3.LUT R9, R4, R9, RZ, 0xfc, !PT ;  /* 0x0000000904097212 */ /* 0x000fe200078efcff */
[----:B------:R-:W-:Y:S06]  /*2ed0*/  BRA `(.L_x_154) ;  /* 0x0000000000347947 */ /* 0x000fec0003800000 */
.L_x_153:
[----:B------:R-:W-:-:S04]  /*2ee0*/  LOP3.LUT R9, R9, 0x80000000, RZ, 0xc0, !PT ;  /* 0x8000000009097812 */ /* 0x000fc800078ec0ff */
[----:B------:R-:W-:Y:S01]  /*2ef0*/  LOP3.LUT R9, R9, 0x7f800000, RZ, 0xfc, !PT ;  /* 0x7f80000009097812 */ /* 0x000fe200078efcff */
[----:B------:R-:W-:Y:S06]  /*2f00*/  BRA `(.L_x_154) ;  /* 0x0000000000287947 */ /* 0x000fec0003800000 */
.L_x_152:
[----:B------:R-:W-:Y:S01]  /*2f10*/  IMAD R9, R5, 0x800000, R9 ;  /* 0x0080000005097824 */ /* 0x000fe200078e0209 */
[----:B------:R-:W-:Y:S06]  /*2f20*/  BRA `(.L_x_154) ;  /* 0x0000000000207947 */ /* 0x000fec0003800000 */
.L_x_151:
[----:B------:R-:W-:-:S04]  /*2f30*/  LOP3.LUT R4, R7, 0x80000000, R4, 0x48, !PT ;  /* 0x8000000007047812 */ /* 0x000fc800078e4804 */
[----:B------:R-:W-:Y:S01]  /*2f40*/  LOP3.LUT R9, R4, 0x7f800000, RZ, 0xfc, !PT ;  /* 0x7f80000004097812 */ /* 0x000fe200078efcff */
[----:B------:R-:W-:Y:S06]  /*2f50*/  BRA `(.L_x_154) ;  /* 0x0000000000147947 */ /* 0x000fec0003800000 */
.L_x_150:
[----:B------:R-:W-:Y:S01]  /*2f60*/  LOP3.LUT R9, R7, 0x80000000, R4, 0x48, !PT ;  /* 0x8000000007097812 */ /* 0x000fe200078e4804 */
[----:B------:R-:W-:Y:S06]  /*2f70*/  BRA `(.L_x_154) ;  /* 0x00000000000c7947 */ /* 0x000fec0003800000 */
.L_x_149:
[----:B------:R-:W0:Y:S01]  /*2f80*/  MUFU.RSQ R9, -QNAN ;  /* 0xffc0000000097908 */ /* 0x000e220000001400 */
[----:B------:R-:W-:Y:S05]  /*2f90*/  BRA `(.L_x_154) ;  /* 0x0000000000047947 */ /* 0x000fea0003800000 */
.L_x_148:
[----:B------:R-:W-:-:S07]  /*2fa0*/  FADD.FTZ R9, R0, 255 ;  /* 0x437f000000097421 */ /* 0x000fce0000010000 */
.L_x_154:
[----:B------:R-:W-:-:S04]  /*2fb0*/  IMAD.MOV.U32 R7, RZ, RZ, 0x0 ;  /* 0x00000000ff077424 */ /* 0x000fc800078e00ff */
[----:B0-----:R-:W-:Y:S05]  /*2fc0*/  RET.REL.NODEC R6 `(_Z23clip_cdf_lut_256_kernelPjiiiiiifPh) ;  /* 0xffffffd0060c7950 */ /* 0x001fea0003c3ffff */
.L_x_155:
        /* <DEDUP_REMOVED lines=11> */
.L_x_230:


//--------------------- .text._Z24hist_per_tile_256_kernelPKhiiiiPj --------------------------
	.section	.text._Z24hist_per_tile_256_kernelPKhiiiiPj,"ax",@progbits
	.align	128
        .global         _Z24hist_per_tile_256_kernelPKhiiiiPj
        .type           _Z24hist_per_tile_256_kernelPKhiiiiPj,@function
        .size           _Z24hist_per_tile_256_kernelPKhiiiiPj,(.L_x_235 - _Z24hist_per_tile_256_kernelPKhiiiiPj)
        .other          _Z24hist_per_tile_256_kernelPKhiiiiPj,@"STO_CUDA_ENTRY STV_DEFAULT"
_Z24hist_per_tile_256_kernelPKhiiiiPj:
.text._Z24hist_per_tile_256_kernelPKhiiiiPj:
        /* <DEDUP_REMOVED lines=8> */
[----:B------:R-:W-:Y:S01]  /*0080*/  BSSY.RECONVERGENT B0, `(.L_x_156) ;  /* 0x0000040000007945 */ /* 0x000fe20003800200 */
[----:B0-----:R-:W-:-:S13]  /*0090*/  ISETP.GT.U32.AND P0, PT, R0, 0xff, PT ;  /* 0x000000ff0000780c */ /* 0x001fda0003f04070 */
[----:B------:R-:W-:Y:S05]  /*00a0*/  @P0 BRA `(.L_x_157) ;  /* 0x0000000000f40947 */ /* 0x000fea0003800000 */
[----:B------:R-:W0:Y:S01]  /*00b0*/  LDC R5, c[0x0][0x360] ;  /* 0x0000d800ff057b82 */ /* 0x000e220000000800 */
[----:B------:R-:W-:Y:S01]  /*00c0*/  BSSY.RECONVERGENT B1, `(.L_x_158) ;  /* 0x000002b000017945 */ /* 0x000fe20003800200 */
[----:B0-----:R-:W0:Y:S01]  /*00d0*/  I2F.U32.RP R11, R5 ;  /* 0x00000005000b7306 */ /* 0x001e220000209000 */
        /* <DEDUP_REMOVED lines=30> */
[----:B------:R-:W-:-:S04]  /*02c0*/  UMOV UR4, 0x400 ;  /* 0x0000040000047882 */ /* 0x000fc80000000000 */
[----:B------:R-:W-:-:S05]  /*02d0*/  LOP3.LUT R7, R6, 0x3, RZ, 0xc0, !PT ;  /* 0x0000000306077812 */ /* 0x000fca00078ec0ff */
[C---:B------:R-:W-:Y:S01]  /*02e0*/  IMAD R6, R7.reuse, R5, R0 ;  /* 0x0000000507067224 */ /* 0x040fe200078e0200 */
[----:B------:R-:W-:Y:S01]  /*02f0*/  IADD3 R7, PT, PT, -R7, RZ, RZ ;  /* 0x000000ff07077210 */ /* 0x000fe20007ffe1ff */
[----:B0-----:R-:W-:-:S06]  /*0300*/  ULEA UR4, UR5, UR4, 0x18 ;  /* 0x0000000405047291 */ /* 0x001fcc000f8ec0ff */
[----:B------:R-:W-:-:S07]  /*0310*/  LEA R8, R0, UR4, 0x2 ;  /* 0x0000000400087c11 */ /* 0x000fce000f8e10ff */
.L_x_160:
[----:B------:R-:W-:Y:S01]  /*0320*/  VIADD R7, R7, 0x1 ;  /* 0x0000000107077836 */ /* 0x000fe20000000000 */
[----:B------:R0:W-:Y:S04]  /*0330*/  STS [R8], RZ ;  /* 0x000000ff08007388 */ /* 0x0001e80000000800 */
[----:B------:R-:W-:Y:S01]  /*0340*/  ISETP.NE.AND P0, PT, R7, RZ, PT ;  /* 0x000000ff0700720c */ /* 0x000fe20003f05270 */
[----:B0-----:R-:W-:-:S12]  /*0350*/  IMAD R8, R5, 0x4, R8 ;  /* 0x0000000405087824 */ /* 0x001fd800078e0208 */
[----:B------:R-:W-:Y:S05]  /*0360*/  @P0 BRA `(.L_x_160) ;  /* 0xfffffffc00ec0947 */ /* 0x000fea000383ffff */
.L_x_159:
[----:B------:R-:W-:Y:S05]  /*0370*/  BSYNC.RECONVERGENT B1 ;  /* 0x0000000000017941 */ /* 0x000fea0003800200 */
.L_x_158:
[----:B------:R-:W-:Y:S05]  /*0380*/  @!P1 BRA `(.L_x_157) ;  /* 0x00000000003c9947 */ /* 0x000fea0003800000 */
[----:B------:R-:W0:Y:S01]  /*0390*/  S2UR UR5, SR_CgaCtaId ;  /* 0x00000000000579c3 */ /* 0x000e220000008800 */
[----:B------:R-:W-:Y:S02]  /*03a0*/  UMOV UR4, 0x400 ;  /* 0x0000040000047882 */ /* 0x000fe40000000000 */
[----:B0-----:R-:W-:-:S06]  /*03b0*/  ULEA UR4, UR5, UR4, 0x18 ;  /* 0x0000000405047291 */ /* 0x001fcc000f8ec0ff */
[----:B------:R-:W-:-:S07]  /*03c0*/  LEA R8, R6, UR4, 0x2 ;  /* 0x0000000406087c11 */ /* 0x000fce000f8e10ff */
.L_x_161:
[C-C-:B-1----:R-:W-:Y:S01]  /*03d0*/  IMAD R7, R5.reuse, 0x4, R8.reuse ;  /* 0x0000000405077824 */ /* 0x142fe200078e0208 */
[C---:B------:R-:W-:Y:S01]  /*03e0*/  LEA R9, R5.reuse, R8, 0x3 ;  /* 0x0000000805097211 */ /* 0x040fe200078e18ff */
[C---:B------:R-:W-:Y:S01]  /*03f0*/  IMAD R10, R5.reuse, 0xc, R8 ;  /* 0x0000000c050a7824 */ /* 0x040fe200078e0208 */
[----:B------:R0:W-:Y:S01]  /*0400*/  STS [R8], RZ ;  /* 0x000000ff08007388 */ /* 0x0001e20000000800 */
[----:B------:R-:W-:-:S03]  /*0410*/  IMAD R6, R5, 0x4, R6 ;  /* 0x0000000405067824 */ /* 0x000fc600078e0206 */
[----:B------:R1:W-:Y:S02]  /*0420*/  STS [R7], RZ ;  /* 0x000000ff07007388 */ /* 0x0003e40000000800 */
[----:B------:R-:W-:Y:S02]  /*0430*/  ISETP.GE.U32.AND P0, PT, R6, 0x100, PT ;  /* 0x000001000600780c */ /* 0x000fe40003f06070 */
[----:B------:R1:W-:Y:S01]  /*0440*/  STS [R9], RZ ;  /* 0x000000ff09007388 */ /* 0x0003e20000000800 */
[----:B0-----:R-:W-:-:S03]  /*0450*/  IMAD R8, R5, 0x10, R8 ;  /* 0x0000001005087824 */ /* 0x001fc600078e0208 */
[----:B------:R1:W-:Y:S07]  /*0460*/  STS [R10], RZ ;  /* 0x000000ff0a007388 */ /* 0x0003ee0000000800 */
[----:B------:R-:W-:Y:S05]  /*0470*/  @!P0 BRA `(.L_x_161) ;  /* 0xfffffffc00d48947 */ /* 0x000fea000383ffff */
.L_x_157:
[----:B------:R-:W-:Y:S05]  /*0480*/  BSYNC.RECONVERGENT B0 ;  /* 0x0000000000007941 */ /* 0x000fea0003800200 */
.L_x_156:
[----:B------:R-:W-:Y:S01]  /*0490*/  IABS R5, R2 ;  /* 0x0000000200057213 */ /* 0x000fe20000000000 */
[----:B-1----:R-:W0:Y:S01]  /*04a0*/  LDC R7, c[0x0][0x38c] ;  /* 0x0000e300ff077b82 */ /* 0x002e220000000800 */
[----:B------:R-:W-:Y:S01]  /*04b0*/  IABS R8, R3 ;  /* 0x0000000300087213 */ /* 0x000fe20000000000 */
[----:B------:R-:W1:Y:S01]  /*04c0*/  LDCU.64 UR8, c[0x0][0x358] ;  /* 0x00006b00ff0877ac */ /* 0x000e620008000a00 */
[----:B------:R-:W2:Y:S01]  /*04d0*/  I2F.RP R9, R5 ;  /* 0x0000000500097306 */ /* 0x000ea20000209400 */
[----:B------:R-:W-:Y:S01]  /*04e0*/  BSSY.RECONVERGENT B0, `(.L_x_162) ;  /* 0x000006c000007945 */ /* 0x000fe20003800200 */
[----:B------:R-:W3:Y:S03]  /*04f0*/  LDCU UR7, c[0x0][0x38c] ;  /* 0x00007180ff0777ac */ /* 0x000ee60008000800 */
[----:B------:R-:W4:Y:S01]  /*0500*/  LDC R6, c[0x0][0x388] ;  /* 0x0000e200ff067b82 */ /* 0x000f220000000800 */
[----:B------:R-:W0:Y:S02]  /*0510*/  LDCU.64 UR4, c[0x0][0x380] ;  /* 0x00007000ff0477ac */ /* 0x000e240008000a00 */
[----:B------:R-:W5:Y:S08]  /*0520*/  I2F.RP R14, R8 ;  /* 0x00000008000e7306 */ /* 0x000f700000209400 */
[----:B--2---:R-:W2:Y:S08]  /*0530*/  MUFU.RCP R9, R9 ;  /* 0x0000000900097308 */ /* 0x004eb00000001000 */
[----:B-----5:R-:W5:Y:S01]  /*0540*/  MUFU.RCP R14, R14 ;  /* 0x0000000e000e7308 */ /* 0x020f620000001000 */
[----:B--2---:R-:W-:Y:S01]  /*0550*/  VIADD R12, R9, 0xffffffe ;  /* 0x0ffffffe090c7836 */ /* 0x004fe20000000000 */
[----:B0-----:R-:W-:-:S06]  /*0560*/  IADD3 R9, PT, PT, R2, -0x1, R7 ;  /* 0xffffffff02097810 */ /* 0x001fcc0007ffe007 */
[----:B------:R0:W2:Y:S01]  /*0570*/  F2I.FTZ.U32.TRUNC.NTZ R13, R12 ;  /* 0x0000000c000d7305 */ /* 0x0000a2000021f000 */
[----:B-----5:R-:W-:Y:S02]  /*0580*/  IADD3 R10, PT, PT, R14, 0xffffffe, RZ ;  /* 0x0ffffffe0e0a7810 */ /* 0x020fe40007ffe0ff */
[----:B----4-:R-:W-:-:S05]  /*0590*/  IADD3 R14, PT, PT, R3, -0x1, R6 ;  /* 0xffffffff030e7810 */ /* 0x010fca0007ffe006 */
[----:B------:R4:W5:Y:S01]  /*05a0*/  F2I.FTZ.U32.TRUNC.NTZ R11, R10 ;  /* 0x0000000a000b7305 */ /* 0x000962000021f000 */
[----:B0-----:R-:W-:Y:S02]  /*05b0*/  IMAD.MOV.U32 R12, RZ, RZ, RZ ;  /* 0x000000ffff0c7224 */ /* 0x001fe400078e00ff */
[----:B--2---:R-:W-:Y:S01]  /*05c0*/  IMAD.MOV R16, RZ, RZ, -R13 ;  /* 0x000000ffff107224 */ /* 0x004fe200078e0a0d */
[----:B----4-:R-:W-:-:S03]  /*05d0*/  MOV R10, RZ ;  /* 0x000000ff000a7202 */ /* 0x010fc60000000f00 */
[----:B------:R-:W-:Y:S01]  /*05e0*/  IMAD R15, R16, R5, RZ ;  /* 0x00000005100f7224 */ /* 0x000fe200078e02ff */
[----:B------:R-:W-:Y:S02]  /*05f0*/  IABS R16, R14 ;  /* 0x0000000e00107213 */ /* 0x000fe40000000000 */
[----:B------:R-:W-:Y:S01]  /*0600*/  LOP3.LUT R14, R14, R3, RZ, 0x3c, !PT ;  /* 0x000000030e0e7212 */ /* 0x000fe200078e3cff */
[----:B-----5:R-:W-:Y:S02]  /*0610*/  IMAD.MOV R17, RZ, RZ, -R11 ;  /* 0x000000ffff117224 */ /* 0x020fe400078e0a0b */
[----:B------:R-:W-:Y:S01]  /*0620*/  IMAD.HI.U32 R12, R13, R15, R12 ;  /* 0x0000000f0d0c7227 */ /* 0x000fe200078e000c */
[----:B------:R-:W-:Y:S02]  /*0630*/  IABS R15, R9 ;  /* 0x00000009000f7213 */ /* 0x000fe40000000000 */
[----:B------:R-:W-:Y:S01]  /*0640*/  LOP3.LUT R9, R9, R2, RZ, 0x3c, !PT ;  /* 0x0000000209097212 */ /* 0x000fe200078e3cff */
[----:B------:R-:W-:Y:S01]  /*0650*/  IMAD R13, R17, R8, RZ ;  /* 0x00000008110d7224 */ /* 0x000fe200078e02ff */
[----:B------:R-:W-:Y:S01]  /*0660*/  BAR.SYNC.DEFER_BLOCKING 0x0 ;  /* 0x0000000000007b1d */ /* 0x000fe20000010000 */
[----:B------:R-:W-:-:S02]  /*0670*/  ISETP.GE.AND P3, PT, R14, RZ, PT ;  /* 0x000000ff0e00720c */ /* 0x000fc40003f66270 */
[----:B------:R-:W-:Y:S01]  /*0680*/  IMAD.HI.U32 R10, R11, R13, R10 ;  /* 0x0000000d0b0a7227 */ /* 0x000fe200078e000a */
[----:B------:R-:W-:-:S03]  /*0690*/  ISETP.GE.AND P2, PT, R9, RZ, PT ;  /* 0x000000ff0900720c */ /* 0x000fc60003f46270 */
[----:B------:R-:W-:Y:S02]  /*06a0*/  IMAD.MOV.U32 R13, RZ, RZ, R15 ;  /* 0x000000ffff0d7224 */ /* 0x000fe400078e000f */
[----:B------:R-:W-:Y:S02]  /*06b0*/  IMAD.MOV.U32 R15, RZ, RZ, R16 ;  /* 0x000000ffff0f7224 */ /* 0x000fe400078e0010 */
[----:B------:R-:W-:-:S04]  /*06c0*/  IMAD.HI.U32 R12, R12, R13, RZ ;  /* 0x0000000d0c0c7227 */ /* 0x000fc800078e00ff */
[----:B------:R-:W-:-:S04]  /*06d0*/  IMAD.HI.U32 R11, R10, R15, RZ ;  /* 0x0000000f0a0b7227 */ /* 0x000fc800078e00ff */
[----:B------:R-:W-:Y:S01]  /*06e0*/  IMAD.MOV R10, RZ, RZ, -R12 ;  /* 0x000000ffff0a7224 */ /* 0x000fe200078e0a0c */
[----:B------:R-:W-:-:S03]  /*06f0*/  IADD3 R16, PT, PT, -R11, RZ, RZ ;  /* 0x000000ff0b107210 */ /* 0x000fc60007ffe1ff */
[----:B------:R-:W-:Y:S02]  /*0700*/  IMAD R10, R5, R10, R13 ;  /* 0x0000000a050a7224 */ /* 0x000fe400078e020d */
[----:B------:R-:W-:-:S03]  /*0710*/  IMAD R13, R8, R16, R15 ;  /* 0x00000010080d7224 */ /* 0x000fc600078e020f */
[----:B------:R-:W-:Y:S02]  /*0720*/  ISETP.GT.U32.AND P4, PT, R5, R10, PT ;  /* 0x0000000a0500720c */ /* 0x000fe40003f84070 */
[----:B------:R-:W-:-:S11]  /*0730*/  ISETP.GT.U32.AND P5, PT, R8, R13, PT ;  /* 0x0000000d0800720c */ /* 0x000fd60003fa4070 */
[----:B------:R-:W-:Y:S02]  /*0740*/  @!P4 IMAD.IADD R10, R10, 0x1, -R5 ;  /* 0x000000010a0ac824 */ /* 0x000fe400078e0a05 */
[----:B------:R-:W-:Y:S01]  /*0750*/  @!P5 IMAD.IADD R13, R13, 0x1, -R8 ;  /* 0x000000010d0dd824 */ /* 0x000fe200078e0a08 */
[----:B------:R-:W-:Y:S01]  /*0760*/  @!P5 IADD3 R11, PT, PT, R11, 0x1, RZ ;  /* 0x000000010b0bd810 */ /* 0x000fe20007ffe0ff */
[----:B------:R-:W-:Y:S01]  /*0770*/  @!P4 VIADD R12, R12, 0x1 ;  /* 0x000000010c0cc836 */ /* 0x000fe20000000000 */
[----:B------:R-:W-:Y:S02]  /*0780*/  ISETP.GE.U32.AND P0, PT, R10, R5, PT ;  /* 0x000000050a00720c */ /* 0x000fe40003f06070 */
[----:B------:R-:W-:Y:S02]  /*0790*/  ISETP.GE.U32.AND P1, PT, R13, R8, PT ;  /* 0x000000080d00720c */ /* 0x000fe40003f26070 */
[----:B------:R-:W-:Y:S02]  /*07a0*/  ISETP.NE.AND P4, PT, R2, RZ, PT ;  /* 0x000000ff0200720c */ /* 0x000fe40003f85270 */
[----:B------:R-:W-:-:S07]  /*07b0*/  ISETP.NE.AND P5, PT, R3, RZ, PT ;  /* 0x000000ff0300720c */ /* 0x000fce0003fa5270 */
[----:B------:R-:W-:Y:S01]  /*07c0*/  @P0 VIADD R12, R12, 0x1 ;  /* 0x000000010c0c0836 */ /* 0x000fe20000000000 */
[----:B------:R-:W-:Y:S01]  /*07d0*/  ISETP.GT.U32.AND P0, PT, R0, 0xff, PT ;  /* 0x000000ff0000780c */ /* 0x000fe20003f04070 */
[----:B------:R-:W-:Y:S02]  /*07e0*/  @P1 VIADD R11, R11, 0x1 ;  /* 0x000000010b0b1836 */ /* 0x000fe40000000000 */
[----:B------:R-:W-:Y:S01]  /*07f0*/  @!P2 IMAD.MOV R12, RZ, RZ, -R12 ;  /* 0x000000ffff0ca224 */ /* 0x000fe200078e0a0c */
[----:B------:R-:W-:Y:S02]  /*0800*/  @!P4 LOP3.LUT R12, RZ, R2, RZ, 0x33, !PT ;  /* 0x00000002ff0cc212 */ /* 0x000fe400078e33ff */
[----:B------:R-:W-:Y:S02]  /*0810*/  @!P3 IADD3 R11, PT, PT, -R11, RZ, RZ ;  /* 0x000000ff0b0bb210 */ /* 0x000fe40007ffe1ff */
[----:B------:R-:W-:Y:S01]  /*0820*/  @!P5 LOP3.LUT R11, RZ, R3, RZ, 0x33, !PT ;  /* 0x00000003ff0bd212 */ /* 0x000fe200078e33ff */
[----:B------:R-:W-:Y:S01]  /*0830*/  IMAD R2, R12, UR6, RZ ;  /* 0x000000060c027c24 */ /* 0x000fe2000f8e02ff */
[----:B------:R-:W0:Y:S03]  /*0840*/  LDC R3, c[0x0][0x390] ;  /* 0x0000e400ff037b82 */ /* 0x000e260000000800 */
[----:B------:R-:W-:Y:S01]  /*0850*/  IMAD R5, R11, R4, RZ ;  /* 0x000000040b057224 */ /* 0x000fe200078e02ff */
[----:B------:R-:W-:-:S04]  /*0860*/  VIADDMNMX R15, R2, R12, R7, PT ;  /* 0x0000000c020f7246 */ /* 0x000fc80003800107 */
[----:B------:R-:W-:Y:S01]  /*0870*/  VIADDMNMX R8, R5, R11, R6, PT ;  /* 0x0000000b05087246 */ /* 0x000fe20003800106 */
[----:B------:R-:W-:-:S04]  /*0880*/  IMAD.IADD R6, R15, 0x1, -R2 ;  /* 0x000000010f067824 */ /* 0x000fc800078e0a02 */
[----:B------:R-:W-:-:S04]  /*0890*/  IMAD.IADD R7, R8, 0x1, -R5 ;  /* 0x0000000108077824 */ /* 0x000fc800078e0a05 */
[----:B------:R-:W-:-:S05]  /*08a0*/  IMAD R7, R6, R7, RZ ;  /* 0x0000000706077224 */ /* 0x000fca00078e02ff */
[----:B------:R-:W-:Y:S01]  /*08b0*/  ISETP.GE.AND P1, PT, R0, R7, PT ;  /* 0x000000070000720c */ /* 0x000fe20003f26270 */
[----:B0-----:R-:W-:-:S12]  /*08c0*/  IMAD R3, R4, R3, UR6 ;  /* 0x0000000604037e24 */ /* 0x001fd8000f8e0203 */
[----:B-1-3--:R-:W-:Y:S05]  /*08d0*/  @P1 BRA `(.L_x_163) ;  /* 0x0000000000b01947 */ /* 0x00afea0003800000 */
[----:B------:R-:W-:Y:S01]  /*08e0*/  IABS R4, R6 ;  /* 0x0000000600047213 */ /* 0x000fe20000000000 */
[----:B------:R-:W0:Y:S01]  /*08f0*/  S2R R14, SR_CgaCtaId ;  /* 0x00000000000e7919 */ /* 0x000e220000008800 */
[----:B------:R-:W1:Y:S01]  /*0900*/  LDC R10, c[0x0][0x360] ;  /* 0x0000d800ff0a7b82 */ /* 0x000e620000000800 */
[----:B------:R-:W-:Y:S01]  /*0910*/  MOV R11, 0x400 ;  /* 0x00000400000b7802 */ /* 0x000fe20000000f00 */
[----:B------:R-:W2:Y:S01]  /*0920*/  I2F.RP R12, R4 ;  /* 0x00000004000c7306 */ /* 0x000ea20000209400 */
[----:B------:R-:W-:-:S07]  /*0930*/  ISETP.NE.AND P1, PT, R6, RZ, PT ;  /* 0x000000ff0600720c */ /* 0x000fce0003f25270 */
[----:B--2---:R-:W2:Y:S01]  /*0940*/  MUFU.RCP R12, R12 ;  /* 0x0000000c000c7308 */ /* 0x004ea20000001000 */
[----:B0-----:R-:W-:Y:S02]  /*0950*/  LEA R11, R14, R11, 0x18 ;  /* 0x0000000b0e0b7211 */ /* 0x001fe400078ec0ff */
[----:B------:R-:W-:Y:S01]  /*0960*/  LOP3.LUT R14, RZ, R6, RZ, 0x33, !PT ;  /* 0x00000006ff0e7212 */ /* 0x000fe200078e33ff */
[----:B--2---:R-:W-:-:S04]  /*0970*/  VIADD R8, R12, 0xffffffe ;  /* 0x0ffffffe0c087836 */ /* 0x004fc80000000000 */
[----:B------:R0:W2:Y:S02]  /*0980*/  F2I.FTZ.U32.TRUNC.NTZ R9, R8 ;  /* 0x0000000800097305 */ /* 0x0000a4000021f000 */
[----:B0-----:R-:W-:Y:S01]  /*0990*/  IMAD.MOV.U32 R8, RZ, RZ, RZ ;  /* 0x000000ffff087224 */ /* 0x001fe200078e00ff */
[----:B--2---:R-:W-:-:S05]  /*09a0*/  IADD3 R13, PT, PT, RZ, -R9, RZ ;  /* 0x80000009ff0d7210 */ /* 0x004fca0007ffe0ff */
[----:B------:R-:W-:-:S04]  /*09b0*/  IMAD R13, R13, R4, RZ ;  /* 0x000000040d0d7224 */ /* 0x000fc800078e02ff */
[----:B------:R-:W-:-:S04]  /*09c0*/  IMAD.HI.U32 R12, R9, R13, R8 ;  /* 0x0000000d090c7227 */ /* 0x000fc800078e0008 */
[----:B------:R-:W-:Y:S01]  /*09d0*/  IMAD.IADD R13, R2, 0x1, -R15 ;  /* 0x00000001020d7824 */ /* 0x000fe200078e0a0f */
[----:B-1----:R-:W-:-:S07]  /*09e0*/  MOV R15, R0 ;  /* 0x00000000000f7202 */ /* 0x002fce0000000f00 */
.L_x_164:
[----:B------:R-:W-:Y:S02]  /*09f0*/  IABS R8, R6 ;  /* 0x0000000600087213 */ /* 0x000fe40000000000 */
[----:B------:R-:W-:-:S03]  /*0a00*/  IABS R9, R15 ;  /* 0x0000000f00097213 */ /* 0x000fc60000000000 */
[----:B0-----:R-:W-:Y:S02]  /*0a10*/  IMAD.MOV R16, RZ, RZ, -R8 ;  /* 0x000000ffff107224 */ /* 0x001fe400078e0a08 */
[----:B------:R-:W-:-:S04]  /*0a20*/  IMAD.HI.U32 R8, R12, R9, RZ ;  /* 0x000000090c087227 */ /* 0x000fc800078e00ff */
[----:B------:R-:W-:Y:S01]  /*0a30*/  IMAD R9, R8, R16, R9 ;  /* 0x0000001008097224 */ /* 0x000fe200078e0209 */
[----:B------:R-:W-:-:S04]  /*0a40*/  IABS R16, R6 ;  /* 0x0000000600107213 */ /* 0x000fc80000000000 */
[----:B------:R-:W-:-:S13]  /*0a50*/  ISETP.GT.U32.AND P3, PT, R4, R9, PT ;  /* 0x000000090400720c */ /* 0x000fda0003f64070 */
[----:B------:R-:W-:Y:S01]  /*0a60*/  @!P3 IMAD.IADD R9, R9, 0x1, -R16 ;  /* 0x000000010909b824 */ /* 0x000fe200078e0a10 */
[----:B------:R-:W-:Y:S02]  /*0a70*/  @!P3 IADD3 R8, PT, PT, R8, 0x1, RZ ;  /* 0x000000010808b810 */ /* 0x000fe40007ffe0ff */
[----:B------:R-:W-:Y:S02]  /*0a80*/  IADD3 R16, PT, PT, R2, R15, RZ ;  /* 0x0000000f02107210 */ /* 0x000fe40007ffe0ff */
[----:B------:R-:W-:Y:S02]  /*0a90*/  ISETP.GE.U32.AND P2, PT, R9, R4, PT ;  /* 0x000000040900720c */ /* 0x000fe40003f46070 */
[----:B------:R-:W-:-:S04]  /*0aa0*/  LOP3.LUT R9, R15, R6, RZ, 0x3c, !PT ;  /* 0x000000060f097212 */ /* 0x000fc800078e3cff */
[----:B------:R-:W-:-:S07]  /*0ab0*/  ISETP.GE.AND P4, PT, R9, RZ, PT ;  /* 0x000000ff0900720c */ /* 0x000fce0003f86270 */
[----:B------:R-:W-:-:S06]  /*0ac0*/  @P2 VIADD R8, R8, 0x1 ;  /* 0x0000000108082836 */ /* 0x000fcc0000000000 */
[----:B------:R-:W-:-:S05]  /*0ad0*/  @!P4 IMAD.MOV R8, RZ, RZ, -R8 ;  /* 0x000000ffff08c224 */ /* 0x000fca00078e0a08 */
[----:B------:R-:W-:-:S05]  /*0ae0*/  SEL R8, R14, R8, !P1 ;  /* 0x000000080e087207 */ /* 0x000fca0004800000 */
[----:B------:R-:W-:Y:S02]  /*0af0*/  IMAD.IADD R9, R5, 0x1, R8 ;  /* 0x0000000105097824 */ /* 0x000fe400078e0208 */
[----:B------:R-:W-:-:S04]  /*0b00*/  IMAD R16, R13, R8, R16 ;  /* 0x000000080d107224 */ /* 0x000fc800078e0210 */
[----:B------:R-:W-:-:S05]  /*0b10*/  IMAD R9, R9, UR7, R16 ;  /* 0x0000000709097c24 */ /* 0x000fca000f8e0210 */
[----:B------:R-:W-:-:S04]  /*0b20*/  IADD3 R8, P2, PT, R9, UR4, RZ ;  /* 0x0000000409087c10 */ /* 0x000fc8000ff5e0ff */
[----:B------:R-:W-:-:S05]  /*0b30*/  LEA.HI.X.SX32 R9, R9, UR5, 0x1, P2 ;  /* 0x0000000509097c11 */ /* 0x000fca00090f0eff */
[----:B------:R-:W2:Y:S01]  /*0b40*/  LDG.E.U8.CONSTANT R8, desc[UR8][R8.64] ;  /* 0x0000000808087981 */ /* 0x000ea2000c1e9100 */
[----:B------:R-:W-:-:S04]  /*0b50*/  IADD3 R15, PT, PT, R10, R15, RZ ;  /* 0x0000000f0a0f7210 */ /* 0x000fc80007ffe0ff */
[----:B------:R-:W-:Y:S01]  /*0b60*/  ISETP.GE.AND P2, PT, R15, R7, PT ;  /* 0x000000070f00720c */ /* 0x000fe20003f46270 */
[----:B--2---:R-:W-:-:S05]  /*0b70*/  IMAD R16, R8, 0x4, R11 ;  /* 0x0000000408107824 */ /* 0x004fca00078e020b */
[----:B------:R0:W-:Y:S07]  /*0b80*/  ATOMS.POPC.INC.32 RZ, [R16+URZ] ;  /* 0x0000000010ff7f8c */ /* 0x0001ee000d8000ff */
[----:B------:R-:W-:Y:S05]  /*0b90*/  @!P2 BRA `(.L_x_164) ;  /* 0xfffffffc0094a947 */ /* 0x000fea000383ffff */
.L_x_163:
[----:B------:R-:W-:Y:S05]  /*0ba0*/  BSYNC.RECONVERGENT B0 ;  /* 0x0000000000007941 */ /* 0x000fea0003800200 */
.L_x_162:
[----:B------:R-:W-:Y:S06]  /*0bb0*/  BAR.SYNC.DEFER_BLOCKING 0x0 ;  /* 0x0000000000007b1d */ /* 0x000fec0000010000 */
[----:B------:R-:W-:Y:S05]  /*0bc0*/  @P0 EXIT ;  /* 0x000000000000094d */ /* 0x000fea0003800000 */
[----:B------:R-:W1:Y:S01]  /*0bd0*/  LDC R5, c[0x0][0x360] ;  /* 0x0000d800ff057b82 */ /* 0x000e620000000800 */
[----:B------:R-:W-:Y:S01]  /*0be0*/  BSSY.RECONVERGENT B0, `(.L_x_165) ;  /* 0x000002f000007945 */ /* 0x000fe20003800200 */
[----:B-1----:R-:W1:Y:S01]  /*0bf0*/  I2F.U32.RP R8, R5 ;  /* 0x0000000500087306 */ /* 0x002e620000209000 */
[----:B------:R-:W-:Y:S02]  /*0c00*/  IADD3 R2, PT, PT, R0, R5, RZ ;  /* 0x0000000500027210 */ /* 0x000fe40007ffe0ff */
[----:B------:R-:W-:Y:S02]  /*0c10*/  ISETP.NE.U32.AND P2, PT, R5, RZ, PT ;  /* 0x000000ff0500720c */ /* 0x000fe40003f45070 */
[C---:B------:R-:W-:Y:S02]  /*0c20*/  ISETP.GE.U32.AND P0, PT, R2.reuse, 0x100, PT ;  /* 0x000001000200780c */ /* 0x040fe40003f06070 */
[----:B------:R-:W-:Y:S01]  /*0c30*/  VIMNMX.U32 R9, PT, PT, R2, 0x100, !PT ;  /* 0x0000010002097848 */ /* 0x000fe20007fe0000 */
[----:B-1----:R-:W1:Y:S02]  /*0c40*/  MUFU.RCP R8, R8 ;  /* 0x0000000800087308 */ /* 0x002e640000001000 */
[----:B-1----:R-:W-:-:S06]  /*0c50*/  VIADD R6, R8, 0xffffffe ;  /* 0x0ffffffe08067836 */ /* 0x002fcc0000000000 */
[----:B------:R1:W2:Y:S02]  /*0c60*/  F2I.FTZ.U32.TRUNC.NTZ R7, R6 ;  /* 0x0000000600077305 */ /* 0x0002a4000021f000 */
[----:B-1----:R-:W-:Y:S02]  /*0c70*/  IMAD.MOV.U32 R6, RZ, RZ, RZ ;  /* 0x000000ffff067224 */ /* 0x002fe400078e00ff */
[----:B--2---:R-:W-:-:S04]  /*0c80*/  IMAD.MOV R4, RZ, RZ, -R7 ;  /* 0x000000ffff047224 */ /* 0x004fc800078e0a07 */
        /* <DEDUP_REMOVED lines=8> */
[----:B------:R-:W-:Y:S01]  /*0d10*/  @P0 IADD3 R2, PT, PT, R2, -R5, RZ ;  /* 0x8000000502020210 */ /* 0x000fe20007ffe0ff */
[----:B------:R-:W-:-:S03]  /*0d20*/  @P0 VIADD R7, R7, 0x1 ;  /* 0x0000000107070836 */ /* 0x000fc60000000000 */
[----:B------:R-:W-:-:S13]  /*0d30*/  ISETP.GE.U32.AND P1, PT, R2, R5, PT ;  /* 0x000000050200720c */ /* 0x000fda0003f26070 */
[----:B------:R-:W-:Y:S01]  /*0d40*/  @P1 VIADD R7, R7, 0x1 ;  /* 0x0000000107071836 */ /* 0x000fe20000000000 */
[----:B------:R-:W-:-:S04]  /*0d50*/  @!P2 LOP3.LUT R7, RZ, R5, RZ, 0x33, !PT ;  /* 0x00000005ff07a212 */ /* 0x000fc800078e33ff */
[----:B------:R-:W-:-:S04]  /*0d60*/  IADD3 R2, PT, PT, R4, R7, RZ ;  /* 0x0000000704027210 */ /* 0x000fc80007ffe0ff */
[C---:B------:R-:W-:Y:S02]  /*0d70*/  LOP3.LUT R4, R2.reuse, 0x3, RZ, 0xc0, !PT ;  /* 0x0000000302047812 */ /* 0x040fe400078ec0ff */
[----:B------:R-:W-:Y:S02]  /*0d80*/  ISETP.GE.U32.AND P1, PT, R2, 0x3, PT ;  /* 0x000000030200780c */ /* 0x000fe40003f26070 */
[----:B------:R-:W-:-:S13]  /*0d90*/  ISETP.NE.AND P0, PT, R4, 0x3, PT ;  /* 0x000000030400780c */ /* 0x000fda0003f05270 */
[----:B------:R-:W-:Y:S05]  /*0da0*/  @!P0 BRA `(.L_x_166) ;  /* 0x0000000000488947 */ /* 0x000fea0003800000 */
[----:B------:R-:W1:Y:S01]  /*0db0*/  S2UR UR5, SR_CgaCtaId ;  /* 0x00000000000579c3 */ /* 0x000e620000008800 */
[----:B------:R-:W-:Y:S01]  /*0dc0*/  VIADD R2, R2, 0x1 ;  /* 0x0000000102027836 */ /* 0x000fe20000000000 */
[----:B------:R-:W-:Y:S01]  /*0dd0*/  UMOV UR4, 0x400 ;  /* 0x0000040000047882 */ /* 0x000fe20000000000 */
[----:B------:R-:W-:-:S03]  /*0de0*/  IMAD R9, R3, 0x100, R0 ;  /* 0x0000010003097824 */ /* 0x000fc600078e0200 */
[----:B------:R-:W-:Y:S02]  /*0df0*/  LOP3.LUT R2, R2, 0x3, RZ, 0xc0, !PT ;  /* 0x0000000302027812 */ /* 0x000fe400078ec0ff */
[----:B------:R-:W2:Y:S02]  /*0e00*/  LDC.64 R6, c[0x0][0x398] ;  /* 0x0000e600ff067b82 */ /* 0x000ea40000000a00 */
[----:B------:R-:W-:Y:S01]  /*0e10*/  IADD3 R8, PT, PT, -R2, RZ, RZ ;  /* 0x000000ff02087210 */ /* 0x000fe20007ffe1ff */
[----:B-1----:R-:W-:-:S06]  /*0e20*/  ULEA UR4, UR5, UR4, 0x18 ;  /* 0x0000000405047291 */ /* 0x002fcc000f8ec0ff */
[----:B------:R-:W-:Y:S01]  /*0e30*/  LEA R4, R0, UR4, 0x2 ;  /* 0x0000000400047c11 */ /* 0x000fe2000f8e10ff */
[----:B------:R-:W-:Y:S02]  /*0e40*/  IMAD R0, R2, R5, R0 ;  /* 0x0000000502007224 */ /* 0x000fe400078e0200 */
[----:B--2---:R-:W-:-:S07]  /*0e50*/  IMAD.WIDE.U32 R6, R9, 0x4, R6 ;  /* 0x0000000409067825 */ /* 0x004fce00078e0006 */
.L_x_167:
[----:B------:R1:W2:Y:S01]  /*0e60*/  LDS R9, [R4] ;  /* 0x0000000004097984 */ /* 0x0002a20000000800 */
[----:B------:R-:W-:-:S05]  /*0e70*/  VIADD R8, R8, 0x1 ;  /* 0x0000000108087836 */ /* 0x000fca0000000000 */
[----:B------:R-:W-:Y:S01]  /*0e80*/  ISETP.NE.AND P0, PT, R8, RZ, PT ;  /* 0x000000ff0800720c */ /* 0x000fe20003f05270 */
[C---:B-1----:R-:W-:Y:S01]  /*0e90*/  IMAD R4, R5.reuse, 0x4, R4 ;  /* 0x0000000405047824 */ /* 0x042fe200078e0204 */
[----:B--2---:R1:W-:Y:S02]  /*0ea0*/  STG.E desc[UR8][R6.64], R9 ;  /* 0x0000000906007986 */ /* 0x0043e4000c101908 */
[----:B-1----:R-:W-:-:S09]  /*0eb0*/  IMAD.WIDE.U32 R6, R5, 0x4, R6 ;  /* 0x0000000405067825 */ /* 0x002fd200078e0006 */
[----:B------:R-:W-:Y:S05]  /*0ec0*/  @P0 BRA `(.L_x_167) ;  /* 0xfffffffc00e40947 */ /* 0x000fea000383ffff */
.L_x_166:
[----:B------:R-:W-:Y:S05]  /*0ed0*/  BSYNC.RECONVERGENT B0 ;  /* 0x0000000000007941 */ /* 0x000fea0003800200 */
.L_x_165:
[----:B------:R-:W-:Y:S05]  /*0ee0*/  @!P1 EXIT ;  /* 0x000000000000994d */ /* 0x000fea0003800000 */
[----:B------:R-:W1:Y:S01]  /*0ef0*/  S2UR UR5, SR_CgaCtaId ;  /* 0x00000000000579c3 */ /* 0x000e620000008800 */
[----:B------:R-:W-:Y:S01]  /*0f00*/  UMOV UR4, 0x400 ;  /* 0x0000040000047882 */ /* 0x000fe20000000000 */
[----:B------:R-:W-:-:S05]  /*0f10*/  LEA R14, R3, R0, 0x8 ;  /* 0x00000000030e7211 */ /* 0x000fca00078e40ff */
[----:B------:R-:W-:Y:S01]  /*0f20*/  IMAD.IADD R15, R14, 0x1, R5 ;  /* 0x000000010e0f7824 */ /* 0x000fe200078e0205 */
[----:B------:R-:W2:Y:S01]  /*0f30*/  LDC.64 R6, c[0x0][0x398] ;  /* 0x0000e600ff067b82 */ /* 0x000ea20000000a00 */
[C-C-:B0-----:R-:W-:Y:S02]  /*0f40*/  IMAD R16, R5.reuse, 0x2, R14.reuse ;  /* 0x0000000205107824 */ /* 0x141fe400078e020e */
[----:B------:R-:W-:Y:S01]  /*0f50*/  IMAD R17, R5, 0x3, R14 ;  /* 0x0000000305117824 */ /* 0x000fe200078e020e */
[----:B-1----:R-:W-:-:S06]  /*0f60*/  ULEA UR4, UR5, UR4, 0x18 ;  /* 0x0000000405047291 */ /* 0x002fcc000f8ec0ff */
[----:B------:R-:W-:-:S07]  /*0f70*/  LEA R4, R0, UR4, 0x2 ;  /* 0x0000000400047c11 */ /* 0x000fce000f8e10ff */
.L_x_168:
[C---:B------:R-:W-:Y:S01]  /*0f80*/  LEA R18, R5.reuse, R4, 0x2 ;  /* 0x0000000405127211 */ /* 0x040fe200078e10ff */
[C-C-:B------:R-:W-:Y:S01]  /*0f90*/  IMAD R20, R5.reuse, 0x8, R4.reuse ;  /* 0x0000000805147824 */ /* 0x140fe200078e0204 */
[----:B0-----:R0:W1:Y:S01]  /*0fa0*/  LDS R19, [R4] ;  /* 0x0000000004137984 */ /* 0x0010620000000800 */
[C---:B------:R-:W-:Y:S02]  /*0fb0*/  IMAD R22, R5.reuse, 0xc, R4 ;  /* 0x0000000c05167824 */ /* 0x040fe400078e0204 */
[--C-:B--2---:R-:W-:Y:S01]  /*0fc0*/  IMAD.WIDE.U32 R2, R14, 0x4, R6.reuse ;  /* 0x000000040e027825 */ /* 0x104fe200078e0006 */
[----:B------:R-:W2:Y:S01]  /*0fd0*/  LDS R21, [R18] ;  /* 0x0000000012157984 */ /* 0x000ea20000000800 */
[----:B------:R-:W-:Y:S02]  /*0fe0*/  LEA R14, R5, R14, 0x2 ;  /* 0x0000000e050e7211 */ /* 0x000fe400078e10ff */
[----:B------:R-:W-:Y:S01]  /*0ff0*/  IMAD.WIDE.U32 R8, R15, 0x4, R6 ;  /* 0x000000040f087825 */ /* 0x000fe200078e0006 */
[----:B------:R-:W3:Y:S01]  /*1000*/  LDS R23, [R20] ;  /* 0x0000000014177984 */ /* 0x000ee20000000800 */
[----:B------:R-:W-:-:S02]  /*1010*/  LEA R15, R5, R15, 0x2 ;  /* 0x0000000f050f7211 */ /* 0x000fc400078e10ff */
[--C-:B------:R-:W-:Y:S01]  /*1020*/  IMAD.WIDE.U32 R10, R16, 0x4, R6.reuse ;  /* 0x00000004100a7825 */ /* 0x100fe200078e0006 */
[----:B------:R-:W4:Y:S03]  /*1030*/  LDS R25, [R22] ;  /* 0x0000000016197984 */ /* 0x000f260000000800 */
[----:B------:R-:W-:-:S04]  /*1040*/  IMAD.WIDE.U32 R12, R17, 0x4, R6 ;  /* 0x00000004110c7825 */ /* 0x000fc800078e0006 */
[C---:B------:R-:W-:Y:S02]  /*1050*/  IMAD R0, R5.reuse, 0x4, R0 ;  /* 0x0000000405007824 */ /* 0x040fe400078e0200 */
[C---:B------:R-:W-:Y:S02]  /*1060*/  IMAD R16, R5.reuse, 0x4, R16 ;  /* 0x0000000405107824 */ /* 0x040fe400078e0210 */
[C---:B------:R-:W-:Y:S01]  /*1070*/  IMAD R17, R5.reuse, 0x4, R17 ;  /* 0x0000000405117824 */ /* 0x040fe200078e0211 */
[----:B------:R-:W-:Y:S01]  /*1080*/  ISETP.GE.U32.AND P0, PT, R0, 0x100, PT ;  /* 0x000001000000780c */ /* 0x000fe20003f06070 */
[----:B0-----:R-:W-:Y:S01]  /*1090*/  IMAD R4, R5, 0x10, R4 ;  /* 0x0000001005047824 */ /* 0x001fe200078e0204 */
[----:B-1----:R0:W-:Y:S04]  /*10a0*/  STG.E desc[UR8][R2.64], R19 ;  /* 0x0000001302007986 */ /* 0x0021e8000c101908 */
[----:B--2---:R0:W-:Y:S04]  /*10b0*/  STG.E desc[UR8][R8.64], R21 ;  /* 0x0000001508007986 */ /* 0x0041e8000c101908 */
[----:B---3--:R0:W-:Y:S04]  /*10c0*/  STG.E desc[UR8][R10.64], R23 ;  /* 0x000000170a007986 */ /* 0x0081e8000c101908 */
[----:B----4-:R0:W-:Y:S01]  /*10d0*/  STG.E desc[UR8][R12.64], R25 ;  /* 0x000000190c007986 */ /* 0x0101e2000c101908 */
[----:B------:R-:W-:Y:S05]  /*10e0*/  @!P0 BRA `(.L_x_168) ;  /* 0xfffffffc00a48947 */ /* 0x000fea000383ffff */
[----:B------:R-:W-:Y:S05]  /*10f0*/  EXIT ;  /* 0x000000000000794d */ /* 0x000fea0003800000 */
.L_x_169:
        /* <DEDUP_REMOVED lines=16> */
.L_x_235:


//--------------------- .text._Z26fused_rgb_to_y_hist_kernelPKhPhiiiiPj --------------------------
	.section	.text._Z26fused_rgb_to_y_hist_kernelPKhPhiiiiPj,"ax",@progbits
	.align	128
        .global         _Z26fused_rgb_to_y_hist_kernelPKhPhiiiiPj
        .type           _Z26fused_rgb_to_y_hist_kernelPKhPhiiiiPj,@function
        .size           _Z26fused_rgb_to_y_hist_kernelPKhPhiiiiPj,(.L_x_231 - _Z26fused_rgb_to_y_hist_kernelPKhPhiiiiPj)
        .other          _Z26fused_rgb_to_y_hist_kernelPKhPhiiiiPj,@"STO_CUDA_ENTRY STV_DEFAULT"
_Z26fused_rgb_to_y_hist_kernelPKhPhiiiiPj:
.text._Z26fused_rgb_to_y_hist_kernelPKhPhiiiiPj:
        /* <DEDUP_REMOVED lines=17> */
[----:B------:R-:W-:Y:S02]  /*0110*/  VIMNMX.U32 R7, PT, PT, R6, 0x100, !PT ;  /* 0x0000010006077848 */ /* 0x000fe40007fe0000 */
[----:B------:R-:W-:-:S04]  /*0120*/  SEL R8, RZ, 0x1, P0 ;  /* 0x00000001ff087807 */ /* 0x000fc80000000000 */
[----:B------:R-:W-:Y:S01]  /*0130*/  IADD3 R7, PT, PT, R7, -R6, -R8 ;  /* 0x8000000607077210 */ /* 0x000fe20007ffe808 */
[----:B0-----:R-:W0:Y:S02]  /*0140*/  MUFU.RCP R9, R9 ;  /* 0x0000000900097308 */ /* 0x001e240000001000 */
[----:B0-----:R-:W-:-:S06]  /*0150*/  IADD3 R4, PT, PT, R9, 0xffffffe, RZ ;  /* 0x0ffffffe09047810 */ /* 0x001fcc0007ffe0ff */
[----:B------:R0:W1:Y:S02]  /*0160*/  F2I.FTZ.U32.TRUNC.NTZ R5, R4 ;  /* 0x0000000400057305 */ /* 0x000064000021f000 */
[----:B0-----:R-:W-:Y:S01]  /*0170*/  HFMA2 R4, -RZ, RZ, 0, 0 ;  /* 0x00000000ff047431 */ /* 0x001fe200000001ff */
[----:B-1----:R-:W-:-:S05]  /*0180*/  IADD3 R13, PT, PT, RZ, -R5, RZ ;  /* 0x80000005ff0d7210 */ /* 0x002fca0007ffe0ff */
[----:B------:R-:W-:-:S04]  /*0190*/  IMAD R13, R13, R0, RZ ;  /* 0x000000000d0d7224 */ /* 0x000fc800078e02ff */
[----:B------:R-:W-:-:S06]  /*01a0*/  IMAD.HI.U32 R10, R5, R13, R4 ;  /* 0x0000000d050a7227 */ /* 0x000fcc00078e0004 */
[----:B------:R-:W-:-:S05]  /*01b0*/  IMAD.HI.U32 R5, R10, R7, RZ ;  /* 0x000000070a057227 */ /* 0x000fca00078e00ff */
[----:B------:R-:W-:-:S05]  /*01c0*/  IADD3 R4, PT, PT, -R5, RZ, RZ ;  /* 0x000000ff05047210 */ /* 0x000fca0007ffe1ff */
[----:B------:R-:W-:-:S05]  /*01d0*/  IMAD R7, R0, R4, R7 ;  /* 0x0000000400077224 */ /* 0x000fca00078e0207 */
[----:B------:R-:W-:-:S13]  /*01e0*/  ISETP.GE.U32.AND P0, PT, R7, R0, PT ;  /* 0x000000000700720c */ /* 0x000fda0003f06070 */
[----:B------:R-:W-:Y:S01]  /*01f0*/  @P0 IMAD.IADD R7, R7, 0x1, -R0 ;  /* 0x0000000107070824 */ /* 0x000fe200078e0a00 */
[----:B------:R-:W-:-:S04]  /*0200*/  @P0 IADD3 R5, PT, PT, R5, 0x1, RZ ;  /* 0x0000000105050810 */ /* 0x000fc80007ffe0ff */
[----:B------:R-:W-:-:S13]  /*0210*/  ISETP.GE.U32.AND P1, PT, R7, R0, PT ;  /* 0x000000000700720c */ /* 0x000fda0003f26070 */
[----:B------:R-:W-:Y:S02]  /*0220*/  @P1 IADD3 R5, PT, PT, R5, 0x1, RZ ;  /* 0x0000000105051810 */ /* 0x000fe40007ffe0ff */
[----:B------:R-:W-:-:S05]  /*0230*/  @!P2 LOP3.LUT R5, RZ, R0, RZ, 0x33, !PT ;  /* 0x00000000ff05a212 */ /* 0x000fca00078e33ff */
[----:B------:R-:W-:-:S05]  /*0240*/  IMAD.IADD R4, R8, 0x1, R5 ;  /* 0x0000000108047824 */ /* 0x000fca00078e0205 */
[C---:B------:R-:W-:Y:S02]  /*0250*/  LOP3.LUT R5, R4.reuse, 0x3, RZ, 0xc0, !PT ;  /* 0x0000000304057812 */ /* 0x040fe400078ec0ff */
[----:B------:R-:W-:Y:S02]  /*0260*/  ISETP.GE.U32.AND P1, PT, R4, 0x3, PT ;  /* 0x000000030400780c */ /* 0x000fe40003f26070 */
[----:B------:R-:W-:Y:S02]  /*0270*/  ISETP.NE.AND P0, PT, R5, 0x3, PT ;  /* 0x000000030500780c */ /* 0x000fe40003f05270 */
[----:B------:R-:W-:-:S11]  /*0280*/  MOV R5, R11 ;  /* 0x0000000b00057202 */ /* 0x000fd60000000f00 */
[----:B------:R-:W-:Y:S05]  /*0290*/  @!P0 BRA `(.L_x_173) ;  /* 0x0000000000348947 */ /* 0x000fea0003800000 */
[----:B------:R-:W0:Y:S01]  /*02a0*/  S2UR UR5, SR_CgaCtaId ;  /* 0x00000000000579c3 */ /* 0x000e220000008800 */
[----:B------:R-:W-:Y:S01]  /*02b0*/  IADD3 R4, PT, PT, R4, 0x1, RZ ;  /* 0x0000000104047810 */ /* 0x000fe20007ffe0ff */
[----:B------:R-:W-:-:S03]  /*02c0*/  UMOV UR4, 0x400 ;  /* 0x0000040000047882 */ /* 0x000fc60000000000 */
[----:B------:R-:W-:-:S05]  /*02d0*/  LOP3.LUT R4, R4, 0x3, RZ, 0xc0, !PT ;  /* 0x0000000304047812 */ /* 0x000fca00078ec0ff */
[----:B------:R-:W-:Y:S02]  /*02e0*/  IMAD R5, R4, R0, R11 ;  /* 0x0000000004057224 */ /* 0x000fe400078e020b */
[----:B------:R-:W-:Y:S01]  /*02f0*/  IMAD.MOV R4, RZ, RZ, -R4 ;  /* 0x000000ffff047224 */ /* 0x000fe200078e0a04 */
[----:B0-----:R-:W-:-:S06]  /*0300*/  ULEA UR4, UR5, UR4, 0x18 ;  /* 0x0000000405047291 */ /* 0x001fcc000f8ec0ff */
[----:B------:R-:W-:-:S07]  /*0310*/  LEA R7, R11, UR4, 0x2 ;  /* 0x000000040b077c11 */ /* 0x000fce000f8e10ff */
.L_x_174:
[----:B------:R-:W-:Y:S01]  /*0320*/  IADD3 R4, PT, PT, R4, 0x1, RZ ;  /* 0x0000000104047810 */ /* 0x000fe20007ffe0ff */
[----:B------:R0:W-:Y:S03]  /*0330*/  STS [R7], RZ ;  /* 0x000000ff07007388 */ /* 0x0001e60000000800 */
[----:B------:R-:W-:Y:S02]  /*0340*/  ISETP.NE.AND P0, PT, R4, RZ, PT ;  /* 0x000000ff0400720c */ /* 0x000fe40003f05270 */
[----:B0-----:R-:W-:-:S11]  /*0350*/  LEA R7, R0, R7, 0x2 ;  /* 0x0000000700077211 */ /* 0x001fd600078e10ff */
[----:B------:R-:W-:Y:S05]  /*0360*/  @P0 BRA `(.L_x_174) ;  /* 0xfffffffc00ec0947 */ /* 0x000fea000383ffff */
.L_x_173:
[----:B------:R-:W-:Y:S05]  /*0370*/  BSYNC.RECONVERGENT B1 ;  /* 0x0000000000017941 */ /* 0x000fea0003800200 */
.L_x_172:
[----:B------:R-:W-:Y:S05]  /*0380*/  @!P1 BRA `(.L_x_171) ;  /* 0x00000000003c9947 */ /* 0x000fea0003800000 */
[----:B------:R-:W0:Y:S01]  /*0390*/  S2UR UR5, SR_CgaCtaId ;  /* 0x00000000000579c3 */ /* 0x000e220000008800 */
[----:B------:R-:W-:Y:S02]  /*03a0*/  UMOV UR4, 0x400 ;  /* 0x0000040000047882 */ /* 0x000fe40000000000 */
[----:B0-----:R-:W-:-:S06]  /*03b0*/  ULEA UR4, UR5, UR4, 0x18 ;  /* 0x0000000405047291 */ /* 0x001fcc000f8ec0ff */
[----:B------:R-:W-:-:S07]  /*03c0*/  LEA R7, R5, UR4, 0x2 ;  /* 0x0000000405077c11 */ /* 0x000fce000f8e10ff */
.L_x_175:
[C-C-:B-1----:R-:W-:Y:S01]  /*03d0*/  IMAD R4, R0.reuse, 0x4, R7.reuse ;  /* 0x0000000400047824 */ /* 0x142fe200078e0207 */
[C---:B------:R-:W-:Y:S01]  /*03e0*/  LEA R6, R0.reuse, R7, 0x3 ;  /* 0x0000000700067211 */ /* 0x040fe200078e18ff */
[C---:B------:R-:W-:Y:S01]  /*03f0*/  IMAD R8, R0.reuse, 0xc, R7 ;  /* 0x0000000c00087824 */ /* 0x040fe200078e0207 */
[----:B------:R0:W-:Y:S01]  /*0400*/  STS [R7], RZ ;  /* 0x000000ff07007388 */ /* 0x0001e20000000800 */
[----:B------:R-:W-:-:S03]  /*0410*/  LEA R5, R0, R5, 0x2 ;  /* 0x0000000500057211 */ /* 0x000fc600078e10ff */
[----:B------:R1:W-:Y:S01]  /*0420*/  STS [R4], RZ ;  /* 0x000000ff04007388 */ /* 0x0003e20000000800 */
[----:B------:R-:W-:-:S03]  /*0430*/  ISETP.GE.U32.AND P0, PT, R5, 0x100, PT ;  /* 0x000001000500780c */ /* 0x000fc60003f06070 */
[----:B------:R1:W-:Y:S01]  /*0440*/  STS [R6], RZ ;  /* 0x000000ff06007388 */ /* 0x0003e20000000800 */
[----:B0-----:R-:W-:-:S03]  /*0450*/  IMAD R7, R0, 0x10, R7 ;  /* 0x0000001000077824 */ /* 0x001fc600078e0207 */
[----:B------:R1:W-:Y:S06]  /*0460*/  STS [R8], RZ ;  /* 0x000000ff08007388 */ /* 0x0003ec0000000800 */
[----:B------:R-:W-:Y:S05]  /*0470*/  @!P0 BRA `(.L_x_175) ;  /* 0xfffffffc00d48947 */ /* 0x000fea000383ffff */
.L_x_171:
[----:B------:R-:W-:Y:S05]  /*0480*/  BSYNC.RECONVERGENT B0 ;  /* 0x0000000000007941 */ /* 0x000fea0003800200 */
.L_x_170:
[----:B-1----:R-:W-:Y:S01]  /*0490*/  IABS R4, R2 ;  /* 0x0000000200047213 */ /* 0x002fe20000000000 */
[----:B------:R-:W0:Y:S01]  /*04a0*/  LDC R5, c[0x0][0x394] ;  /* 0x0000e500ff057b82 */ /* 0x000e220000000800 */
[----:B------:R-:W-:Y:S01]  /*04b0*/  IABS R6, R3 ;  /* 0x0000000300067213 */ /* 0x000fe20000000000 */
[----:B------:R-:W1:Y:S01]  /*04c0*/  LDCU.64 UR8, c[0x0][0x358] ;  /* 0x00006b00ff0877ac */ /* 0x000e620008000a00 */
[----:B------:R-:W2:Y:S01]  /*04d0*/  I2F.RP R7, R4 ;  /* 0x0000000400077306 */ /* 0x000ea20000209400 */
[----:B------:R-:W3:Y:S04]  /*04e0*/  LDCU UR7, c[0x0][0x394] ;  /* 0x00007280ff0777ac */ /* 0x000ee80008000800 */
[----:B------:R-:W4:Y:S01]  /*04f0*/  LDC R0, c[0x0][0x390] ;  /* 0x0000e400ff007b82 */ /* 0x000f220000000800 */
[----:B------:R-:W0:Y:S02]  /*0500*/  LDCU.64 UR10, c[0x0][0x380] ;  /* 0x00007000ff0a77ac */ /* 0x000e240008000a00 */
[----:B------:R-:W5:Y:S01]  /*0510*/  I2F.RP R10, R6 ;  /* 0x00000006000a7306 */ /* 0x000f620000209400 */
[----:B------:R-:W0:Y:S07]  /*0520*/  LDCU.64 UR12, c[0x0][0x388] ;  /* 0x00007100ff0c77ac */ /* 0x000e2e0008000a00 */
[----:B--2---:R-:W2:Y:S08]  /*0530*/  MUFU.RCP R7, R7 ;  /* 0x0000000700077308 */ /* 0x004eb00000001000 */
[----:B-----5:R-:W5:Y:S01]  /*0540*/  MUFU.RCP R10, R10 ;  /* 0x0000000a000a7308 */ /* 0x020f620000001000 */
[----:B--2---:R-:W-:-:S02]  /*0550*/  IADD3 R12, PT, PT, R7, 0xffffffe, RZ ;  /* 0x0ffffffe070c7810 */ /* 0x004fc40007ffe0ff */
[----:B0-----:R-:W-:-:S05]  /*0560*/  IADD3 R7, PT, PT, R2, -0x1, R5 ;  /* 0xffffffff02077810 */ /* 0x001fca0007ffe005 */
[----:B------:R0:W2:Y:S01]  /*0570*/  F2I.FTZ.U32.TRUNC.NTZ R13, R12 ;  /* 0x0000000c000d7305 */ /* 0x0000a2000021f000 */
[----:B------:R-:W-:Y:S02]  /*0580*/  IABS R14, R7 ;  /* 0x00000007000e7213 */ /* 0x000fe40000000000 */
[----:B-----5:R-:W-:Y:S02]  /*0590*/  IADD3 R8, PT, PT, R10, 0xffffffe, RZ ;  /* 0x0ffffffe0a087810 */ /* 0x020fe40007ffe0ff */
[----:B----4-:R-:W-:-:S03]  /*05a0*/  IADD3 R10, PT, PT, R3, -0x1, R0 ;  /* 0xffffffff030a7810 */ /* 0x010fc60007ffe000 */
[----:B------:R4:W5:Y:S01]  /*05b0*/  F2I.FTZ.U32.TRUNC.NTZ R9, R8 ;  /* 0x0000000800097305 */ /* 0x000962000021f000 */
[----:B0-----:R-:W-:Y:S01]  /*05c0*/  HFMA2 R12, -RZ, RZ, 0, 0 ;  /* 0x00000000ff0c7431 */ /* 0x001fe200000001ff */
[----:B------:R-:W-:Y:S01]  /*05d0*/  LOP3.LUT R7, R7, R2, RZ, 0x3c, !PT ;  /* 0x0000000207077212 */ /* 0x000fe200078e3cff */
[----:B------:R-:W-:Y:S03]  /*05e0*/  BAR.SYNC.DEFER_BLOCKING 0x0 ;  /* 0x0000000000007b1d */ /* 0x000fe60000010000 */
[----:B------:R-:W-:Y:S01]  /*05f0*/  ISETP.GE.AND P2, PT, R7, RZ, PT ;  /* 0x000000ff0700720c */ /* 0x000fe20003f46270 */
[----:B--2---:R-:W-:Y:S02]  /*0600*/  IMAD.MOV R15, RZ, RZ, -R13 ;  /* 0x000000ffff0f7224 */ /* 0x004fe400078e0a0d */
[----:B----4-:R-:W-:Y:S02]  /*0610*/  IMAD.MOV.U32 R8, RZ, RZ, RZ ;  /* 0x000000ffff087224 */ /* 0x010fe400078e00ff */
[----:B------:R-:W-:Y:S01]  /*0620*/  IMAD R15, R15, R4, RZ ;  /* 0x000000040f0f7224 */ /* 0x000fe200078e02ff */
[----:B-----5:R-:W-:-:S03]  /*0630*/  IADD3 R17, PT, PT, RZ, -R9, RZ ;  /* 0x80000009ff117210 */ /* 0x020fc60007ffe0ff */
[----:B------:R-:W-:Y:S01]  /*0640*/  IMAD.HI.U32 R12, R13, R15, R12 ;  /* 0x0000000f0d0c7227 */ /* 0x000fe200078e000c */
[----:B------:R-:W-:Y:S02]  /*0650*/  IABS R15, R10 ;  /* 0x0000000a000f7213 */ /* 0x000fe40000000000 */
[----:B------:R-:W-:Y:S01]  /*0660*/  LOP3.LUT R10, R10, R3, RZ, 0x3c, !PT ;  /* 0x000000030a0a7212 */ /* 0x000fe200078e3cff */
[----:B------:R-:W-:-:S03]  /*0670*/  IMAD R13, R17, R6, RZ ;  /* 0x00000006110d7224 */ /* 0x000fc600078e02ff */
[----:B------:R-:W-:Y:S01]  /*0680*/  ISETP.GE.AND P3, PT, R10, RZ, PT ;  /* 0x000000ff0a00720c */ /* 0x000fe20003f66270 */
[----:B------:R-:W-:Y:S01]  /*0690*/  IMAD.HI.U32 R8, R9, R13, R8 ;  /* 0x0000000d09087227 */ /* 0x000fe200078e0008 */
[----:B------:R-:W-:-:S05]  /*06a0*/  MOV R9, R14 ;  /* 0x0000000e00097202 */ /* 0x000fca0000000f00 */
[----:B------:R-:W-:-:S04]  /*06b0*/  IMAD.HI.U32 R12, R12, R9, RZ ;  /* 0x000000090c0c7227 */ /* 0x000fc800078e00ff */
[----:B------:R-:W-:Y:S01]  /*06c0*/  IMAD.HI.U32 R8, R8, R15, RZ ;  /* 0x0000000f08087227 */ /* 0x000fe200078e00ff */
[----:B------:R-:W-:-:S03]  /*06d0*/  IADD3 R13, PT, PT, -R12, RZ, RZ ;  /* 0x000000ff0c0d7210 */ /* 0x000fc60007ffe1ff */
[----:B------:R-:W-:Y:S02]  /*06e0*/  IMAD.MOV R14, RZ, RZ, -R8 ;  /* 0x000000ffff0e7224 */ /* 0x000fe400078e0a08 */
[----:B------:R-:W-:Y:S02]  /*06f0*/  IMAD R9, R4, R13, R9 ;  /* 0x0000000d04097224 */ /* 0x000fe400078e0209 */
[----:B------:R-:W-:-:S03]  /*0700*/  IMAD R13, R6, R14, R15 ;  /* 0x0000000e060d7224 */ /* 0x000fc600078e020f */
[----:B------:R-:W-:Y:S02]  /*0710*/  ISETP.GT.U32.AND P4, PT, R4, R9, PT ;  /* 0x000000090400720c */ /* 0x000fe40003f84070 */
[----:B------:R-:W-:-:S11]  /*0720*/  ISETP.GT.U32.AND P5, PT, R6, R13, PT ;  /* 0x0000000d0600720c */ /* 0x000fd60003fa4070 */
[----:B------:R-:W-:Y:S01]  /*0730*/  @!P4 IADD3 R9, PT, PT, R9, -R4, RZ ;  /* 0x800000040909c210 */ /* 0x000fe20007ffe0ff */
[----:B------:R-:W-:Y:S01]  /*0740*/  @!P4 VIADD R12, R12, 0x1 ;  /* 0x000000010c0cc836 */ /* 0x000fe20000000000 */
[----:B------:R-:W-:Y:S02]  /*0750*/  @!P5 IADD3 R13, PT, PT, R13, -R6, RZ ;  /* 0x800000060d0dd210 */ /* 0x000fe40007ffe0ff */
[----:B------:R-:W-:Y:S02]  /*0760*/  ISETP.GE.U32.AND P0, PT, R9, R4, PT ;  /* 0x000000040900720c */ /* 0x000fe40003f06070 */
[----:B------:R-:W-:Y:S02]  /*0770*/  ISETP.GE.U32.AND P1, PT, R13, R6, PT ;  /* 0x000000060d00720c */ /* 0x000fe40003f26070 */
[----:B------:R-:W-:Y:S02]  /*0780*/  @!P5 IADD3 R8, PT, PT, R8, 0x1, RZ ;  /* 0x000000010808d810 */ /* 0x000fe40007ffe0ff */
[----:B------:R-:W-:-:S02]  /*0790*/  ISETP.NE.AND P4, PT, R2, RZ, PT ;  /* 0x000000ff0200720c */ /* 0x000fc40003f85270 */
[----:B------:R-:W-:-:S05]  /*07a0*/  ISETP.NE.AND P5, PT, R3, RZ, PT ;  /* 0x000000ff0300720c */ /* 0x000fca0003fa5270 */
[----:B------:R-:W-:Y:S02]  /*07b0*/  @P0 IADD3 R12, PT, PT, R12, 0x1, RZ ;  /* 0x000000010c0c0810 */ /* 0x000fe40007ffe0ff */
[----:B------:R-:W-:Y:S02]  /*07c0*/  @P1 VIADD R8, R8, 0x1 ;  /* 0x0000000108081836 */ /* 0x000fe40000000000 */
[----:B------:R-:W-:Y:S02]  /*07d0*/  @!P2 IADD3 R12, PT, PT, -R12, RZ, RZ ;  /* 0x000000ff0c0ca210 */ /* 0x000fe40007ffe1ff */
[----:B------:R-:W-:Y:S02]  /*07e0*/  @!P4 LOP3.LUT R12, RZ, R2, RZ, 0x33, !PT ;  /* 0x00000002ff0cc212 */ /* 0x000fe400078e33ff */
[----:B------:R-:W-:Y:S02]  /*07f0*/  @!P3 IADD3 R8, PT, PT, -R8, RZ, RZ ;  /* 0x000000ff0808b210 */ /* 0x000fe40007ffe1ff */
[----:B------:R-:W-:Y:S01]  /*0800*/  @!P5 LOP3.LUT R8, RZ, R3, RZ, 0x33, !PT ;  /* 0x00000003ff08d212 */ /* 0x000fe200078e33ff */
[----:B------:R-:W-:-:S04]  /*0810*/  IMAD R16, R12, UR6, RZ ;  /* 0x000000060c107c24 */ /* 0x000fc8000f8e02ff */
[----:B------:R-:W-:Y:S01]  /*0820*/  IMAD R9, R8, R18, RZ ;  /* 0x0000001208097224 */ /* 0x000fe200078e02ff */
[----:B------:R-:W-:-:S04]  /*0830*/  VIADDMNMX R5, R16, R12, R5, PT ;  /* 0x0000000c10057246 */ /* 0x000fc80003800105 */
[----:B------:R-:W-:Y:S01]  /*0840*/  VIADDMNMX R0, R9, R8, R0, PT ;  /* 0x0000000809007246 */ /* 0x000fe20003800100 */
[----:B------:R-:W-:-:S03]  /*0850*/  IMAD.IADD R14, R5, 0x1, -R16 ;  /* 0x00000001050e7824 */ /* 0x000fc600078e0a10 */
[----:B------:R-:W-:-:S05]  /*0860*/  IADD3 R3, PT, PT, -R9, R0, RZ ;  /* 0x0000000009037210 */ /* 0x000fca0007ffe1ff */
[----:B------:R-:W-:-:S05]  /*0870*/  IMAD R12, R14, R3, RZ ;  /* 0x000000030e0c7224 */ /* 0x000fca00078e02ff */
[----:B------:R-:W-:-:S13]  /*0880*/  ISETP.GE.AND P0, PT, R11, R12, PT ;  /* 0x0000000c0b00720c */ /* 0x000fda0003f06270 */
[----:B-1-3--:R-:W-:Y:S05]  /*0890*/  @P0 BRA `(.L_x_176) ;  /* 0x0000001c00440947 */ /* 0x00afea0003800000 */
[----:B------:R-:W0:Y:S01]  /*08a0*/  LDC R10, c[0x0][0x360] ;  /* 0x0000d800ff0a7b82 */ /* 0x000e220000000800 */
[----:B------:R-:W-:Y:S01]  /*08b0*/  IADD3 R8, PT, PT, R16, -R5, RZ ;  /* 0x8000000510087210 */ /* 0x000fe20007ffe0ff */
[----:B------:R-:W-:-:S07]  /*08c0*/  IMAD.MOV.U32 R7, RZ, RZ, R11 ;  /* 0x000000ffff077224 */ /* 0x000fce00078e000b */
.L_x_207:
[-C--:B--2---:R-:W-:Y:S02]  /*08d0*/  IABS R5, R14.reuse ;  /* 0x0000000e00057213 */ /* 0x084fe40000000000 */
[----:B------:R-:W-:Y:S02]  /*08e0*/  IABS R6, R7 ;  /* 0x0000000700067213 */ /* 0x000fe40000000000 */
[----:B------:R-:W1:Y:S01]  /*08f0*/  I2F.RP R0, R5 ;  /* 0x0000000500007306 */ /* 0x000e620000209400 */
[----:B------:R-:W-:-:S07]  /*0900*/  IABS R15, R14 ;  /* 0x0000000e000f7213 */ /* 0x000fce0000000000 */
[----:B-1----:R-:W1:Y:S02]  /*0910*/  MUFU.RCP R0, R0 ;  /* 0x0000000000007308 */ /* 0x002e640000001000 */
[----:B-1----:R-:W-:Y:S02]  /*0920*/  IADD3 R2, PT, PT, R0, 0xffffffe, RZ ;  /* 0x0ffffffe00027810 */ /* 0x002fe40007ffe0ff */
[----:B------:R-:W-:-:S04]  /*0930*/  IADD3 R0, PT, PT, RZ, -R15, RZ ;  /* 0x8000000fff007210 */ /* 0x000fc80007ffe0ff */
[----:B------:R1:W2:Y:S02]  /*0940*/  F2I.FTZ.U32.TRUNC.NTZ R3, R2 ;  /* 0x0000000200037305 */ /* 0x0002a4000021f000 */
[----:B-1----:R-:W-:Y:S01]  /*0950*/  HFMA2 R2, -RZ, RZ, 0, 0 ;  /* 0x00000000ff027431 */ /* 0x002fe200000001ff */
[----:B--2---:R-:W-:-:S05]  /*0960*/  IADD3 R4, PT, PT, RZ, -R3, RZ ;  /* 0x80000003ff047210 */ /* 0x004fca0007ffe0ff */
[----:B------:R-:W-:Y:S02]  /*0970*/  IMAD R13, R4, R5, RZ ;  /* 0x00000005040d7224 */ /* 0x000fe400078e02ff */
[----:B------:R-:W-:Y:S02]  /*0980*/  IMAD.MOV.U32 R4, RZ, RZ, R6 ;  /* 0x000000ffff047224 */ /* 0x000fe400078e0006 */
[----:B------:R-:W-:-:S06]  /*0990*/  IMAD.HI.U32 R3, R3, R13, R2 ;  /* 0x0000000d03037227 */ /* 0x000fcc00078e0002 */
[----:B------:R-:W-:-:S04]  /*09a0*/  IMAD.HI.U32 R3, R3, R4, RZ ;  /* 0x0000000403037227 */ /* 0x000fc800078e00ff */
[----:B------:R-:W-:-:S05]  /*09b0*/  IMAD R0, R3, R0, R4 ;  /* 0x0000000003007224 */ /* 0x000fca00078e0204 */
[----:B------:R-:W-:-:S13]  /*09c0*/  ISETP.GT.U32.AND P1, PT, R5, R0, PT ;  /* 0x000000000500720c */ /* 0x000fda0003f24070 */
[----:B------:R-:W-:Y:S01]  /*09d0*/  @!P1 IMAD.IADD R0, R0, 0x1, -R5 ;  /* 0x0000000100009824 */ /* 0x000fe200078e0a05 */
[----:B------:R-:W-:Y:S02]  /*09e0*/  @!P1 IADD3 R3, PT, PT, R3, 0x1, RZ ;  /* 0x0000000103039810 */ /* 0x000fe40007ffe0ff */
[----:B------:R-:W-:Y:S02]  /*09f0*/  ISETP.NE.AND P1, PT, R14, RZ, PT ;  /* 0x000000ff0e00720c */ /* 0x000fe40003f25270 */
[----:B------:R-:W-:Y:S02]  /*0a00*/  ISETP.GE.U32.AND P0, PT, R0, R5, PT ;  /* 0x000000050000720c */ /* 0x000fe40003f06070 */
[----:B------:R-:W-:-:S04]  /*0a10*/  LOP3.LUT R0, R7, R14, RZ, 0x3c, !PT ;  /* 0x0000000e07007212 */ /* 0x000fc800078e3cff */
[----:B------:R-:W-:Y:S02]  /*0a20*/  ISETP.GE.AND P2, PT, R0, RZ, PT ;  /* 0x000000ff0000720c */ /* 0x000fe40003f46270 */
[----:B------:R-:W-:-:S05]  /*0a30*/  IADD3 R0, PT, PT, R16, R7, RZ ;  /* 0x0000000710007210 */ /* 0x000fca0007ffe0ff */
[----:B------:R-:W-:-:S06]  /*0a40*/  @P0 IADD3 R3, PT, PT, R3, 0x1, RZ ;  /* 0x0000000103030810 */ /* 0x000fcc0007ffe0ff */
[----:B------:R-:W-:Y:S01]  /*0a50*/  @!P2 IMAD.MOV R3, RZ, RZ, -R3 ;  /* 0x000000ffff03a224 */ /* 0x000fe200078e0a03 */
[----:B------:R-:W-:-:S04]  /*0a60*/  @!P1 LOP3.LUT R3, RZ, R14, RZ, 0x33, !PT ;  /* 0x0000000eff039212 */ /* 0x000fc800078e33ff */
[-C--:B------:R-:W-:Y:S01]  /*0a70*/  IADD3 R6, PT, PT, R9, R3.reuse, RZ ;  /* 0x0000000309067210 */ /* 0x080fe20007ffe0ff */
[----:B------:R-:W-:-:S04]  /*0a80*/  IMAD R3, R8, R3, R0 ;  /* 0x0000000308037224 */ /* 0x000fc800078e0200 */
[----:B------:R-:W-:-:S04]  /*0a90*/  IMAD R6, R6, UR7, R3 ;  /* 0x0000000706067c24 */ /* 0x000fc8000f8e0203 */
[----:B------:R-:W-:-:S05]  /*0aa0*/  IMAD R0, R6, 0x3, RZ ;  /* 0x0000000306007824 */ /* 0x000fca00078e02ff */
[----:B------:R-:W-:-:S04]  /*0ab0*/  IADD3 R4, P0, PT, R0, UR10, RZ ;  /* 0x0000000a00047c10 */ /* 0x000fc8000ff1e0ff */
[----:B------:R-:W-:-:S05]  /*0ac0*/  LEA.HI.X.SX32 R5, R0, UR11, 0x1, P0 ;  /* 0x0000000b00057c11 */ /* 0x000fca00080f0eff */
[----:B------:R-:W2:Y:S04]  /*0ad0*/  LDG.E.U8.CONSTANT R3, desc[UR8][R4.64] ;  /* 0x0000000804037981 */ /* 0x000ea8000c1e9100 */
[----:B------:R-:W3:Y:S04]  /*0ae0*/  LDG.E.U8.CONSTANT R2, desc[UR8][R4.64+0x1] ;  /* 0x0000010804027981 */ /* 0x000ee8000c1e9100 */
[----:B------:R-:W4:Y:S01]  /*0af0*/  LDG.E.U8.CONSTANT R0, desc[UR8][R4.64+0x2] ;  /* 0x0000020804007981 */ /* 0x000f22000c1e9100 */
[----:B------:R-:W-:Y:S01]  /*0b00*/  MOV R13, 0x437f0000 ;  /* 0x437f0000000d7802 */ /* 0x000fe20000000f00 */
[----:B------:R-:W-:Y:S01]  /*0b10*/  IMAD.MOV.U32 R20, RZ, RZ, 0x3b808081 ;  /* 0x3b808081ff147424 */ /* 0x000fe200078e00ff */
[----:B------:R-:W-:Y:S05]  /*0b20*/  YIELD ;  /* 0x0000000000007946 */ /* 0x000fea0003800000 */
[----:B------:R-:W-:Y:S01]  /*0b30*/  FFMA R13, R20, -R13, 1 ;  /* 0x3f800000140d7423 */ /* 0x000fe2000000080d */
[----:B------:R-:W-:Y:S03]  /*0b40*/  BSSY.RECONVERGENT B2, `(.L_x_177) ;  /* 0x000000e000027945 */ /* 0x000fe60003800200 */
[----:B------:R-:W-:Y:S01]  /*0b50*/  FFMA R20, R13, R20, 0.0039215688593685626984 ;  /* 0x3b8080810d147423 */ /* 0x000fe20000000014 */
[----:B--2---:R-:W-:-:S04]  /*0b60*/  I2FP.F32.U32 R3, R3 ;  /* 0x0000000300037245 */ /* 0x004fc80000201000 */
[----:B------:R-:W1:Y:S01]  /*0b70*/  FCHK P0, R3, 255 ;  /* 0x437f000003007902 */ /* 0x000e620000000000 */
[----:B------:R-:W-:Y:S01]  /*0b80*/  FFMA R17, R3, R20, RZ ;  /* 0x0000001403117223 */ /* 0x000fe200000000ff */
[----:B---3--:R-:W-:Y:S02]  /*0b90*/  I2FP.F32.U32 R2, R2 ;  /* 0x0000000200027245 */ /* 0x008fe40000201000 */
[----:B----4-:R-:W-:Y:S01]  /*0ba0*/  I2FP.F32.U32 R0, R0 ;  /* 0x0000000000007245 */ /* 0x010fe20000201000 */
[----:B------:R-:W-:-:S04]  /*0bb0*/  FFMA R13, R17, -255, R3 ;  /* 0xc37f0000110d7823 */ /* 0x000fc80000000003 */
[----:B------:R-:W-:Y:S01]  /*0bc0*/  FFMA R17, R20, R13, R17 ;  /* 0x0000000d14117223 */ /* 0x000fe20000000011 */
[----:B-1----:R-:W-:Y:S06]  /*0bd0*/  @!P0 BRA `(.L_x_178) ;  /* 0x0000000000108947 */ /* 0x002fec0003800000 */
[----:B------:R-:W-:Y:S02]  /*0be0*/  MOV R4, 0x437f0000 ;  /* 0x437f000000047802 */ /* 0x000fe40000000f00 */
[----:B------:R-:W-:-:S07]  /*0bf0*/  MOV R20, 0xc10 ;  /* 0x00000c1000147802 */ /* 0x000fce0000000f00 */
[----:B0-----:R-:W-:Y:S05]  /*0c00*/  CALL.REL.NOINC `($__internal_4_$__cuda_sm3x_div_rn_noftz_f32_slowpath) ;  /* 0x0000001c00cc7944 */ /* 0x001fea0003c00000 */
[----:B------:R-:W-:-:S07]  /*0c10*/  IMAD.MOV.U32 R17, RZ, RZ, R3 ;  /* 0x000000ffff117224 */ /* 0x000fce00078e0003 */
.L_x_178:
[----:B------:R-:W-:Y:S05]  /*0c20*/  BSYNC.RECONVERGENT B2 ;  /* 0x0000000000027941 */ /* 0x000fea0003800200 */
.L_x_177:
[----:B------:R-:W-:Y:S01]  /*0c30*/  HFMA2 R3, -RZ, RZ, 0.9375, -7.688999176025390625e-06 ;  /* 0x3b808081ff037431 */ /* 0x000fe200000001ff */
[----:B------:R-:W-:Y:S01]  /*0c40*/  MOV R4, 0x437f0000 ;  /* 0x437f000000047802 */ /* 0x000fe20000000f00 */
[----:B------:R-:W1:Y:S01]  /*0c50*/  FCHK P0, R2, 255 ;  /* 0x437f000002007902 */ /* 0x000e620000000000 */
[----:B------:R-:W-:Y:S03]  /*0c60*/  BSSY.RECONVERGENT B2, `(.L_x_179) ;  /* 0x000000c000027945 */ /* 0x000fe60003800200 */
[----:B------:R-:W-:-:S04]  /*0c70*/  FFMA R4, R3, -R4, 1 ;  /* 0x3f80000003047423 */ /* 0x000fc80000000804 */
[----:B------:R-:W-:-:S04]  /*0c80*/  FFMA R20, R4, R3, 0.0039215688593685626984 ;  /* 0x3b80808104147423 */ /* 0x000fc80000000003 */
[----:B------:R-:W-:-:S04]  /*0c90*/  FFMA R15, R2, R20, RZ ;  /* 0x00000014020f7223 */ /* 0x000fc800000000ff */
[----:B------:R-:W-:-:S04]  /*0ca0*/  FFMA R4, R15, -255, R2 ;  /* 0xc37f00000f047823 */ /* 0x000fc80000000002 */
[----:B------:R-:W-:Y:S01]  /*0cb0*/  FFMA R15, R20, R4, R15 ;  /* 0x00000004140f7223 */ /* 0x000fe2000000000f */
[----:B-1----:R-:W-:Y:S06]  /*0cc0*/  @!P0 BRA `(.L_x_180) ;  /* 0x0000000000148947 */ /* 0x002fec0003800000 */
[----:B------:R-:W-:Y:S01]  /*0cd0*/  IMAD.MOV.U32 R3, RZ, RZ, R2 ;  /* 0x000000ffff037224 */ /* 0x000fe200078e0002 */
[----:B------:R-:W-:Y:S02]  /*0ce0*/  MOV R4, 0x437f0000 ;  /* 0x437f000000047802 */ /* 0x000fe40000000f00 */
[----:B------:R-:W-:-:S07]  /*0cf0*/  MOV R20, 0xd10 ;  /* 0x00000d1000147802 */ /* 0x000fce0000000f00 */
[----:B0-----:R-:W-:Y:S05]  /*0d00*/  CALL.REL.NOINC `($__internal_4_$__cuda_sm3x_div_rn_noftz_f32_slowpath) ;  /* 0x0000001c008c7944 */ /* 0x001fea0003c00000 */
[----:B------:R-:W-:-:S07]  /*0d10*/  MOV R15, R3 ;  /* 0x00000003000f7202 */ /* 0x000fce0000000f00 */
.L_x_180:
[----:B------:R-:W-:Y:S05]  /*0d20*/  BSYNC.RECONVERGENT B2 ;  /* 0x0000000000027941 */ /* 0x000fea0003800200 */
.L_x_179:
[----:B------:R-:W-:Y:S02]  /*0d30*/  HFMA2 R3, -RZ, RZ, 3.748046875, 0 ;  /* 0x437f0000ff037431 */ /* 0x000fe400000001ff */
[----:B------:R-:W-:Y:S01]  /*0d40*/  IMAD.MOV.U32 R2, RZ, RZ, 0x3b808081 ;  /* 0x3b808081ff027424 */ /* 0x000fe200078e00ff */
[----:B------:R-:W1:Y:S01]  /*0d50*/  FCHK P0, R0, 255 ;  /* 0x437f000000007902 */ /* 0x000e620000000000 */
[----:B------:R-:W-:Y:S02]  /*0d60*/  BSSY.RECONVERGENT B2, `(.L_x_181) ;  /* 0x000000c000027945 */ /* 0x000fe40003800200 */
[----:B------:R-:W-:-:S04]  /*0d70*/  FFMA R3, R2, -R3, 1 ;  /* 0x3f80000002037423 */ /* 0x000fc80000000803 */
[----:B------:R-:W-:-:S04]  /*0d80*/  FFMA R4, R3, R2, 0.0039215688593685626984 ;  /* 0x3b80808103047423 */ /* 0x000fc80000000002 */
[----:B------:R-:W-:-:S04]  /*0d90*/  FFMA R13, R0, R4, RZ ;  /* 0x00000004000d7223 */ /* 0x000fc800000000ff */
[----:B------:R-:W-:-:S04]  /*0da0*/  FFMA R2, R13, -255, R0 ;  /* 0xc37f00000d027823 */ /* 0x000fc80000000000 */
[----:B------:R-:W-:Y:S01]  /*0db0*/  FFMA R13, R4, R2, R13 ;  /* 0x00000002040d7223 */ /* 0x000fe2000000000d */
[----:B-1----:R-:W-:Y:S06]  /*0dc0*/  @!P0 BRA `(.L_x_182) ;  /* 0x0000000000148947 */ /* 0x002fec0003800000 */
[----:B------:R-:W-:Y:S01]  /*0dd0*/  MOV R3, R0 ;  /* 0x0000000000037202 */ /* 0x000fe20000000f00 */
[----:B------:R-:W-:Y:S01]  /*0de0*/  IMAD.MOV.U32 R4, RZ, RZ, 0x437f0000 ;  /* 0x437f0000ff047424 */ /* 0x000fe200078e00ff */
[----:B------:R-:W-:-:S07]  /*0df0*/  MOV R20, 0xe10 ;  /* 0x00000e1000147802 */ /* 0x000fce0000000f00 */
[----:B0-----:R-:W-:Y:S05]  /*0e00*/  CALL.REL.NOINC `($__internal_4_$__cuda_sm3x_div_rn_noftz_f32_slowpath) ;  /* 0x0000001c004c7944 */ /* 0x001fea0003c00000 */
[----:B------:R-:W-:-:S07]  /*0e10*/  MOV R13, R3 ;  /* 0x00000003000d7202 */ /* 0x000fce0000000f00 */
.L_x_182:
[----:B------:R-:W-:Y:S05]  /*0e20*/  BSYNC.RECONVERGENT B2 ;  /* 0x0000000000027941 */ /* 0x000fea0003800200 */
.L_x_181:
[----:B------:R-:W-:Y:S01]  /*0e30*/  FSETP.GT.AND P0, PT, R17, 0.04044999927282333374, PT ;  /* 0x3d25aee61100780b */ /* 0x000fe20003f04000 */
[----:B------:R-:W-:-:S12]  /*0e40*/  BSSY.RECONVERGENT B2, `(.L_x_183) ;  /* 0x0000068000027945 */ /* 0x000fd80003800200 */
[----:B------:R-:W-:Y:S05]  /*0e50*/  @!P0 BRA `(.L_x_184) ;  /* 0x0000000400588947 */ /* 0x000fea0003800000 */
[----:B------:R-:W-:Y:S02]  /*0e60*/  HFMA2 R5, -RZ, RZ, 1.861328125, -0.0290374755859375 ;  /* 0x3f72a76fff057431 */ /* 0x000fe400000001ff */
[----:B------:R-:W-:Y:S01]  /*0e70*/  FADD R3, R17, 0.054999999701976776123 ;  /* 0x3d6147ae11037421 */ /* 0x000fe20000000000 */
[----:B------:R-:W-:Y:S01]  /*0e80*/  IMAD.MOV.U32 R0, RZ, RZ, 0x3f870a3d ;  /* 0x3f870a3dff007424 */ /* 0x000fe200078e00ff */
[----:B------:R-:W-:Y:S02]  /*0e90*/  BSSY.RECONVERGENT B3, `(.L_x_185) ;  /* 0x000000c000037945 */ /* 0x000fe40003800200 */
[----:B------:R-:W1:Y:S01]  /*0ea0*/  FCHK P0, R3, 1.0549999475479125977 ;  /* 0x3f870a3d03007902 */ /* 0x000e620000000000 */
[----:B------:R-:W-:-:S04]  /*0eb0*/  FFMA R0, R5, -R0, 1 ;  /* 0x3f80000005007423 */ /* 0x000fc80000000800 */
[----:B------:R-:W-:-:S04]  /*0ec0*/  FFMA R0, R0, R5, 0.94786733388900756836 ;  /* 0x3f72a76f00007423 */ /* 0x000fc80000000005 */
[----:B------:R-:W-:-:S04]  /*0ed0*/  FFMA R2, R3, R0, RZ ;  /* 0x0000000003027223 */ /* 0x000fc800000000ff */
[----:B------:R-:W-:-:S04]  /*0ee0*/  FFMA R5, R2, -1.0549999475479125977, R3 ;  /* 0xbf870a3d02057823 */ /* 0x000fc80000000003 */
[----:B------:R-:W-:Y:S01]  /*0ef0*/  FFMA R0, R0, R5, R2 ;  /* 0x0000000500007223 */ /* 0x000fe20000000002 */
[----:B-1----:R-:W-:Y:S06]  /*0f00*/  @!P0 BRA `(.L_x_186) ;  /* 0x0000000000108947 */ /* 0x002fec0003800000 */
[----:B------:R-:W-:Y:S02]  /*0f10*/  MOV R4, 0x3f870a3d ;  /* 0x3f870a3d00047802 */ /* 0x000fe40000000f00 */
[----:B------:R-:W-:-:S07]  /*0f20*/  MOV R20, 0xf40 ;  /* 0x00000f4000147802 */ /* 0x000fce0000000f00 */
[----:B0-----:R-:W-:Y:S05]  /*0f30*/  CALL.REL.NOINC `($__internal_4_$__cuda_sm3x_div_rn_noftz_f32_slowpath) ;  /* 0x0000001c00007944 */ /* 0x001fea0003c00000 */
[----:B------:R-:W-:-:S07]  /*0f40*/  MOV R0, R3 ;  /* 0x0000000300007202 */ /* 0x000fce0000000f00 */
.L_x_186:
[----:B------:R-:W-:Y:S05]  /*0f50*/  BSYNC.RECONVERGENT B3 ;  /* 0x0000000000037941 */ /* 0x000fea0003800200 */
.L_x_185:
[----:B------:R-:W-:Y:S01]  /*0f60*/  FSETP.NEU.AND P0, PT, R0, 1, PT ;  /* 0x3f8000000000780b */ /* 0x000fe20003f0d000 */
[----:B------:R-:W-:-:S12]  /*0f70*/  IMAD.MOV.U32 R2, RZ, RZ, 0x3f800000 ;  /* 0x3f800000ff027424 */ /* 0x000fd800078e00ff */
[----:B------:R-:W-:Y:S05]  /*0f80*/  @!P0 BRA `(.L_x_187) ;  /* 0x00000004004c8947 */ /* 0x000fea0003800000 */
[----:B------:R-:W-:-:S13]  /*0f90*/  FSETP.NAN.AND P0, PT, |R0|, |R0|, PT ;  /* 0x400000000000720b */ /* 0x000fda0003f08200 */
[----:B------:R-:W-:Y:S01]  /*0fa0*/  @P0 FADD R2, R0, 2.4000000953674316406 ;  /* 0x4019999a00020421 */ /* 0x000fe20000000000 */
[----:B------:R-:W-:Y:S06]  /*0fb0*/  @P0 BRA `(.L_x_187) ;  /* 0x0000000400400947 */ /* 0x000fec0003800000 */
[C---:B------:R-:W-:Y:S01]  /*0fc0*/  FMUL R3, |R0|.reuse, 16777216 ;  /* 0x4b80000000037820 */ /* 0x040fe20000400200 */
[C---:B------:R-:W-:Y:S01]  /*0fd0*/  FSETP.GEU.AND P0, PT, |R0|.reuse, 1.175494350822287508e-38, PT ;  /* 0x008000000000780b */ /* 0x040fe20003f0e200 */
[----:B------:R-:W-:Y:S01]  /*0fe0*/  IMAD.MOV.U32 R22, RZ, RZ, 0x3a2c32e4 ;  /* 0x3a2c32e4ff167424 */ /* 0x000fe200078e00ff */
[----:B------:R-:W-:Y:S02]  /*0ff0*/  FSETP.NEU.AND P3, PT, R0, RZ, PT ;  /* 0x000000ff0000720b */ /* 0x000fe40003f6d000 */
[----:B------:R-:W-:Y:S02]  /*1000*/  FSEL R3, R3, |R0|, !P0 ;  /* 0x4000000003037208 */ /* 0x000fe40004000000 */
[----:B------:R-:W-:Y:S02]  /*1010*/  FSEL R20, RZ, -24, P0 ;  /* 0xc1c00000ff147808 */ /* 0x000fe40000000000 */
[----:B------:R-:W-:-:S04]  /*1020*/  IADD3 R2, PT, PT, R3, -0x3f3504f3, RZ ;  /* 0xc0cafb0d03027810 */ /* 0x000fc80007ffe0ff */
[----:B------:R-:W-:-:S04]  /*1030*/  LOP3.LUT R2, R2, 0xff800000, RZ, 0xc0, !PT ;  /* 0xff80000002027812 */ /* 0x000fc800078ec0ff */
[----:B------:R-:W-:-:S05]  /*1040*/  IADD3 R3, PT, PT, R3, -R2, RZ ;  /* 0x8000000203037210 */ /* 0x000fca0007ffe0ff */
[C---:B------:R-:W-:Y:S01]  /*1050*/  FADD R4, R3.reuse, 1 ;  /* 0x3f80000003047421 */ /* 0x040fe20000000000 */
[----:B------:R-:W-:Y:S01]  /*1060*/  FADD R19, R3, -1 ;  /* 0xbf80000003137421 */ /* 0x000fe20000000000 */
[----:B------:R-:W-:-:S03]  /*1070*/  I2FP.F32.S32 R3, R2 ;  /* 0x0000000200037245 */ /* 0x000fc60000201400 */
[----:B------:R-:W-:Y:S01]  /*1080*/  FADD R5, R19, R19 ;  /* 0x0000001313057221 */ /* 0x000fe20000000000 */
[----:B------:R-:W1:Y:S01]  /*1090*/  MUFU.RCP R4, R4 ;  /* 0x0000000400047308 */ /* 0x000e620000001000 */
[----:B------:R-:W-:Y:S02]  /*10a0*/  FFMA R17, R3, 1.1920928955078125e-07, R20 ;  /* 0x3400000003117823 */ /* 0x000fe40000000014 */
[----:B-1----:R-:W-:-:S04]  /*10b0*/  FMUL R2, R4, R5 ;  /* 0x0000000504027220 */ /* 0x002fc80000400000 */
        /* <DEDUP_REMOVED lines=15> */
[----:B------:R-:W-:Y:S01]  /*11b0*/  FFMA R4, R19, R4, R20 ;  /* 0x0000000413047223 */ /* 0x000fe20000000014 */
[----:B------:R-:W-:-:S03]  /*11c0*/  HFMA2 R20, -RZ, RZ, 0.64013671875, -15.109375 ;  /* 0x391fcb8eff147431 */ /* 0x000fc600000001ff */
[----:B------:R-:W-:-:S04]  /*11d0*/  FFMA R4, R2, R5, R4 ;  /* 0x0000000502047223 */ /* 0x000fc80000000004 */
[----:B------:R-:W-:-:S04]  /*11e0*/  FADD R5, R3, R4 ;  /* 0x0000000403057221 */ /* 0x000fc80000000000 */
[----:B------:R-:W-:Y:S01]  /*11f0*/  FMUL R2, R5, 2.4000000953674316406 ;  /* 0x4019999a05027820 */ /* 0x000fe20000400000 */
[----:B------:R-:W-:-:S03]  /*1200*/  FADD R3, -R3, R5 ;  /* 0x0000000503037221 */ /* 0x000fc60000000100 */
[----:B------:R-:W1:Y:S01]  /*1210*/  FRND R17, R2 ;  /* 0x0000000200117307 */ /* 0x000e620000201000 */
[----:B------:R-:W-:Y:S01]  /*1220*/  FADD R4, R4, -R3 ;  /* 0x8000000304047221 */ /* 0x000fe20000000000 */
[----:B------:R-:W-:Y:S01]  /*1230*/  FFMA R5, R5, 2.4000000953674316406, -R2 ;  /* 0x4019999a05057823 */ /* 0x000fe20000000802 */
[C---:B------:R-:W-:Y:S02]  /*1240*/  FSETP.GT.AND P1, PT, |R2|.reuse, 152, PT ;  /* 0x431800000200780b */ /* 0x040fe40003f24200 */
[----:B------:R-:W-:Y:S01]  /*1250*/  FSETP.GEU.AND P2, PT, R2, RZ, PT ;  /* 0x000000ff0200720b */ /* 0x000fe20003f4e000 */
[----:B------:R-:W-:Y:S02]  /*1260*/  FFMA R4, R4, 2.4000000953674316406, R5 ;  /* 0x4019999a04047823 */ /* 0x000fe40000000005 */
[----:B------:R2:W3:Y:S01]  /*1270*/  F2I.NTZ R5, R2 ;  /* 0x0000000200057305 */ /* 0x0004e20000203100 */
[----:B-1----:R-:W-:Y:S01]  /*1280*/  FADD R3, R2, -R17 ;  /* 0x8000001102037221 */ /* 0x002fe20000000000 */
[----:B------:R-:W-:-:S02]  /*1290*/  FSETP.GT.AND P0, PT, R17, RZ, PT ;  /* 0x000000ff1100720b */ /* 0x000fc40003f04000 */
[----:B--2---:R-:W-:Y:S01]  /*12a0*/  FSEL R2, RZ, +INF , !P2 ;  /* 0x7f800000ff027808 */ /* 0x004fe20005000000 */
        /* <DEDUP_REMOVED lines=8> */
[----:B---3--:R-:W-:Y:S01]  /*1330*/  LEA R5, R5, -R4, 0x17 ;  /* 0x8000000405057211 */ /* 0x008fe200078eb8ff */
[----:B------:R-:W-:Y:S02]  /*1340*/  VIADD R4, R4, 0x7f000000 ;  /* 0x7f00000004047836 */ /* 0x000fe40000000000 */
[----:B------:R-:W-:-:S04]  /*1350*/  FFMA R3, R3, R20, 1 ;  /* 0x3f80000003037423 */ /* 0x000fc80000000014 */
[----:B------:R-:W-:-:S04]  /*1360*/  FMUL R4, R4, R3 ;  /* 0x0000000304047220 */ /* 0x000fc80000400000 */
[----:B------:R-:W-:Y:S01]  /*1370*/  @!P1 FMUL R2, R5, R4 ;  /* 0x0000000405029220 */ /* 0x000fe20000400000 */
[----:B------:R-:W-:Y:S06]  /*1380*/  @P0 BRA P3, `(.L_x_187) ;  /* 0x00000000004c0947 */ /* 0x000fec0001800000 */
[----:B------:R-:W-:-:S05]  /*1390*/  FADD R0, R0, R0 ;  /* 0x0000000000007221 */ /* 0x000fca0000000000 */
[----:B------:R-:W-:Y:S01]  /*13a0*/  LOP3.LUT R2, R0, 0x7fffffff, RZ, 0xc0, !PT ;  /* 0x7fffffff00027812 */ /* 0x000fe200078ec0ff */
[----:B------:R-:W-:Y:S06]  /*13b0*/  BRA `(.L_x_187) ;  /* 0x0000000000407947 */ /* 0x000fec0003800000 */
.L_x_184:
[----:B------:R-:W-:Y:S01]  /*13c0*/  HFMA2 R0, -RZ, RZ, 1.875, 0 ;  /* 0x3f800000ff007431 */ /* 0x000fe200000001ff */
[----:B------:R-:W-:Y:S01]  /*13d0*/  MOV R3, 0x3d9e8391 ;  /* 0x3d9e839100037802 */ /* 0x000fe20000000f00 */
[----:B------:R-:W1:Y:S01]  /*13e0*/  FCHK P0, R17, 12.920000076293945312 ;  /* 0x414eb85211007902 */ /* 0x000e620000000000 */
[----:B------:R-:W-:Y:S03]  /*13f0*/  BSSY.RECONVERGENT B3, `(.L_x_187) ;  /* 0x000000c000037945 */ /* 0x000fe60003800200 */
[----:B------:R-:W-:-:S04]  /*1400*/  FFMA R0, R3, -12.920000076293945312, R0 ;  /* 0xc14eb85203007823 */ /* 0x000fc80000000000 */
[----:B------:R-:W-:-:S04]  /*1410*/  FFMA R0, R0, R3, 0.077399380505084991455 ;  /* 0x3d9e839100007423 */ /* 0x000fc80000000003 */
[----:B------:R-:W-:-:S04]  /*1420*/  FFMA R2, R0, R17, RZ ;  /* 0x0000001100027223 */ /* 0x000fc800000000ff */
[----:B------:R-:W-:-:S04]  /*1430*/  FFMA R3, R2, -12.920000076293945312, R17 ;  /* 0xc14eb85202037823 */ /* 0x000fc80000000011 */
[----:B------:R-:W-:Y:S01]  /*1440*/  FFMA R2, R0, R3, R2 ;  /* 0x0000000300027223 */ /* 0x000fe20000000002 */
[----:B-1----:R-:W-:Y:S06]  /*1450*/  @!P0 BRA `(.L_x_188) ;  /* 0x0000000000148947 */ /* 0x002fec0003800000 */
[----:B------:R-:W-:Y:S01]  /*1460*/  IMAD.MOV.U32 R3, RZ, RZ, R17 ;  /* 0x000000ffff037224 */ /* 0x000fe200078e0011 */
[----:B------:R-:W-:Y:S02]  /*1470*/  MOV R4, 0x414eb852 ;  /* 0x414eb85200047802 */ /* 0x000fe40000000f00 */
[----:B------:R-:W-:-:S07]  /*1480*/  MOV R20, 0x14a0 ;  /* 0x000014a000147802 */ /* 0x000fce0000000f00 */
[----:B0-----:R-:W-:Y:S05]  /*1490*/  CALL.REL.NOINC `($__internal_4_$__cuda_sm3x_div_rn_noftz_f32_slowpath) ;  /* 0x0000001400a87944 */ /* 0x001fea0003c00000 */
[----:B------:R-:W-:-:S07]  /*14a0*/  MOV R2, R3 ;  /* 0x0000000300027202 */ /* 0x000fce0000000f00 */
.L_x_188:
[----:B------:R-:W-:Y:S05]  /*14b0*/  BSYNC.RECONVERGENT B3 ;  /* 0x0000000000037941 */ /* 0x000fea0003800200 */
.L_x_187:
[----:B------:R-:W-:Y:S05]  /*14c0*/  BSYNC.RECONVERGENT B2 ;  /* 0x0000000000027941 */ /* 0x000fea0003800200 */
.L_x_183:
[----:B------:R-:W-:Y:S01]  /*14d0*/  FSETP.GT.AND P0, PT, R15, 0.04044999927282333374, PT ;  /* 0x3d25aee60f00780b */ /* 0x000fe20003f04000 */
[----:B------:R-:W-:-:S12]  /*14e0*/  BSSY.RECONVERGENT B2, `(.L_x_189) ;  /* 0x0000069000027945 */ /* 0x000fd80003800200 */
[----:B------:R-:W-:Y:S05]  /*14f0*/  @!P0 BRA `(.L_x_190) ;  /* 0x0000000400588947 */ /* 0x000fea0003800000 */
[----:B------:R-:W-:Y:S02]  /*1500*/  HFMA2 R0, -RZ, RZ, 1.875, 0 ;  /* 0x3f800000ff007431 */ /* 0x000fe400000001ff */
[----:B------:R-:W-:Y:S01]  /*1510*/  FADD R3, R15, 0.054999999701976776123 ;  /* 0x3d6147ae0f037421 */ /* 0x000fe20000000000 */
[----:B------:R-:W-:Y:S01]  /*1520*/  IMAD.MOV.U32 R5, RZ, RZ, 0x3f72a76f ;  /* 0x3f72a76fff057424 */ /* 0x000fe200078e00ff */
[----:B------:R-:W-:Y:S02]  /*1530*/  BSSY.RECONVERGENT B3, `(.L_x_191) ;  /* 0x000000c000037945 */ /* 0x000fe40003800200 */
[----:B------:R-:W1:Y:S01]  /*1540*/  FCHK P0, R3, 1.0549999475479125977 ;  /* 0x3f870a3d03007902 */ /* 0x000e620000000000 */
[----:B------:R-:W-:-:S04]  /*1550*/  FFMA R0, R5, -1.0549999475479125977, R0 ;  /* 0xbf870a3d05007823 */ /* 0x000fc80000000000 */
        /* <DEDUP_REMOVED lines=8> */
[----:B------:R-:W-:-:S07]  /*15e0*/  IMAD.MOV.U32 R0, RZ, RZ, R3 ;  /* 0x000000ffff007224 */ /* 0x000fce00078e0003 */
.L_x_192:
[----:B------:R-:W-:Y:S05]  /*15f0*/  BSYNC.RECONVERGENT B3 ;  /* 0x0000000000037941 */ /* 0x000fea0003800200 */
.L_x_191:
[----:B------:R-:W-:Y:S02]  /*1600*/  FSETP.NEU.AND P0, PT, R0, 1, PT ;  /* 0x3f8000000000780b */ /* 0x000fe40003f0d000 */
[----:B------:R-:W-:-:S11]  /*1610*/  MOV R15, 0x3f800000 ;  /* 0x3f800000000f7802 */ /* 0x000fd60000000f00 */
[----:B------:R-:W-:Y:S05]  /*1620*/  @!P0 BRA `(.L_x_193) ;  /* 0x0000000400508947 */ /* 0x000fea0003800000 */
[----:B------:R-:W-:-:S13]  /*1630*/  FSETP.NAN.AND P0, PT, |R0|, |R0|, PT ;  /* 0x400000000000720b */ /* 0x000fda0003f08200 */
[----:B------:R-:W-:Y:S01]  /*1640*/  @P0 FADD R15, R0, 2.4000000953674316406 ;  /* 0x4019999a000f0421 */ /* 0x000fe20000000000 */
[----:B------:R-:W-:Y:S06]  /*1650*/  @P0 BRA `(.L_x_193) ;  /* 0x0000000400440947 */ /* 0x000fec0003800000 */
[C---:B------:R-:W-:Y:S01]  /*1660*/  FMUL R3, |R0|.reuse, 16777216 ;  /* 0x4b80000000037820 */ /* 0x040fe20000400200 */
[C---:B------:R-:W-:Y:S01]  /*1670*/  FSETP.GEU.AND P0, PT, |R0|.reuse, 1.175494350822287508e-38, PT ;  /* 0x008000000000780b */ /* 0x040fe20003f0e200 */
[----:B------:R-:W-:Y:S01]  /*1680*/  HFMA2 R24, -RZ, RZ, 0.771484375, 0.21533203125 ;  /* 0x3a2c32e4ff187431 */ /* 0x000fe200000001ff */
[----:B------:R-:W-:Y:S02]  /*1690*/  FSETP.NEU.AND P3, PT, R0, RZ, PT ;  /* 0x000000ff0000720b */ /* 0x000fe40003f6d000 */
[----:B------:R-:W-:Y:S02]  /*16a0*/  FSEL R3, R3, |R0|, !P0 ;  /* 0x4000000003037208 */ /* 0x000fe40004000000 */
[----:B------:R-:W-:Y:S02]  /*16b0*/  FSEL R15, RZ, -24, P0 ;  /* 0xc1c00000ff0f7808 */ /* 0x000fe40000000000 */
[----:B------:R-:W-:-:S04]  /*16c0*/  IADD3 R4, PT, PT, R3, -0x3f3504f3, RZ ;  /* 0xc0cafb0d03047810 */ /* 0x000fc80007ffe0ff */
[----:B------:R-:W-:-:S05]  /*16d0*/  LOP3.LUT R4, R4, 0xff800000, RZ, 0xc0, !PT ;  /* 0xff80000004047812 */ /* 0x000fca00078ec0ff */
[----:B------:R-:W-:Y:S01]  /*16e0*/  IMAD.IADD R3, R3, 0x1, -R4 ;  /* 0x0000000103037824 */ /* 0x000fe200078e0a04 */
[----:B------:R-:W-:-:S03]  /*16f0*/  I2FP.F32.S32 R4, R4 ;  /* 0x0000000400047245 */ /* 0x000fc60000201400 */
[C---:B------:R-:W-:Y:S01]  /*1700*/  FADD R5, R3.reuse, 1 ;  /* 0x3f80000003057421 */ /* 0x040fe20000000000 */
[----:B------:R-:W-:-:S04]  /*1710*/  FADD R22, R3, -1 ;  /* 0xbf80000003167421 */ /* 0x000fc80000000000 */
[----:B------:R-:W-:Y:S01]  /*1720*/  FADD R20, R22, R22 ;  /* 0x0000001616147221 */ /* 0x000fe20000000000 */
[----:B------:R-:W1:Y:S03]  /*1730*/  MUFU.RCP R5, R5 ;  /* 0x0000000500057308 */ /* 0x000e660000001000 */
[----:B-1----:R-:W-:Y:S01]  /*1740*/  FMUL R3, R5, R20 ;  /* 0x0000001405037220 */ /* 0x002fe20000400000 */
[----:B------:R-:W-:-:S03]  /*1750*/  FFMA R20, R4, 1.1920928955078125e-07, R15 ;  /* 0x3400000004147823 */ /* 0x000fc6000000000f */
[----:B------:R-:W-:Y:S01]  /*1760*/  FADD R17, R22, -R3 ;  /* 0x8000000316117221 */ /* 0x000fe20000000000 */
[CC--:B------:R-:W-:Y:S01]  /*1770*/  FMUL R15, R3.reuse, R3.reuse ;  /* 0x00000003030f7220 */ /* 0x0c0fe20000400000 */
[----:B------:R-:W-:Y:S02]  /*1780*/  FFMA R4, R3, 1.4426950216293334961, R20 ;  /* 0x3fb8aa3b03047823 */ /* 0x000fe40000000014 */
[----:B------:R-:W-:Y:S01]  /*1790*/  FADD R17, R17, R17 ;  /* 0x0000001111117221 */ /* 0x000fe20000000000 */
[C---:B------:R-:W-:Y:S01]  /*17a0*/  FFMA R24, R15.reuse, R24, 0.0032181653659790754318 ;  /* 0x3b52e7db0f187423 */ /* 0x040fe20000000018 */
        /* <DEDUP_REMOVED lines=11> */
[----:B------:R-:W-:-:S03]  /*1860*/  MOV R15, 0x391fcb8e ;  /* 0x391fcb8e000f7802 */ /* 0x000fc60000000f00 */
        /* <DEDUP_REMOVED lines=10> */
[----:B------:R-:W2:Y:S01]  /*1910*/  F2I.NTZ R20, R3 ;  /* 0x0000000300147305 */ /* 0x000ea20000203100 */
[----:B-1----:R-:W-:Y:S01]  /*1920*/  FADD R4, R3, -R22 ;  /* 0x8000001603047221 */ /* 0x002fe20000000000 */
        /* <DEDUP_REMOVED lines=8> */
[----:B------:R-:W-:Y:S02]  /*19b0*/  FFMA R15, R4, R15, 0.69314718246459960938 ;  /* 0x3f317218040f7423 */ /* 0x000fe4000000000f */
[----:B--2---:R-:W-:Y:S01]  /*19c0*/  IMAD R20, R20, 0x800000, -R5 ;  /* 0x0080000014147824 */ /* 0x004fe200078e0a05 */
        /* <DEDUP_REMOVED lines=9> */
.L_x_190:
[----:B------:R-:W-:Y:S02]  /*1a60*/  HFMA2 R0, -RZ, RZ, 1.404296875, -5.4419040679931640625e-05 ;  /* 0x3d9e8391ff007431 */ /* 0x000fe400000001ff */
[----:B------:R-:W-:Y:S01]  /*1a70*/  IMAD.MOV.U32 R3, RZ, RZ, 0x3f800000 ;  /* 0x3f800000ff037424 */ /* 0x000fe200078e00ff */
[----:B------:R-:W1:Y:S01]  /*1a80*/  FCHK P0, R15, 12.920000076293945312 ;  /* 0x414eb8520f007902 */ /* 0x000e620000000000 */
[----:B------:R-:W-:Y:S02]  /*1a90*/  BSSY.RECONVERGENT B3, `(.L_x_194) ;  /* 0x000000c000037945 */ /* 0x000fe40003800200 */
[----:B------:R-:W-:-:S04]  /*1aa0*/  FFMA R3, R0, -12.920000076293945312, R3 ;  /* 0xc14eb85200037823 */ /* 0x000fc80000000003 */
[----:B------:R-:W-:-:S04]  /*1ab0*/  FFMA R0, R3, R0, 0.077399380505084991455 ;  /* 0x3d9e839103007423 */ /* 0x000fc80000000000 */
[----:B------:R-:W-:-:S04]  /*1ac0*/  FFMA R4, R0, R15, RZ ;  /* 0x0000000f00047223 */ /* 0x000fc800000000ff */
[----:B------:R-:W-:-:S04]  /*1ad0*/  FFMA R3, R4, -12.920000076293945312, R15 ;  /* 0xc14eb85204037823 */ /* 0x000fc8000000000f */
[----:B------:R-:W-:Y:S01]  /*1ae0*/  FFMA R0, R0, R3, R4 ;  /* 0x0000000300007223 */ /* 0x000fe20000000004 */
[----:B-1----:R-:W-:Y:S06]  /*1af0*/  @!P0 BRA `(.L_x_195) ;  /* 0x0000000000148947 */ /* 0x002fec0003800000 */
[----:B------:R-:W-:Y:S02]  /*1b00*/  MOV R3, R15 ;  /* 0x0000000f00037202 */ /* 0x000fe40000000f00 */
[----:B------:R-:W-:Y:S02]  /*1b10*/  MOV R4, 0x414eb852 ;  /* 0x414eb85200047802 */ /* 0x000fe40000000f00 */
[----:B------:R-:W-:-:S07]  /*1b20*/  MOV R20, 0x1b40 ;  /* 0x00001b4000147802 */ /* 0x000fce0000000f00 */
[----:B0-----:R-:W-:Y:S05]  /*1b30*/  CALL.REL.NOINC `($__internal_4_$__cuda_sm3x_div_rn_noftz_f32_slowpath) ;  /* 0x0000001000007944 */ /* 0x001fea0003c00000 */
[----:B------:R-:W-:-:S07]  /*1b40*/  IMAD.MOV.U32 R0, RZ, RZ, R3 ;  /* 0x000000ffff007224 */ /* 0x000fce00078e0003 */
.L_x_195:
[----:B------:R-:W-:Y:S05]  /*1b50*/  BSYNC.RECONVERGENT B3 ;  /* 0x0000000000037941 */ /* 0x000fea0003800200 */
.L_x_194:
[----:B------:R-:W-:-:S07]  /*1b60*/  MOV R15, R0 ;  /* 0x00000000000f7202 */ /* 0x000fce0000000f00 */
.L_x_193:
[----:B------:R-:W-:Y:S05]  /*1b70*/  BSYNC.RECONVERGENT B2 ;  /* 0x0000000000027941 */ /* 0x000fea0003800200 */
.L_x_189:
        /* <DEDUP_REMOVED lines=14> */
[----:B------:R-:W-:Y:S02]  /*1c60*/  MOV R3, R20 ;  /* 0x0000001400037202 */ /* 0x000fe40000000f00 */
[----:B------:R-:W-:Y:S02]  /*1c70*/  MOV R4, 0x3f870a3d ;  /* 0x3f870a3d00047802 */ /* 0x000fe40000000f00 */
[----:B------:R-:W-:-:S07]  /*1c80*/  MOV R20, 0x1ca0 ;  /* 0x00001ca000147802 */ /* 0x000fce0000000f00 */
[----:B0-----:R-:W-:Y:S05]  /*1c90*/  CALL.REL.NOINC `($__internal_4_$__cuda_sm3x_div_rn_noftz_f32_slowpath) ;  /* 0x0000000c00a87944 */ /* 0x001fea0003c00000 */
[----:B------:R-:W-:-:S07]  /*1ca0*/  IMAD.MOV.U32 R0, RZ, RZ, R3 ;  /* 0x000000ffff007224 */ /* 0x000fce00078e0003 */
.L_x_199:
[----:B------:R-:W-:Y:S05]  /*1cb0*/  BSYNC.RECONVERGENT B3 ;  /* 0x0000000000037941 */ /* 0x000fea0003800200 */
.L_x_198:
        /* <DEDUP_REMOVED lines=61> */
[----:B---3--:R-:W-:Y:S01]  /*2090*/  IMAD R20, R20, 0x800000, -R5 ;  /* 0x0080000014147824 */ /* 0x008fe200078e0a05 */
        /* <DEDUP_REMOVED lines=8> */
.L_x_197:
        /* <DEDUP_REMOVED lines=14> */
.L_x_201:
[----:B------:R-:W-:Y:S05]  /*2200*/  BSYNC.RECONVERGENT B3 ;  /* 0x0000000000037941 */ /* 0x000fea0003800200 */
.L_x_200:
[----:B------:R-:W-:Y:S05]  /*2210*/  BSYNC.RECONVERGENT B2 ;  /* 0x0000000000027941 */ /* 0x000fea0003800200 */
.L_x_196:
[----:B------:R-:W-:Y:S01]  /*2220*/  FMUL R15, R15, 0.71516001224517822266 ;  /* 0x3f3714ba0f0f7820 */ /* 0x000fe20000400000 */
[----:B------:R-:W-:Y:S03]  /*2230*/  BSSY.RECONVERGENT B0, `(.L_x_202) ;  /* 0x0000016000007945 */ /* 0x000fe60003800200 */
[----:B------:R-:W-:-:S04]  /*2240*/  FFMA R2, R2, 0.21267099678516387939, R15 ;  /* 0x3e59c66d02027823 */ /* 0x000fc8000000000f */
[----:B------:R-:W-:-:S05]  /*2250*/  FFMA R4, R3, 0.072168998420238494873, R2 ;  /* 0x3d93cd5703047823 */ /* 0x000fca0000000002 */
[----:B------:R-:W-:-:S13]  /*2260*/  FSETP.GT.AND P0, PT, R4, 0.0088560003787279129028, PT ;  /* 0x3c1118c20400780b */ /* 0x000fda0003f04000 */
[----:B------:R-:W-:Y:S05]  /*2270*/  @!P0 BRA `(.L_x_203) ;  /* 0x00000000003c8947 */ /* 0x000fea0003800000 */
[C---:B------:R-:W-:Y:S01]  /*2280*/  FMUL R0, |R4|.reuse, 16777216 ;  /* 0x4b80000004007820 */ /* 0x040fe20000400200 */
[C---:B------:R-:W-:Y:S01]  /*2290*/  FSETP.GEU.AND P0, PT, |R4|.reuse, 1.175494350822287508e-38, PT ;  /* 0x008000000400780b */ /* 0x040fe20003f0e200 */
[----:B------:R-:W-:-:S03]  /*22a0*/  FADD R5, R4, R4 ;  /* 0x0000000404057221 */ /* 0x000fc60000000000 */
[----:B------:R-:W-:-:S04]  /*22b0*/  FSEL R0, R0, |R4|, !P0 ;  /* 0x4000000400007208 */ /* 0x000fc80004000000 */
[----:B------:R-:W1:Y:S05]  /*22c0*/  MUFU.LG2 R2, R0 ;  /* 0x0000000000027308 */ /* 0x000e6a0000000c00 */
[----:B-1----:R-:W-:Y:S01]  /*22d0*/  @!P0 FADD R2, R2, -24 ;  /* 0xc1c0000002028421 */ /* 0x002fe20000000000 */
[----:B------:R-:W-:-:S03]  /*22e0*/  FSETP.NEU.AND P0, PT, R5, R4, PT ;  /* 0x000000040500720b */ /* 0x000fc60003f0d000 */
[----:B------:R-:W-:-:S06]  /*22f0*/  FMUL R2, R2, -0.6666666865348815918 ;  /* 0xbf2aaaab02027820 */ /* 0x000fcc0000400000 */
[----:B------:R-:W1:Y:S02]  /*2300*/  MUFU.EX2 R2, R2 ;  /* 0x0000000200027308 */ /* 0x000e640000000800 */
[----:B-1----:R-:W-:-:S04]  /*2310*/  FMUL R3, |R4|, R2 ;  /* 0x0000000204037220 */ /* 0x002fc80000400200 */
[----:B------:R-:W-:-:S04]  /*2320*/  FMUL R4, R2, -R3 ;  /* 0x8000000302047220 */ /* 0x000fc80000400000 */
[----:B------:R-:W-:-:S04]  /*2330*/  FFMA R4, R3, R4, 1 ;  /* 0x3f80000003047423 */ /* 0x000fc80000000004 */
[----:B------:R-:W-:-:S04]  /*2340*/  FMUL R4, R4, 0.3333333432674407959 ;  /* 0x3eaaaaab04047820 */ /* 0x000fc80000400000 */
[----:B------:R-:W-:Y:S01]  /*2350*/  @P0 FFMA R5, R3, R4, R3 ;  /* 0x0000000403050223 */ /* 0x000fe20000000003 */
[----:B------:R-:W-:Y:S06]  /*2360*/  BRA `(.L_x_204) ;  /* 0x0000000000087947 */ /* 0x000fec0003800000 */
.L_x_203:
[----:B------:R-:W-:-:S04]  /*2370*/  IMAD.MOV.U32 R5, RZ, RZ, 0x40f92f1b ;  /* 0x40f92f1bff057424 */ /* 0x000fc800078e00ff */
[----:B------:R-:W-:-:S07]  /*2380*/  FFMA R5, R4, R5, 0.13793103396892547607 ;  /* 0x3e0d3dcb04057423 */ /* 0x000fce0000000005 */
.L_x_204:
[----:B------:R-:W-:Y:S05]  /*2390*/  BSYNC.RECONVERGENT B0 ;  /* 0x0000000000007941 */ /* 0x000fea0003800200 */
.L_x_202:
[----:B------:R-:W-:Y:S01]  /*23a0*/  MOV R0, 0x42e80000 ;  /* 0x42e8000000007802 */ /* 0x000fe20000000f00 */
[----:B------:R-:W-:Y:S02]  /*23b0*/  HFMA2 R13, -RZ, RZ, 1.0341796875, -112.625 ;  /* 0x3c23d70aff0d7431 */ /* 0x000fe400000001ff */
[----:B------:R-:W-:Y:S01]  /*23c0*/  IMAD.MOV.U32 R2, RZ, RZ, 0x42c80000 ;  /* 0x42c80000ff027424 */ /* 0x000fe200078e00ff */
[----:B------:R-:W-:Y:S01]  /*23d0*/  BSSY.RECONVERGENT B2, `(.L_x_205) ;  /* 0x000000e000027945 */ /* 0x000fe20003800200 */
[----:B------:R-:W-:-:S04]  /*23e0*/  FFMA R3, R5, R0, -16 ;  /* 0xc180000005037423 */ /* 0x000fc80000000000 */
[----:B------:R-:W-:Y:S01]  /*23f0*/  FMUL R3, R3, 255 ;  /* 0x437f000003037820 */ /* 0x000fe20000400000 */
[----:B------:R-:W-:-:S03]  /*2400*/  FFMA R0, R13, -R2, 1 ;  /* 0x3f8000000d007423 */ /* 0x000fc60000000802 */
[----:B------:R-:W1:Y:S01]  /*2410*/  FCHK P0, R3, 100 ;  /* 0x42c8000003007902 */ /* 0x000e620000000000 */
[----:B------:R-:W-:-:S04]  /*2420*/  FFMA R0, R0, R13, 0.0099999997764825820923 ;  /* 0x3c23d70a00007423 */ /* 0x000fc8000000000d */
[----:B------:R-:W-:-:S04]  /*2430*/  FFMA R2, R3, R0, RZ ;  /* 0x0000000003027223 */ /* 0x000fc800000000ff */
[----:B------:R-:W-:-:S04]  /*2440*/  FFMA R5, R2, -100, R3 ;  /* 0xc2c8000002057823 */ /* 0x000fc80000000003 */
[----:B------:R-:W-:Y:S01]  /*2450*/  FFMA R0, R0, R5, R2 ;  /* 0x0000000500007223 */ /* 0x000fe20000000002 */
[----:B-1----:R-:W-:Y:S06]  /*2460*/  @!P0 BRA `(.L_x_206) ;  /* 0x0000000000108947 */ /* 0x002fec0003800000 */
[----:B------:R-:W-:Y:S02]  /*2470*/  MOV R4, 0x42c80000 ;  /* 0x42c8000000047802 */ /* 0x000fe40000000f00 */
[----:B------:R-:W-:-:S07]  /*2480*/  MOV R20, 0x24a0 ;  /* 0x000024a000147802 */ /* 0x000fce0000000f00 */
[----:B0-----:R-:W-:Y:S05]  /*2490*/  CALL.REL.NOINC `($__internal_4_$__cuda_sm3x_div_rn_noftz_f32_slowpath) ;  /* 0x0000000400a87944 */ /* 0x001fea0003c00000 */
[----:B------:R-:W-:-:S07]  /*24a0*/  MOV R0, R3 ;  /* 0x0000000300007202 */ /* 0x000fce0000000f00 */
.L_x_206:
[----:B------:R-:W-:Y:S05]  /*24b0*/  BSYNC.RECONVERGENT B2 ;  /* 0x0000000000027941 */ /* 0x000fea0003800200 */
.L_x_205:
[----:B------:R-:W-:Y:S01]  /*24c0*/  FMNMX R0, RZ, R0, !PT ;  /* 0x00000000ff007209 */ /* 0x000fe20007800000 */
[----:B------:R-:W1:Y:S01]  /*24d0*/  S2UR UR5, SR_CgaCtaId ;  /* 0x00000000000579c3 */ /* 0x000e620000008800 */
[----:B------:R-:W-:Y:S01]  /*24e0*/  IADD3 R2, P0, PT, R6, UR12, RZ ;  /* 0x0000000c06027c10 */ /* 0x000fe2000ff1e0ff */
[----:B------:R-:W-:Y:S01]  /*24f0*/  UMOV UR4, 0x400 ;  /* 0x0000040000047882 */ /* 0x000fe20000000000 */
[----:B------:R-:W-:Y:S02]  /*2500*/  FMNMX R0, R0, 255, PT ;  /* 0x437f000000007809 */ /* 0x000fe40003800000 */
[----:B------:R-:W-:Y:S02]  /*2510*/  LEA.HI.X.SX32 R3, R6, UR13, 0x1, P0 ;  /* 0x0000000d06037c11 */ /* 0x000fe400080f0eff */
[----:B------:R-:W2:Y:S01]  /*2520*/  F2I.S64 R4, R0 ;  /* 0x0000000000047311 */ /* 0x000ea20000201900 */
[----:B0-----:R-:W-:-:S04]  /*2530*/  IADD3 R7, PT, PT, R10, R7, RZ ;  /* 0x000000070a077210 */ /* 0x001fc80007ffe0ff */
[----:B------:R-:W-:Y:S01]  /*2540*/  ISETP.GE.AND P0, PT, R7, R12, PT ;  /* 0x0000000c0700720c */ /* 0x000fe20003f06270 */
[----:B--2---:R2:W-:Y:S01]  /*2550*/  STG.E.U8 desc[UR8][R2.64], R4 ;  /* 0x0000000402007986 */ /* 0x0045e2000c101108 */
[----:B------:R-:W-:Y:S01]  /*2560*/  IMAD.SHL.U32 R5, R4, 0x4, RZ ;  /* 0x0000000404057824 */ /* 0x000fe200078e00ff */
[----:B-1----:R-:W-:-:S04]  /*2570*/  ULEA UR4, UR5, UR4, 0x18 ;  /* 0x0000000405047291 */ /* 0x002fc8000f8ec0ff */
[----:B------:R-:W-:-:S05]  /*2580*/  LOP3.LUT R5, R5, 0x3fc, RZ, 0xc0, !PT ;  /* 0x000003fc05057812 */ /* 0x000fca00078ec0ff */
[----:B------:R2:W-:Y:S01]  /*2590*/  ATOMS.POPC.INC.32 RZ, [R5+UR4] ;  /* 0x0000000005ff7f8c */ /* 0x0005e2000d800004 */
[----:B------:R-:W-:Y:S05]  /*25a0*/  @!P0 BRA `(.L_x_207) ;  /* 0xffffffe000c88947 */ /* 0x000fea000383ffff */
.L_x_176:
[----:B------:R-:W-:Y:S05]  /*25b0*/  WARPSYNC.ALL ;  /* 0x0000000000007948 */ /* 0x000fea0003800000 */
[----:B------:R-:W-:Y:S01]  /*25c0*/  ISETP.GT.U32.AND P0, PT, R11, 0xff, PT ;  /* 0x000000ff0b00780c */ /* 0x000fe20003f04070 */
[----:B------:R-:W-:Y:S08]  /*25d0*/  BAR.SYNC.DEFER_BLOCKING 0x0 ;  /* 0x0000000000007b1d */ /* 0x000ff00000010000 */
[----:B--2---:R-:W0:Y:S02]  /*25e0*/  LDC R3, c[0x0][0x398] ;  /* 0x0000e600ff037b82 */ /* 0x004e240000000800 */
[----:B0-----:R-:W-:-:S02]  /*25f0*/  IMAD R18, R18, R3, UR6 ;  /* 0x0000000612127e24 */ /* 0x001fc4000f8e0203 */
[----:B------:R-:W-:Y:S05]  /*2600*/  @P0 EXIT ;  /* 0x000000000000094d */ /* 0x000fea0003800000 */
[----:B------:R-:W0:Y:S01]  /*2610*/  LDC R0, c[0x0][0x360] ;  /* 0x0000d800ff007b82 */ /* 0x000e220000000800 */
[----:B------:R-:W-:Y:S01]  /*2620*/  BSSY.RECONVERGENT B0, `(.L_x_208) ;  /* 0x000002f000007945 */ /* 0x000fe20003800200 */
[----:B0-----:R-:W0:Y:S01]  /*2630*/  I2F.U32.RP R7, R0 ;  /* 0x0000000000077306 */ /* 0x001e220000209000 */
[----:B------:R-:W-:Y:S02]  /*2640*/  IADD3 R4, PT, PT, R11, R0, RZ ;  /* 0x000000000b047210 */ /* 0x000fe40007ffe0ff */
[----:B------:R-:W-:Y:S02]  /*2650*/  ISETP.NE.U32.AND P2, PT, R0, RZ, PT ;  /* 0x000000ff0000720c */ /* 0x000fe40003f45070 */
[C---:B------:R-:W-:Y:S02]  /*2660*/  ISETP.GE.U32.AND P0, PT, R4.reuse, 0x100, PT ;  /* 0x000001000400780c */ /* 0x040fe40003f06070 */
[----:B------:R-:W-:Y:S02]  /*2670*/  VIMNMX.U32 R5, PT, PT, R4, 0x100, !PT ;  /* 0x0000010004057848 */ /* 0x000fe40007fe0000 */
[----:B------:R-:W-:-:S04]  /*2680*/  SEL R6, RZ, 0x1, P0 ;  /* 0x00000001ff067807 */ /* 0x000fc80000000000 */
[----:B------:R-:W-:Y:S01]  /*2690*/  IADD3 R5, PT, PT, R5, -R4, -R6 ;  /* 0x8000000405057210 */ /* 0x000fe20007ffe806 */
[----:B0-----:R-:W0:Y:S02]  /*26a0*/  MUFU.RCP R7, R7 ;  /* 0x0000000700077308 */ /* 0x001e240000001000 */
[----:B0-----:R-:W-:-:S06]  /*26b0*/  IADD3 R2, PT, PT, R7, 0xffffffe, RZ ;  /* 0x0ffffffe07027810 */ /* 0x001fcc0007ffe0ff */
[----:B------:R0:W1:Y:S02]  /*26c0*/  F2I.FTZ.U32.TRUNC.NTZ R3, R2 ;  /* 0x0000000200037305 */ /* 0x000064000021f000 */
[----:B0-----:R-:W-:Y:S02]  /*26d0*/  HFMA2 R2, -RZ, RZ, 0, 0 ;  /* 0x00000000ff027431 */ /* 0x001fe400000001ff */
[----:B-1----:R-:W-:-:S04]  /*26e0*/  IMAD.MOV R9, RZ, RZ, -R3 ;  /* 0x000000ffff097224 */ /* 0x002fc800078e0a03 */
[----:B------:R-:W-:-:S04]  /*26f0*/  IMAD R9, R9, R0, RZ ;  /* 0x0000000009097224 */ /* 0x000fc800078e02ff */
[----:B------:R-:W-:-:S06]  /*2700*/  IMAD.HI.U32 R8, R3, R9, R2 ;  /* 0x0000000903087227 */ /* 0x000fcc00078e0002 */
[----:B------:R-:W-:-:S04]  /*2710*/  IMAD.HI.U32 R3, R8, R5, RZ ;  /* 0x0000000508037227 */ /* 0x000fc800078e00ff */
[----:B------:R-:W-:-:S04]  /*2720*/  IMAD.MOV R2, RZ, RZ, -R3 ;  /* 0x000000ffff027224 */ /* 0x000fc800078e0a03 */
[----:B------:R-:W-:-:S05]  /*2730*/  IMAD R5, R0, R2, R5 ;  /* 0x0000000200057224 */ /* 0x000fca00078e0205 */
[----:B------:R-:W-:-:S13]  /*2740*/  ISETP.GE.U32.AND P0, PT, R5, R0, PT ;  /* 0x000000000500720c */ /* 0x000fda0003f06070 */
[-C--:B------:R-:W-:Y:S02]  /*2750*/  @P0 IADD3 R5, PT, PT, R5, -R0.reuse, RZ ;  /* 0x8000000005050210 */ /* 0x080fe40007ffe0ff */
[----:B------:R-:W-:Y:S02]  /*2760*/  @P0 IADD3 R3, PT, PT, R3, 0x1, RZ ;  /* 0x0000000103030810 */ /* 0x000fe40007ffe0ff */
        /* <DEDUP_REMOVED lines=8> */
[----:B------:R-:W0:Y:S01]  /*27f0*/  S2UR UR5, SR_CgaCtaId ;  /* 0x00000000000579c3 */ /* 0x000e220000008800 */
[----:B------:R-:W-:Y:S01]  /*2800*/  UMOV UR4, 0x400 ;  /* 0x0000040000047882 */ /* 0x000fe20000000000 */
[----:B------:R-:W-:Y:S01]  /*2810*/  IADD3 R4, PT, PT, R4, 0x1, RZ ;  /* 0x0000000104047810 */ /* 0x000fe20007ffe0ff */
[----:B------:R-:W-:-:S03]  /*2820*/  IMAD R5, R18, 0x100, R11 ;  /* 0x0000010012057824 */ /* 0x000fc600078e020b */
[----:B------:R-:W-:Y:S02]  /*2830*/  LOP3.LUT R4, R4, 0x3, RZ, 0xc0, !PT ;  /* 0x0000000304047812 */ /* 0x000fe400078ec0ff */
[----:B------:R-:W1:Y:S02]  /*2840*/  LDC.64 R2, c[0x0][0x3a0] ;  /* 0x0000e800ff027b82 */ /* 0x000e640000000a00 */
[----:B------:R-:W-:Y:S01]  /*2850*/  IADD3 R6, PT, PT, -R4, RZ, RZ ;  /* 0x000000ff04067210 */ /* 0x000fe20007ffe1ff */
[----:B0-----:R-:W-:Y:S01]  /*2860*/  ULEA UR4, UR5, UR4, 0x18 ;  /* 0x0000000405047291 */ /* 0x001fe2000f8ec0ff */
[----:B-1----:R-:W-:-:S05]  /*2870*/  IMAD.WIDE.U32 R2, R5, 0x4, R2 ;  /* 0x0000000405027825 */ /* 0x002fca00078e0002 */
[----:B------:R-:W-:Y:S01]  /*2880*/  LEA R5, R11, UR4, 0x2 ;  /* 0x000000040b057c11 */ /* 0x000fe2000f8e10ff */
[----:B------:R-:W-:-:S07]  /*2890*/  IMAD R11, R4, R0, R11 ;  /* 0x00000000040b7224 */ /* 0x000fce00078e020b */
.L_x_210:
[----:B------:R0:W1:Y:S01]  /*28a0*/  LDS R7, [R5] ;  /* 0x0000000005077984 */ /* 0x0000620000000800 */
[----:B------:R-:W-:-:S04]  /*28b0*/  IADD3 R6, PT, PT, R6, 0x1, RZ ;  /* 0x0000000106067810 */ /* 0x000fc80007ffe0ff */
[----:B------:R-:W-:Y:S01]  /*28c0*/  ISETP.NE.AND P0, PT, R6, RZ, PT ;  /* 0x000000ff0600720c */ /* 0x000fe20003f05270 */
[C---:B0-----:R-:W-:Y:S01]  /*28d0*/  IMAD R5, R0.reuse, 0x4, R5 ;  /* 0x0000000400057824 */ /* 0x041fe200078e0205 */
[----:B-1----:R0:W-:Y:S02]  /*28e0*/  STG.E desc[UR8][R2.64], R7 ;  /* 0x0000000702007986 */ /* 0x0021e4000c101908 */
[----:B0-----:R-:W-:-:S09]  /*28f0*/  IMAD.WIDE.U32 R2, R0, 0x4, R2 ;  /* 0x0000000400027825 */ /* 0x001fd200078e0002 */
[----:B------:R-:W-:Y:S05]  /*2900*/  @P0 BRA `(.L_x_210) ;  /* 0xfffffffc00e40947 */ /* 0x000fea000383ffff */
.L_x_209:
[----:B------:R-:W-:Y:S05]  /*2910*/  BSYNC.RECONVERGENT B0 ;  /* 0x0000000000007941 */ /* 0x000fea0003800200 */
.L_x_208:
[----:B------:R-:W-:Y:S05]  /*2920*/  @!P1 EXIT ;  /* 0x000000000000994d */ /* 0x000fea0003800000 */
[----:B------:R-:W0:Y:S01]  /*2930*/  S2UR UR5, SR_CgaCtaId ;  /* 0x00000000000579c3 */ /* 0x000e220000008800 */
[----:B------:R-:W-:Y:S01]  /*2940*/  UMOV UR4, 0x400 ;  /* 0x0000040000047882 */ /* 0x000fe20000000000 */
[----:B------:R-:W-:-:S04]  /*2950*/  LEA R17, R18, R11, 0x8 ;  /* 0x0000000b12117211 */ /* 0x000fc800078e40ff */
[----:B------:R-:W-:Y:S01]  /*2960*/  IADD3 R19, PT, PT, R17, R0, RZ ;  /* 0x0000000011137210 */ /* 0x000fe20007ffe0ff */
[C-C-:B------:R-:W-:Y:S01]  /*2970*/  IMAD R21, R0.reuse, 0x2, R17.reuse ;  /* 0x0000000200157824 */ /* 0x140fe200078e0211 */
[----:B------:R-:W1:Y:S01]  /*2980*/  LDC.64 R2, c[0x0][0x3a0] ;  /* 0x0000e800ff027b82 */ /* 0x000e620000000a00 */
[----:B------:R-:W-:Y:S01]  /*2990*/  IMAD R23, R0, 0x3, R17 ;  /* 0x0000000300177824 */ /* 0x000fe200078e0211 */
[----:B0-----:R-:W-:-:S06]  /*29a0*/  ULEA UR4, UR5, UR4, 0x18 ;  /* 0x0000000405047291 */ /* 0x001fcc000f8ec0ff */
[----:B------:R-:W-:-:S07]  /*29b0*/  LEA R15, R11, UR4, 0x2 ;  /* 0x000000040b0f7c11 */ /* 0x000fce000f8e10ff */
.L_x_211:
[CC--:B------:R-:W-:Y:S01]  /*29c0*/  LEA R10, R0.reuse, R15.reuse, 0x2 ;  /* 0x0000000f000a7211 */ /* 0x0c0fe200078e10ff */
[C---:B0-----:R-:W-:Y:S01]  /*29d0*/  IMAD R16, R0.reuse, 0xc, R15 ;  /* 0x0000000c00107824 */ /* 0x041fe200078e020f */
[C---:B------:R-:W-:Y:S01]  /*29e0*/  LEA R14, R0.reuse, R15, 0x3 ;  /* 0x0000000f000e7211 */ /* 0x040fe200078e18ff */
[----:B------:R0:W2:Y:S01]  /*29f0*/  LDS R25, [R15] ;  /* 0x000000000f197984 */ /* 0x0000a20000000800 */
[--C-:B-1----:R-:W-:Y:S01]  /*2a00*/  IMAD.WIDE.U32 R4, R17, 0x4, R2.reuse ;  /* 0x0000000411047825 */ /* 0x102fe200078e0002 */
[C---:B------:R-:W-:Y:S02]  /*2a10*/  LEA R17, R0.reuse, R17, 0x2 ;  /* 0x0000001100117211 */ /* 0x040fe400078e10ff */
[----:B------:R-:W1:Y:S01]  /*2a20*/  LDS R27, [R10] ;  /* 0x000000000a1b7984 */ /* 0x000e620000000800 */
[--C-:B------:R-:W-:Y:S01]  /*2a30*/  IMAD.WIDE.U32 R6, R19, 0x4, R2.reuse ;  /* 0x0000000413067825 */ /* 0x100fe200078e0002 */
[C---:B------:R-:W-:Y:S02]  /*2a40*/  LEA R19, R0.reuse, R19, 0x2 ;  /* 0x0000001300137211 */ /* 0x040fe400078e10ff */
[----:B------:R-:W3:Y:S01]  /*2a50*/  LDS R29, [R14] ;  /* 0x000000000e1d7984 */ /* 0x000ee20000000800 */
[----:B------:R-:W-:Y:S01]  /*2a60*/  IMAD.WIDE.U32 R8, R21, 0x4, R2 ;  /* 0x0000000415087825 */ /* 0x000fe200078e0002 */
[----:B------:R-:W-:-:S02]  /*2a70*/  LEA R21, R0, R21, 0x2 ;  /* 0x0000001500157211 */ /* 0x000fc400078e10ff */
[----:B------:R-:W4:Y:S01]  /*2a80*/  LDS R16, [R16] ;  /* 0x0000000010107984 */ /* 0x000f220000000800 */
[----:B------:R-:W-:Y:S01]  /*2a90*/  IMAD.WIDE.U32 R12, R23, 0x4, R2 ;  /* 0x00000004170c7825 */ /* 0x000fe200078e0002 */
[----:B0-----:R-:W-:-:S03]  /*2aa0*/  LEA R15, R0, R15, 0x4 ;  /* 0x0000000f000f7211 */ /* 0x001fc600078e20ff */
[C---:B------:R-:W-:Y:S02]  /*2ab0*/  IMAD R11, R0.reuse, 0x4, R11 ;  /* 0x00000004000b7824 */ /* 0x040fe400078e020b */
[----:B------:R-:W-:-:S03]  /*2ac0*/  IMAD R23, R0, 0x4, R23 ;  /* 0x0000000400177824 */ /* 0x000fc600078e0217 */
[----:B------:R-:W-:Y:S01]  /*2ad0*/  ISETP.GE.U32.AND P0, PT, R11, 0x100, PT ;  /* 0x000001000b00780c */ /* 0x000fe20003f06070 */
[----:B--2---:R0:W-:Y:S04]  /*2ae0*/  STG.E desc[UR8][R4.64], R25 ;  /* 0x0000001904007986 */ /* 0x0041e8000c101908 */
[----:B-1----:R0:W-:Y:S04]  /*2af0*/  STG.E desc[UR8][R6.64], R27 ;  /* 0x0000001b06007986 */ /* 0x0021e8000c101908 */
[----:B---3--:R0:W-:Y:S04]  /*2b00*/  STG.E desc[UR8][R8.64], R29 ;  /* 0x0000001d08007986 */ /* 0x0081e8000c101908 */
[----:B----4-:R0:W-:Y:S01]  /*2b10*/  STG.E desc[UR8][R12.64], R16 ;  /* 0x000000100c007986 */ /* 0x0101e2000c101908 */
[----:B------:R-:W-:Y:S05]  /*2b20*/  @!P0 BRA `(.L_x_211) ;  /* 0xfffffffc00a48947 */ /* 0x000fea000383ffff */
[----:B------:R-:W-:Y:S05]  /*2b30*/  EXIT ;  /* 0x000000000000794d */ /* 0x000fea0003800000 */
        .weak           $__internal_4_$__cuda_sm3x_div_rn_noftz_f32_slowpath
        .type           $__internal_4_$__cuda_sm3x_div_rn_noftz_f32_slowpath,@function
        .size           $__internal_4_$__cuda_sm3x_div_rn_noftz_f32_slowpath,(.L_x_231 - $__internal_4_$__cuda_sm3x_div_rn_noftz_f32_slowpath)
$__internal_4_$__cuda_sm3x_div_rn_noftz_f32_slowpath:
        /* <DEDUP_REMOVED lines=29> */
[----:B------:R-:W-:Y:S01]  /*2d10*/  @P0 IMAD.MOV.U32 R5, RZ, RZ, RZ ;  /* 0x000000ffff050224 */ /* 0x000fe200078e00ff */
[----:B------:R-:W-:Y:S01]  /*2d20*/  @!P0 MOV R5, 0xffffffc0 ;  /* 0xffffffc000058802 */ /* 0x000fe20000000f00 */
[----:B------:R-:W-:Y:S01]  /*2d30*/  @!P0 FFMA R3, R3, 1.84467440737095516160e+19, RZ ;  /* 0x5f80000003038823 */ /* 0x000fe200000000ff */
[----:B------:R-:W-:Y:S02]  /*2d40*/  @!P1 FFMA R4, R4, 1.84467440737095516160e+19, RZ ;  /* 0x5f80000004049823 */ /* 0x000fe400000000ff */
[----:B------:R-:W-:-:S07]  /*2d50*/  @!P1 IADD3 R5, PT, PT, R5, 0x40, RZ ;  /* 0x0000004005059810 */ /* 0x000fce0007ffe0ff */
.L_x_213:
[----:B------:R-:W-:Y:S01]  /*2d60*/  LEA R23, R19, 0xc0800000, 0x17 ;  /* 0xc080000013177811 */ /* 0x000fe200078eb8ff */
[----:B------:R-:W-:Y:S04]  /*2d70*/  BSSY.RECONVERGENT B1, `(.L_x_218) ;  /* 0x0000036000017945 */ /* 0x000fe80003800200 */
[----:B------:R-:W-:Y:S01]  /*2d80*/  IMAD.IADD R23, R4, 0x1, -R23 ;  /* 0x0000000104177824 */ /* 0x000fe200078e0a17 */
[----:B------:R-:W-:-:S03]  /*2d90*/  IADD3 R4, PT, PT, R21, -0x7f, RZ ;  /* 0xffffff8115047810 */ /* 0x000fc60007ffe0ff */
[----:B------:R-:W0:Y:S01]  /*2da0*/  MUFU.RCP R25, R23 ;  /* 0x0000001700197308 */ /* 0x000e220000001000 */
[----:B------:R-:W-:Y:S01]  /*2db0*/  FADD.FTZ R24, -R23, -RZ ;  /* 0x800000ff17187221 */ /* 0x000fe20000010100 */
[C---:B------:R-:W-:Y:S01]  /*2dc0*/  IMAD R3, R4.reuse, -0x800000, R3 ;  /* 0xff80000004037824 */ /* 0x040fe200078e0203 */
[----:B------:R-:W-:-:S04]  /*2dd0*/  IADD3 R26, PT, PT, R4, 0x7f, -R19 ;  /* 0x0000007f041a7810 */ /* 0x000fc80007ffe813 */
[----:B------:R-:W-:Y:S01]  /*2de0*/  IADD3 R26, PT, PT, R26, R5, RZ ;  /* 0x000000051a1a7210 */ /* 0x000fe20007ffe0ff */
        /* <DEDUP_REMOVED lines=8> */
[----:B------:R-:W-:-:S05]  /*2e70*/  LOP3.LUT R4, R4, 0xff, RZ, 0xc0, !PT ;  /* 0x000000ff04047812 */ /* 0x000fca00078ec0ff */
[----:B------:R-:W-:-:S05]  /*2e80*/  IMAD.IADD R5, R4, 0x1, R26 ;  /* 0x0000000104057824 */ /* 0x000fca00078e021a */
        /* <DEDUP_REMOVED lines=10> */
[-CC-:B------:R-:W-:Y:S01]  /*2f30*/  FFMA.RZ R4, R22, R24.reuse, R21.reuse ;  /* 0x0000001816047223 */ /* 0x180fe2000000c015 */
[C---:B------:R-:W-:Y:S02]  /*2f40*/  ISETP.NE.AND P2, PT, R5.reuse, RZ, PT ;  /* 0x000000ff0500720c */ /* 0x040fe40003f45270 */
[C---:B------:R-:W-:Y:S02]  /*2f50*/  ISETP.NE.AND P1, PT, R5.reuse, RZ, PT ;  /* 0x000000ff0500720c */ /* 0x040fe40003f25270 */
[----:B------:R-:W-:Y:S01]  /*2f60*/  LOP3.LUT R19, R4, 0x7fffff, RZ, 0xc0, !PT ;  /* 0x007fffff04137812 */ /* 0x000fe200078ec0ff */
[CCC-:B------:R-:W-:Y:S01]  /*2f70*/  FFMA.RP R4, R22.reuse, R24.reuse, R21.reuse ;  /* 0x0000001816047223 */ /* 0x1c0fe20000008015 */
[----:B------:R-:W-:Y:S01]  /*2f80*/  FFMA.RM R21, R22, R24, R21 ;  /* 0x0000001816157223 */ /* 0x000fe20000004015 */
[----:B------:R-:W-:Y:S02]  /*2f90*/  IADD3 R22, PT, PT, R5, 0x20, RZ ;  /* 0x0000002005167810 */ /* 0x000fe40007ffe0ff */
[----:B------:R-:W-:-:S02]  /*2fa0*/  LOP3.LUT R19, R19, 0x800000, RZ, 0xfc, !PT ;  /* 0x0080000013137812 */ /* 0x000fc400078efcff */
        /* <DEDUP_REMOVED lines=10> */
[----:B------:R-:W-:-:S05]  /*3050*/  LOP3.LUT R5, R5, R4, RZ, 0xc0, !PT ;  /* 0x0000000405057212 */ /* 0x000fca00078ec0ff */
[----:B------:R-:W-:-:S05]  /*3060*/  IMAD.IADD R22, R22, 0x1, R5 ;  /* 0x0000000116167824 */ /* 0x000fca00078e0205 */
[----:B------:R-:W-:Y:S01]  /*3070*/  LOP3.LUT R3, R22, R3, RZ, 0xfc, !PT ;  /* 0x0000000316037212 */ /* 0x000fe200078efcff */
[----:B------:R-:W-:Y:S06]  /*3080*/  BRA `(.L_x_221) ;  /* 0x0000000000107947 */ /* 0x000fec0003800000 */
.L_x_220:
[----:B------:R-:W-:-:S04]  /*3090*/  LOP3.LUT R3, R3, 0x80000000, RZ, 0xc0, !PT ;  /* 0x8000000003037812 */ /* 0x000fc800078ec0ff */
[----:B------:R-:W-:Y:S01]  /*30a0*/  LOP3.LUT R3, R3, 0x7f800000, RZ, 0xfc, !PT ;  /* 0x7f80000003037812 */ /* 0x000fe200078efcff */
[----:B------:R-:W-:Y:S06]  /*30b0*/  BRA `(.L_x_221) ;  /* 0x0000000000047947 */ /* 0x000fec0003800000 */
.L_x_219:
[----:B------:R-:W-:-:S07]  /*30c0*/  LEA R3, R26, R3, 0x17 ;  /* 0x000000031a037211 */ /* 0x000fce00078eb8ff */
.L_x_221:
[----:B------:R-:W-:Y:S05]  /*30d0*/  BSYNC.RECONVERGENT B1 ;  /* 0x0000000000017941 */ /* 0x000fea0003800200 */
.L_x_218:
[----:B------:R-:W-:Y:S05]  /*30e0*/  BRA `(.L_x_222) ;  /* 0x0000000000207947 */ /* 0x000fea0003800000 */
.L_x_217:
[----:B------:R-:W-:-:S04]  /*30f0*/  LOP3.LUT R3, R4, 0x80000000, R3, 0x48, !PT ;  /* 0x8000000004037812 */ /* 0x000fc800078e4803 */
[----:B------:R-:W-:Y:S01]  /*3100*/  LOP3.LUT R3, R3, 0x7f800000, RZ, 0xfc, !PT ;  /* 0x7f80000003037812 */ /* 0x000fe200078efcff */
[----:B------:R-:W-:Y:S06]  /*3110*/  BRA `(.L_x_222) ;  /* 0x0000000000147947 */ /* 0x000fec0003800000 */
.L_x_216:
[----:B------:R-:W-:Y:S01]  /*3120*/  LOP3.LUT R3, R4, 0x80000000, R3, 0x48, !PT ;  /* 0x8000000004037812 */ /* 0x000fe200078e4803 */
[----:B------:R-:W-:Y:S06]  /*3130*/  BRA `(.L_x_222) ;  /* 0x00000000000c7947 */ /* 0x000fec0003800000 */
.L_x_215:
[----:B------:R-:W0:Y:S01]  /*3140*/  MUFU.RSQ R3, -QNAN ;  /* 0xffc0000000037908 */ /* 0x000e220000001400 */
[----:B------:R-:W-:Y:S05]  /*3150*/  BRA `(.L_x_222) ;  /* 0x0000000000047947 */ /* 0x000fea0003800000 */
.L_x_214:
[----:B------:R-:W-:-:S07]  /*3160*/  FADD.FTZ R3, R3, R4 ;  /* 0x0000000403037221 */ /* 0x000fce0000010000 */
.L_x_222:
[----:B------:R-:W-:Y:S05]  /*3170*/  BSYNC.RECONVERGENT B0 ;  /* 0x0000000000007941 */ /* 0x000fea0003800200 */
.L_x_212:
[----:B------:R-:W-:Y:S01]  /*3180*/  HFMA2 R5, -RZ, RZ, 0, 0 ;  /* 0x00000000ff057431 */ /* 0x000fe200000001ff */
[----:B------:R-:W-:-:S04]  /*3190*/  MOV R4, R20 ;  /* 0x0000001400047202 */ /* 0x000fc80000000f00 */
[----:B0-----:R-:W-:Y:S05]  /*31a0*/  RET.REL.NODEC R4 `(_Z26fused_rgb_to_y_hist_kernelPKhPhiiiiPj) ;  /* 0xffffffcc04947950 */ /* 0x001fea0003c3ffff */
.L_x_223:
        /* <DEDUP_REMOVED lines=13> */
.L_x_231:


//--------------------- .text._Z34rgb_to_y_u8_nhwc_vectorized_kernelPKhPhii --------------------------
	.section	.text._Z34rgb_to_y_u8_nhwc_vectorized_kernelPKhPhii,"ax",@progbits
	.align	128
        .global         _Z34rgb_to_y_u8_nhwc_vectorized_kernelPKhPhii
        .type           _Z34rgb_to_y_u8_nhwc_vectorized_kernelPKhPhii,@function
        .size           _Z34rgb_to_y_u8_nhwc_vectorized_kernelPKhPhii,(.L_x_237 - _Z34rgb_to_y_u8_nhwc_vectorized_kernelPKhPhii)
        .other          _Z34rgb_to_y_u8_nhwc_vectorized_kernelPKhPhii,@"STO_CUDA_ENTRY STV_DEFAULT"
_Z34rgb_to_y_u8_nhwc_vectorized_kernelPKhPhii:
.text._Z34rgb_to_y_u8_nhwc_vectorized_kernelPKhPhii:
[----:B------:R-:W-:Y:S01]  /*0000*/  LDC R1, c[0x0][0x37c] ;  /* 0x0000df00ff017b82 */ /* 0x000fe20000000800 */
[----:B------:R-:W0:Y:S07]  /*0010*/  S2R R3, SR_TID.X ;  /* 0x0000000000037919 */ /* 0x000e2e0000002100 */
[----:B------:R-:W0:Y:S01]  /*0020*/  S2UR UR6, SR_CTAID.X ;  /* 0x00000000000679c3 */ /* 0x000e220000002500 */
[----:B------:R-:W1:Y:S07]  /*0030*/  LDCU.64 UR4, c[0x0][0x390] ;  /* 0x00007200ff0477ac */ /* 0x000e6e0008000a00 */
[----:B------:R-:W0:Y:S01]  /*0040*/  LDC R0, c[0x0][0x360] ;  /* 0x0000d800ff007b82 */ /* 0x000e220000000800 */
[----:B-1----:R-:W-:Y:S01]  /*0050*/  UIMAD UR4, UR5, UR4, URZ ;  /* 0x00000004050472a4 */ /* 0x002fe2000f8e02ff */
[----:B0-----:R-:W-:-:S04]  /*0060*/  IMAD R0, R0, UR6, R3 ;  /* 0x0000000600007c24 */ /* 0x001fc8000f8e0203 */
[----:B------:R-:W-:-:S05]  /*0070*/  IMAD.SHL.U32 R2, R0, 0x4, RZ ;  /* 0x0000000400027824 */ /* 0x000fca00078e00ff */
[----:B------:R-:W-:-:S13]  /*0080*/  ISETP.GE.AND P0, PT, R2, UR4, PT ;  /* 0x0000000402007c0c */ /* 0x000fda000bf06270 */
[----:B------:R-:W-:Y:S05]  /*0090*/  @P0 EXIT ;  /* 0x000000000000094d */ /* 0x000fea0003800000 */
[----:B------:R-:W-:Y:S01]  /*00a0*/  IMAD.MOV.U32 R8, RZ, RZ, R2 ;  /* 0x000000ffff087224 */ /* 0x000fe200078e0002 */
[----:B------:R-:W0:Y:S01]  /*00b0*/  LDCU.64 UR6, c[0x0][0x358] ;  /* 0x00006b00ff0677ac */ /* 0x000e220008000a00 */
[----:B------:R-:W-:Y:S02]  /*00c0*/  IMAD R0, R0, 0xc, RZ ;  /* 0x0000000c00007824 */ /* 0x000fe400078e02ff */
[----:B------:R-:W-:Y:S01]  /*00d0*/  IMAD.MOV.U32 R9, RZ, RZ, 0x1 ;  /* 0x00000001ff097424 */ /* 0x000fe200078e00ff */
[----:B------:R-:W1:Y:S06]  /*00e0*/  LDCU.128 UR8, c[0x0][0x380] ;  /* 0x00007000ff0877ac */ /* 0x000e6c0008000c00 */
.L_x_224:
[----:B-1----:R-:W-:-:S04]  /*00f0*/  IADD3 R2, P0, PT, R0, UR8, RZ ;  /* 0x0000000800027c10 */ /* 0x002fc8000ff1e0ff */
[----:B------:R-:W-:-:S05]  /*0100*/  LEA.HI.X.SX32 R3, R0, UR9, 0x1, P0 ;  /* 0x0000000900037c11 */ /* 0x000fca00080f0eff */
[----:B0-2---:R-:W2:Y:S04]  /*0110*/  LDG.E.U8.CONSTANT R5, desc[UR6][R2.64+0x1] ;  /* 0x0000010602057981 */ /* 0x005ea8000c1e9100 */
[----:B------:R-:W3:Y:S04]  /*0120*/  LDG.E.U8.CONSTANT R4, desc[UR6][R2.64] ;  /* 0x0000000602047981 */ /* 0x000ee8000c1e9100 */
[----:B------:R0:W4:Y:S01]  /*0130*/  LDG.E.U8.CONSTANT R6, desc[UR6][R2.64+0x2] ;  /* 0x0000020602067981 */ /* 0x000122000c1e9100 */
[----:B------:R-:W-:Y:S02]  /*0140*/  VIADD R0, R0, 0x3 ;  /* 0x0000000300007836 */ /* 0x000fe40000000000 */
[----:B0-----:R-:W-:-:S02]  /*0150*/  VIADD R2, R9, 0xffffffff ;  /* 0xffffffff09027836 */ /* 0x001fc40000000000 */
[----:B------:R-:W-:Y:S01]  /*0160*/  VIADD R9, R9, 0x1 ;  /* 0x0000000109097836 */ /* 0x000fe20000000000 */
[----:B--2---:R-:W-:Y:S02]  /*0170*/  I2FP.F32.U32 R5, R5 ;  /* 0x0000000500057245 */ /* 0x004fe40000201000 */
[----:B---3--:R-:W-:-:S03]  /*0180*/  I2FP.F32.U32 R4, R4 ;  /* 0x0000000400047245 */ /* 0x008fc60000201000 */
[----:B------:R-:W-:Y:S01]  /*0190*/  FMUL R5, R5, 0.58700001239776611328 ;  /* 0x3f1645a205057820 */ /* 0x000fe20000400000 */
[----:B----4-:R-:W-:-:S03]  /*01a0*/  I2FP.F32.U32 R6, R6 ;  /* 0x0000000600067245 */ /* 0x010fc60000201000 */
[----:B------:R-:W-:-:S04]  /*01b0*/  FFMA R5, R4, 0.29899999499320983887, R5 ;  /* 0x3e99168704057823 */ /* 0x000fc80000000005 */
[----:B------:R-:W-:Y:S01]  /*01c0*/  FFMA R5, R6, 0.11400000005960464478, R5 ;  /* 0x3de978d506057823 */ /* 0x000fe20000000005 */
[----:B------:R-:W-:-:S04]  /*01d0*/  IADD3 R6, P0, PT, R8, UR10, RZ ;  /* 0x0000000a08067c10 */ /* 0x000fc8000ff1e0ff */
[----:B------:R-:W-:Y:S02]  /*01e0*/  FMNMX R5, RZ, R5, !PT ;  /* 0x00000005ff057209 */ /* 0x000fe40007800000 */
[C---:B------:R-:W-:Y:S01]  /*01f0*/  LEA.HI.X.SX32 R7, R8.reuse, UR11, 0x1, P0 ;  /* 0x0000000b08077c11 */ /* 0x040fe200080f0eff */
[----:B------:R-:W-:Y:S01]  /*0200*/  VIADD R8, R8, 0x1 ;  /* 0x0000000108087836 */ /* 0x000fe20000000000 */
[----:B------:R-:W-:Y:S02]  /*0210*/  FMNMX R5, R5, 255, PT ;  /* 0x437f000005057809 */ /* 0x000fe40003800000 */
[----:B------:R-:W-:Y:S02]  /*0220*/  ISETP.GE.U32.AND P0, PT, R2, 0x3, PT ;  /* 0x000000030200780c */ /* 0x000fe40003f06070 */
[----:B------:R-:W-:Y:S02]  /*0230*/  ISETP.LT.AND P1, PT, R8, UR4, PT ;  /* 0x0000000408007c0c */ /* 0x000fe4000bf21270 */
[----:B------:R-:W0:Y:S02]  /*0240*/  F2I.S64 R4, R5 ;  /* 0x0000000500047311 */ /* 0x000e240000201900 */
[----:B0-----:R2:W-:Y:S09]  /*0250*/  STG.E.U8 desc[UR6][R6.64], R4 ;  /* 0x0000000406007986 */ /* 0x0015f2000c101106 */
[----:B------:R-:W-:Y:S05]  /*0260*/  @!P0 BRA P1, `(.L_x_224) ;  /* 0xfffffffc00a08947 */ /* 0x000fea000083ffff */
[----:B------:R-:W-:Y:S05]  /*0270*/  EXIT ;  /* 0x000000000000794d */ /* 0x000fea0003800000 */
.L_x_225:
        /* <DEDUP_REMOVED lines=16> */
.L_x_237:


//--------------------- .text._Z23rgb_to_y_u8_nhwc_kernelPKhPhii --------------------------
	.section	.text._Z23rgb_to_y_u8_nhwc_kernelPKhPhii,"ax",@progbits
	.align	128
        .global         _Z23rgb_to_y_u8_nhwc_kernelPKhPhii
        .type           _Z23rgb_to_y_u8_nhwc_kernelPKhPhii,@function
        .size           _Z23rgb_to_y_u8_nhwc_kernelPKhPhii,(.L_x_238 - _Z23rgb_to_y_u8_nhwc_kernelPKhPhii)
        .other          _Z23rgb_to_y_u8_nhwc_kernelPKhPhii,@"STO_CUDA_ENTRY STV_DEFAULT"
_Z23rgb_to_y_u8_nhwc_kernelPKhPhii:
.text._Z23rgb_to_y_u8_nhwc_kernelPKhPhii:
[----:B------:R-:W-:Y:S01]  /*0000*/  LDC R1, c[0x0][0x37c] ;  /* 0x0000df00ff017b82 */ /* 0x000fe20000000800 */
[----:B------:R-:W0:Y:S07]  /*0010*/  S2R R3, SR_TID.X ;  /* 0x0000000000037919 */ /* 0x000e2e0000002100 */
[----:B------:R-:W0:Y:S01]  /*0020*/  S2UR UR6, SR_CTAID.X ;  /* 0x00000000000679c3 */ /* 0x000e220000002500 */
[----:B------:R-:W1:Y:S07]  /*0030*/  LDCU.64 UR4, c[0x0][0x390] ;  /* 0x00007200ff0477ac */ /* 0x000e6e0008000a00 */
[----:B------:R-:W0:Y:S01]  /*0040*/  LDC R0, c[0x0][0x360] ;  /* 0x0000d800ff007b82 */ /* 0x000e220000000800 */
[----:B-1----:R-:W-:Y:S01]  /*0050*/  UIMAD UR4, UR5, UR4, URZ ;  /* 0x00000004050472a4 */ /* 0x002fe2000f8e02ff */
[----:B0-----:R-:W-:-:S05]  /*0060*/  IMAD R0, R0, UR6, R3 ;  /* 0x0000000600007c24 */ /* 0x001fca000f8e0203 */
[----:B------:R-:W-:-:S13]  /*0070*/  ISETP.GE.AND P0, PT, R0, UR4, PT ;  /* 0x0000000400007c0c */ /* 0x000fda000bf06270 */
[----:B------:R-:W-:Y:S05]  /*0080*/  @P0 EXIT ;  /* 0x000000000000094d */ /* 0x000fea0003800000 */
[----:B------:R-:W0:Y:S01]  /*0090*/  LDCU.128 UR8, c[0x0][0x380] ;  /* 0x00007000ff0877ac */ /* 0x000e220008000c00 */
[----:B------:R-:W-:Y:S01]  /*00a0*/  IMAD R3, R0, 0x3, RZ ;  /* 0x0000000300037824 */ /* 0x000fe200078e02ff */
[----:B------:R-:W1:Y:S04]  /*00b0*/  LDCU.64 UR4, c[0x0][0x358] ;  /* 0x00006b00ff0477ac */ /* 0x000e680008000a00 */
[----:B0-----:R-:W-:-:S04]  /*00c0*/  IADD3 R2, P0, PT, R3, UR8, RZ ;  /* 0x0000000803027c10 */ /* 0x001fc8000ff1e0ff */
[----:B------:R-:W-:-:S05]  /*00d0*/  LEA.HI.X.SX32 R3, R3, UR9, 0x1, P0 ;  /* 0x0000000903037c11 */ /* 0x000fca00080f0eff */
[----:B-1----:R-:W2:Y:S04]  /*00e0*/  LDG.E.U8.CONSTANT R5, desc[UR4][R2.64+0x1] ;  /* 0x0000010402057981 */ /* 0x002ea8000c1e9100 */
[----:B------:R-:W3:Y:S04]  /*00f0*/  LDG.E.U8.CONSTANT R4, desc[UR4][R2.64] ;  /* 0x0000000402047981 */ /* 0x000ee8000c1e9100 */
[----:B------:R-:W4:Y:S01]  /*0100*/  LDG.E.U8.CONSTANT R6, desc[UR4][R2.64+0x2] ;  /* 0x0000020402067981 */ /* 0x000f22000c1e9100 */
        /* <DEDUP_REMOVED lines=8> */
[----:B------:R-:W-:Y:S02]  /*0190*/  LEA.HI.X.SX32 R7, R0, UR11, 0x1, P0 ;  /* 0x0000000b00077c11 */ /* 0x000fe400080f0eff */
[----:B------:R-:W-:-:S06]  /*01a0*/  FMNMX R5, R5, 255, PT ;  /* 0x437f000005057809 */ /* 0x000fcc0003800000 */
[----:B------:R-:W0:Y:S02]  /*01b0*/  F2I.S64 R4, R5 ;  /* 0x0000000500047311 */ /* 0x000e240000201900 */
[----:B0-----:R-:W-:Y:S01]  /*01c0*/  STG.E.U8 desc[UR4][R6.64], R4 ;  /* 0x0000000406007986 */ /* 0x001fe2000c101104 */
[----:B------:R-:W-:Y:S05]  /*01d0*/  EXIT ;  /* 0x000000000000794d */ /* 0x000fea0003800000 */
.L_x_226:
        /* <DEDUP_REMOVED lines=10> */
.L_x_238:


//--------------------- .nv.shared._Z29apply_lut_bilinear_rgb_kernelPKhS0_PhiiiiS0_ --------------------------
	.section	.nv.shared._Z29apply_lut_bilinear_rgb_kernelPKhS0_PhiiiiS0_,"aw",@nobits
	.sectionflags	@""
	.align	16
	.zero		1024


//--------------------- .nv.shared.reserved.0     --------------------------
	.section	.nv.shared.reserved.0,"aw",@nobits
	.weak		__nv_reservedSMEM_offset_0_alias
	.size		__nv_reservedSMEM_offset_0_alias, 0, 64
	.other		__nv_reservedSMEM_offset_0_alias,@"STO_CUDA_RESERVED_SHARED STV_DEFAULT"
__nv_reservedSMEM_offset_0_alias:
	.zero		0
	.zero		64


//--------------------- .nv.shared._Z30apply_lut_bilinear_gray_kernelPKhPhiiiiS0_ --------------------------
	.section	.nv.shared._Z30apply_lut_bilinear_gray_kernelPKhPhiiiiS0_,"aw",@nobits
	.sectionflags	@""
	.align	16
	.zero		1024


//--------------------- .nv.shared._Z23clip_cdf_lut_256_kernelPjiiiiiifPh --------------------------
	.section	.nv.shared._Z23clip_cdf_lut_256_kernelPjiiiiiifPh,"aw",@nobits
	.sectionflags	@""
	.align	16
.nv.shared._Z23clip_cdf_lut_256_kernelPjiiiiiifPh:
	.zero		3088


//--------------------- .nv.shared._Z24hist_per_tile_256_kernelPKhiiiiPj --------------------------
	.section	.nv.shared._Z24hist_per_tile_256_kernelPKhiiiiPj,"aw",@nobits
	.sectionflags	@""
	.align	16
	.zero		1024


//--------------------- .nv.shared._Z26fused_rgb_to_y_hist_kernelPKhPhiiiiPj --------------------------
	.section	.nv.shared._Z26fused_rgb_to_y_hist_kernelPKhPhiiiiPj,"aw",@nobits
	.sectionflags	@""
	.align	16
	.zero		1024


//--------------------- .nv.shared._Z34rgb_to_y_u8_nhwc_vectorized_kernelPKhPhii --------------------------
	.section	.nv.shared._Z34rgb_to_y_u8_nhwc_vectorized_kernelPKhPhii,"aw",@nobits
	.sectionflags	@""
	.align	16
	.zero		1024


//--------------------- .nv.shared._Z23rgb_to_y_u8_nhwc_kernelPKhPhii --------------------------
	.section	.nv.shared._Z23rgb_to_y_u8_nhwc_kernelPKhPhii,"aw",@nobits
	.sectionflags	@""
	.align	16
	.zero		1024


//--------------------- .nv.constant0._Z29apply_lut_bilinear_rgb_kernelPKhS0_PhiiiiS0_ --------------------------
	.section	.nv.constant0._Z29apply_lut_bilinear_rgb_kernelPKhS0_PhiiiiS0_,"a",@progbits
	.sectionflags	@""
	.align	4
.nv.constant0._Z29apply_lut_bilinear_rgb_kernelPKhS0_PhiiiiS0_:
	.zero		944


//--------------------- .nv.constant0._Z30apply_lut_bilinear_gray_kernelPKhPhiiiiS0_ --------------------------
	.section	.nv.constant0._Z30apply_lut_bilinear_gray_kernelPKhPhiiiiS0_,"a",@progbits
	.sectionflags	@""
	.align	4
.nv.constant0._Z30apply_lut_bilinear_gray_kernelPKhPhiiiiS0_:
	.zero		936


//--------------------- .nv.constant0._Z23clip_cdf_lut_256_kernelPjiiiiiifPh --------------------------
	.section	.nv.constant0._Z23clip_cdf_lut_256_kernelPjiiiiiifPh,"a",@progbits
	.sectionflags	@""
	.align	4
.nv.constant0._Z23clip_cdf_lut_256_kernelPjiiiiiifPh:
	.zero		944


//--------------------- .nv.constant0._Z24hist_per_tile_256_kernelPKhiiiiPj --------------------------
	.section	.nv.constant0._Z24hist_per_tile_256_kernelPKhiiiiPj,"a",@progbits
	.sectionflags	@""
	.align	4
.nv.constant0._Z24hist_per_tile_256_kernelPKhiiiiPj:
	.zero		928


//--------------------- .nv.constant0._Z26fused_rgb_to_y_hist_kernelPKhPhiiiiPj --------------------------
	.section	.nv.constant0._Z26fused_rgb_to_y_hist_kernelPKhPhiiiiPj,"a",@progbits
	.sectionflags	@""
	.align	4
.nv.constant0._Z26fused_rgb_to_y_hist_kernelPKhPhiiiiPj:
	.zero		936


//--------------------- .nv.constant0._Z34rgb_to_y_u8_nhwc_vectorized_kernelPKhPhii --------------------------
	.section	.nv.constant0._Z34rgb_to_y_u8_nhwc_vectorized_kernelPKhPhii,"a",@progbits
	.sectionflags	@""
	.align	4
.nv.constant0._Z34rgb_to_y_u8_nhwc_vectorized_kernelPKhPhii:
	.zero		920


//--------------------- .nv.constant0._Z23rgb_to_y_u8_nhwc_kernelPKhPhii --------------------------
	.section	.nv.constant0._Z23rgb_to_y_u8_nhwc_kernelPKhPhii,"a",@progbits
	.sectionflags	@""
	.align	4
.nv.constant0._Z23rgb_to_y_u8_nhwc_kernelPKhPhii:
	.zero		920


//--------------------- SYMBOLS --------------------------

	.type		.nv.reservedSmem.offset0,@object
	.size		.nv.reservedSmem.offset0,0x4
	.type		.nv.reservedSmem.cap,@object
	.size		.nv.reservedSmem.cap,0x4
